def matmul_kernel(
    a_ptr,
    b_ptr,
    c_ptr,
    M,
    N,
    K,
    stride_am,
    stride_ak,
    stride_bk,
    stride_bn,
    stride_cm,
    stride_cn,
    BLOCK_M: tl.constexpr,
    BLOCK_N: tl.constexpr,
    BLOCK_K: tl.constexpr,
    GROUP_M: tl.constexpr,
):
    pid = tl.program_id(axis=0)
    num_pid_m = tl.cdiv(M, BLOCK_M)
    num_pid_n = tl.cdiv(N, BLOCK_N)
    num_pid_in_group = GROUP_M * num_pid_n
    group_id = pid // num_pid_in_group
    first_pid_m = group_id * GROUP_M
    group_size_m = min(num_pid_m - first_pid_m, GROUP_M)
    pid_m = first_pid_m + ((pid % num_pid_in_group) % group_size_m)
    pid_n = (pid % num_pid_in_group) // group_size_m

    offs_am = (pid_m * BLOCK_M + tl.arange(0, BLOCK_M)) % M
    offs_bn = (pid_n * BLOCK_N + tl.arange(0, BLOCK_N)) % N
    offs_k = tl.arange(0, BLOCK_K)
    a_ptrs = a_ptr + offs_am[:, None] * stride_am + offs_k[None, :] * stride_ak
    b_ptrs = b_ptr + offs_k[:, None] * stride_bk + offs_bn[None, :] * stride_bn

    acc = tl.zeros((BLOCK_M, BLOCK_N), dtype=tl.float32)
    for kk in range(0, tl.cdiv(K, BLOCK_K)):
        a = tl.load(a_ptrs, mask=offs_k[None, :] < K - kk * BLOCK_K, other=0.0)
        b = tl.load(b_ptrs, mask=offs_k[:, None] < K - kk * BLOCK_K, other=0.0)
        acc = tl.dot(a, b, acc)
        a_ptrs += BLOCK_K * stride_ak
        b_ptrs += BLOCK_K * stride_bk

    c = acc.to(c_ptr.dtype.element_ty)
    offs_cm = pid_m * BLOCK_M + tl.arange(0, BLOCK_M)
    offs_cn = pid_n * BLOCK_N + tl.arange(0, BLOCK_N)
    c_ptrs = c_ptr + offs_cm[:, None] * stride_cm + offs_cn[None, :] * stride_cn
    mask = (offs_cm[:, None] < M) & (offs_cn[None, :] < N)
    tl.store(c_ptrs, c, mask=mask)

# config = {"BLOCK_K": 64, "BLOCK_M": 128, "BLOCK_N": 128, "GROUP_M": 1, "arch": "sm_100", "dtype": "fp8e4m3", "num_ctas": 1, "num_stages": 3, "num_warps": 4}
# arch = sm_100


// ===== COMPILED SASS (sm_100a) =====

	.target	sm_100a

	.elftype	@"ET_EXEC"


//--------------------- .note.nv.tkinfo           --------------------------
	.section	.note.nv.tkinfo,"",@"SHT_NOTE"
	.sectionflags	@"SHF_NOTE_NV_TKINFO"
	.tkinfo
        /*0018*/ 	.word	0x00000081
        /*0030*/ 	.string	""
        /*0030*/ 	.string	"ptxas-blackwell"
        /*0030*/ 	.string	"Cuda compilation tools, release 12.9, V12.9.86"
        /*0030*/ 	.string	"Build cuda_12.9.r12.9/compiler.36037853_0"
        /*0030*/ 	.string	"-v  -suppress-debug-info  -lineinfo  -arch sm_100a "



//--------------------- .note.nv.cuver            --------------------------
	.section	.note.nv.cuver,"",@"SHT_NOTE"
	.sectionflags	@"SHF_NOTE_NV_CUVER"
        /*0018*/ 	.short	0x0001
        /*001a*/ 	.short	0x0064
        /*001c*/ 	.short	0x0001
        /*001e*/ 	.short	0x0000
        /*0020*/ 	.short	0x0001
        /*0022*/ 	.short	0x0000


//--------------------- .nv.info                  --------------------------
	.section	.nv.info,"",@"SHT_CUDA_INFO"
	.align	4


	//----- nvinfo : EIATTR_REGCOUNT
	.align		4
        /*0000*/ 	.byte	0x04, 0x2f
        /*0002*/ 	.short	(.L_4 - .L_3)
	.align		4
.L_3:
        /*0004*/ 	.word	index@(matmul_kernel)
        /*0008*/ 	.word	0x000000ff


	//----- nvinfo : EIATTR_FRAME_SIZE
	.align		4
.L_4:
        /*000c*/ 	.byte	0x04, 0x11
        /*000e*/ 	.short	(.L_6 - .L_5)
	.align		4
.L_5:
        /*0010*/ 	.word	index@($__internal_2_$__cuda_sm10x_tcgen05_guardrail_trap_unallocated_columns_being_dealloced)
        /*0014*/ 	.word	0x00000258


	//----- nvinfo : EIATTR_FRAME_SIZE
	.align		4
.L_6:
        /*0018*/ 	.byte	0x04, 0x11
        /*001a*/ 	.short	(.L_8 - .L_7)
	.align		4
.L_7:
        /*001c*/ 	.word	index@($__internal_1_$__cuda_sm10x_tcgen05_guardrail_trap_phase_invalid_during_alloc)
        /*0020*/ 	.word	0x00000258


	//----- nvinfo : EIATTR_FRAME_SIZE
	.align		4
.L_8:
        /*0024*/ 	.byte	0x04, 0x11
        /*0026*/ 	.short	(.L_10 - .L_9)
	.align		4
.L_9:
        /*0028*/ 	.word	index@($__internal_0_$__cuda_sm10x_tcgen05_guardrail_trap_col_being_dealloced_not_returned_by_alloc)
        /*002c*/ 	.word	0x00000258


	//----- nvinfo : EIATTR_FRAME_SIZE
	.align		4
.L_10:
        /*0030*/ 	.byte	0x04, 0x11
        /*0032*/ 	.short	(.L_12 - .L_11)
	.align		4
.L_11:
        /*0034*/ 	.word	index@(matmul_kernel)
        /*0038*/ 	.word	0x00000258


	//----- nvinfo : EIATTR_MIN_STACK_SIZE
	.align		4
.L_12:
        /*003c*/ 	.byte	0x04, 0x12
        /*003e*/ 	.short	(.L_14 - .L_13)
	.align		4
.L_13:
        /*0040*/ 	.word	index@(matmul_kernel)
        /*0044*/ 	.word	0x00000258
.L_14:


//--------------------- .nv.info.matmul_kernel    --------------------------
	.section	.nv.info.matmul_kernel,"",@"SHT_CUDA_INFO"
	.sectionflags	@""
	.align	4


	//----- nvinfo : EIATTR_CUDA_API_VERSION
	.align		4
        /*0000*/ 	.byte	0x04, 0x37
        /*0002*/ 	.short	(.L_16 - .L_15)
.L_15:
        /*0004*/ 	.word	0x00000081


	//----- nvinfo : EIATTR_KPARAM_INFO
	.align		4
.L_16:
        /*0008*/ 	.byte	0x04, 0x17
        /*000a*/ 	.short	(.L_18 - .L_17)
.L_17:
        /*000c*/ 	.word	0x00000000
        /*0010*/ 	.short	0x000d
        /*0012*/ 	.short	0x0048
        /*0014*/ 	.byte	0x00, 0xf4, 0x21, 0x00


	//----- nvinfo : EIATTR_KPARAM_INFO
	.align		4
.L_18:
        /*0018*/ 	.byte	0x04, 0x17
        /*001a*/ 	.short	(.L_20 - .L_19)
.L_19:
        /*001c*/ 	.word	0x00000000
        /*0020*/ 	.short	0x000c
        /*0022*/ 	.short	0x0040
        /*0024*/ 	.byte	0x00, 0xf4, 0x21, 0x00


	//----- nvinfo : EIATTR_KPARAM_INFO
	.align		4
.L_20:
        /*0028*/ 	.byte	0x04, 0x17
        /*002a*/ 	.short	(.L_22 - .L_21)
.L_21:
        /*002c*/ 	.word	0x00000000
        /*0030*/ 	.short	0x000b
        /*0032*/ 	.short	0x0038
        /*0034*/ 	.byte	0x00, 0xf0, 0x11, 0x00


	//----- nvinfo : EIATTR_KPARAM_INFO
	.align		4
.L_22:
        /*0038*/ 	.byte	0x04, 0x17
        /*003a*/ 	.short	(.L_24 - .L_23)
.L_23:
        /*003c*/ 	.word	0x00000000
        /*0040*/ 	.short	0x000a
        /*0042*/ 	.short	0x0034
        /*0044*/ 	.byte	0x00, 0xf0, 0x11, 0x00


	//----- nvinfo : EIATTR_KPARAM_INFO
	.align		4
.L_24:
        /*0048*/ 	.byte	0x04, 0x17
        /*004a*/ 	.short	(.L_26 - .L_25)
.L_25:
        /*004c*/ 	.word	0x00000000
        /*0050*/ 	.short	0x0009
        /*0052*/ 	.short	0x0030
        /*0054*/ 	.byte	0x00, 0xf0, 0x11, 0x00


	//----- nvinfo : EIATTR_KPARAM_INFO
	.align		4
.L_26:
        /*0058*/ 	.byte	0x04, 0x17
        /*005a*/ 	.short	(.L_28 - .L_27)
.L_27:
        /*005c*/ 	.word	0x00000000
        /*0060*/ 	.short	0x0008
        /*0062*/ 	.short	0x002c
        /*0064*/ 	.byte	0x00, 0xf0, 0x11, 0x00


	//----- nvinfo : EIATTR_KPARAM_INFO
	.align		4
.L_28:
        /*0068*/ 	.byte	0x04, 0x17
        /*006a*/ 	.short	(.L_30 - .L_29)
.L_29:
        /*006c*/ 	.word	0x00000000
        /*0070*/ 	.short	0x0007
        /*0072*/ 	.short	0x0028
        /*0074*/ 	.byte	0x00, 0xf0, 0x11, 0x00


	//----- nvinfo : EIATTR_KPARAM_INFO
	.align		4
.L_30:
        /*0078*/ 	.byte	0x04, 0x17
        /*007a*/ 	.short	(.L_32 - .L_31)
.L_31:
        /*007c*/ 	.word	0x00000000
        /*0080*/ 	.short	0x0006
        /*0082*/ 	.short	0x0024
        /*0084*/ 	.byte	0x00, 0xf0, 0x11, 0x00


	//----- nvinfo : EIATTR_KPARAM_INFO
	.align		4
.L_32:
        /*0088*/ 	.byte	0x04, 0x17
        /*008a*/ 	.short	(.L_34 - .L_33)
.L_33:
        /*008c*/ 	.word	0x00000000
        /*0090*/ 	.short	0x0005
        /*0092*/ 	.short	0x0020
        /*0094*/ 	.byte	0x00, 0xf0, 0x11, 0x00


	//----- nvinfo : EIATTR_KPARAM_INFO
	.align		4
.L_34:
        /*0098*/ 	.byte	0x04, 0x17
        /*009a*/ 	.short	(.L_36 - .L_35)
.L_35:
        /*009c*/ 	.word	0x00000000
        /*00a0*/ 	.short	0x0004
        /*00a2*/ 	.short	0x001c
        /*00a4*/ 	.byte	0x00, 0xf0, 0x11, 0x00


	//----- nvinfo : EIATTR_KPARAM_INFO
	.align		4
.L_36:
        /*00a8*/ 	.byte	0x04, 0x17
        /*00aa*/ 	.short	(.L_38 - .L_37)
.L_37:
        /*00ac*/ 	.word	0x00000000
        /*00b0*/ 	.short	0x0003
        /*00b2*/ 	.short	0x0018
        /*00b4*/ 	.byte	0x00, 0xf0, 0x11, 0x00


	//----- nvinfo : EIATTR_KPARAM_INFO
	.align		4
.L_38:
        /*00b8*/ 	.byte	0x04, 0x17
        /*00ba*/ 	.short	(.L_40 - .L_39)
.L_39:
        /*00bc*/ 	.word	0x00000000
        /*00c0*/ 	.short	0x0002
        /*00c2*/ 	.short	0x0010
        /*00c4*/ 	.byte	0x00, 0xf4, 0x21, 0x00


	//----- nvinfo : EIATTR_KPARAM_INFO
	.align		4
.L_40:
        /*00c8*/ 	.byte	0x04, 0x17
        /*00ca*/ 	.short	(.L_42 - .L_41)
.L_41:
        /*00cc*/ 	.word	0x00000000
        /*00d0*/ 	.short	0x0001
        /*00d2*/ 	.short	0x0008
        /*00d4*/ 	.byte	0x00, 0xf4, 0x21, 0x00


	//----- nvinfo : EIATTR_KPARAM_INFO
	.align		4
.L_42:
        /*00d8*/ 	.byte	0x04, 0x17
        /*00da*/ 	.short	(.L_44 - .L_43)
.L_43:
        /*00dc*/ 	.word	0x00000000
        /*00e0*/ 	.short	0x0000
        /*00e2*/ 	.short	0x0000
        /*00e4*/ 	.byte	0x00, 0xf4, 0x21, 0x00


	//----- nvinfo : EIATTR_AT_ENTRY_FRAGMENTS
	.align		4
.L_44:
        /*00e8*/ 	.byte	0x04, 0x4f
        /*00ea*/ 	.short	(.L_46 - .L_45)


	//   ....[0]....
.L_45:
        /*00ec*/ 	.word	0x00000004


	//----- nvinfo : EIATTR_RESERVED_SMEM_USED
	.align		4
.L_46:
        /*00f0*/ 	.byte	0x01, 0x41
	.zero		2


	//----- nvinfo : EIATTR_SPARSE_MMA_MASK
	.align		4
        /*00f4*/ 	.byte	0x03, 0x50
        /*00f6*/ 	.short	0x0000


	//----- nvinfo : EIATTR_TCGEN05_1CTA_USED
	.align		4
        /*00f8*/ 	.byte	0x01, 0x51
	.zero		2


	//----- nvinfo : EIATTR_MAXREG_COUNT
	.align		4
        /*00fc*/ 	.byte	0x03, 0x1b
        /*00fe*/ 	.short	0x00ff


	//----- nvinfo : EIATTR_NUM_BARRIERS
	.align		4
        /*0100*/ 	.byte	0x02, 0x4c
        /*0102*/ 	.byte	0x01
	.zero		1


	//----- nvinfo : EIATTR_ANNOTATIONS
	.align		4
        /*0104*/ 	.byte	0x04, 0x55
        /*0106*/ 	.short	(.L_48 - .L_47)


	//   ....[0]....
.L_47:
        /*0108*/ 	.word	0x00000001
        /*010c*/ 	.byte	0xb0, 0x15, 0x00, 0x00, 0x01, 0x00, 0x00, 0x00, 0x40, 0x1d, 0x00, 0x00, 0x01, 0x00, 0x00, 0x00
        /* <DEDUP_REMOVED lines=149> */
        /*0a6c*/ 	.byte	0xe0, 0xdf, 0x00, 0x00, 0x01, 0x00, 0x00, 0x00, 0x90, 0xe1, 0x00, 0x00


	//----- nvinfo : EIATTR_INT_WARP_WIDE_INSTR_OFFSETS
	.align		4
.L_48:
        /*0a78*/ 	.byte	0x04, 0x31
        /*0a7a*/ 	.short	(.L_50 - .L_49)


	//   ....[0]....
.L_49:
        /*0a7c*/ 	.word	0x00001c30


	//   ....[1]....
        /*0a80*/ 	.word	0x00001c60


	//   ....[2]....
        /*0a84*/ 	.word	0x00006f00


	//   ....[3]....
        /*0a88*/ 	.word	0x000127f0


	//   ....[4]....
        /*0a8c*/ 	.word	0x00012840


	//----- nvinfo : EIATTR_COOP_GROUP_MASK_REGIDS
	.align		4
.L_50:
        /*0a90*/ 	.byte	0x04, 0x29
        /*0a92*/ 	.short	(.L_52 - .L_51)


	//   ....[0]....
.L_51:
        /*0a94*/ 	.word	0xffffffff


	//   ....[1]....
        /*0a98*/ 	.word	0xffffffff


	//   ....[2]....
        /*0a9c*/ 	.word	0xffffffff


	//   ....[3]....
        /*0aa0*/ 	.word	0xffffffff


	//----- nvinfo : EIATTR_COOP_GROUP_INSTR_OFFSETS
	.align		4
.L_52:
        /*0aa4*/ 	.byte	0x04, 0x28
        /*0aa6*/ 	.short	(.L_54 - .L_53)


	//   ....[0]....
.L_53:
        /*0aa8*/ 	.word	0x00000080


	//   ....[1]....
        /*0aac*/ 	.word	0x00000340


	//   ....[2]....
        /*0ab0*/ 	.word	0x00012680


	//   ....[3]....
        /*0ab4*/ 	.word	0x000128f0


	//----- nvinfo : EIATTR_VRC_CTA_INIT_COUNT
	.align		4
.L_54:
        /*0ab8*/ 	.byte	0x02, 0x4a
        /*0aba*/ 	.byte	0x80
	.zero		1


	//----- nvinfo : EIATTR_MBARRIER_INSTR_OFFSETS
	.align		4
        /*0abc*/ 	.byte	0x04, 0x39
        /*0abe*/ 	.short	(.L_56 - .L_55)


	//   ....[0]....
.L_55:
        /*0ac0*/ 	.word	0x00001e00
        /*0ac4*/ 	.word	0x000000ff
        /*0ac8*/ 	.word	0x00000000
        /*0acc*/ 	.short	0x0100
        /*0ace*/ 	.byte	0x0a
	.zero		1


	//   ....[1]....
        /*0ad0*/ 	.word	0x00006f70
        /*0ad4*/ 	.word	0x000000ff
        /*0ad8*/ 	.word	0x00008008
        /*0adc*/ 	.short	0x0100
        /*0ade*/ 	.byte	0x0d
	.zero		1


	//   ....[2]....
        /*0ae0*/ 	.word	0x00009ea0
        /*0ae4*/ 	.word	0x000000ff
        /*0ae8*/ 	.word	0x00000000
        /*0aec*/ 	.short	0x010a
        /*0aee*/ 	.byte	0x0a
	.zero		1


	//   ....[3]....
        /*0af0*/ 	.word	0x0000e170
        /*0af4*/ 	.word	0x000000ff
        /*0af8*/ 	.word	0x00000000
        /*0afc*/ 	.short	0x010a
        /*0afe*/ 	.byte	0x0a
	.zero		1


	//   ....[4]....
        /*0b00*/ 	.word	0x0000e280
        /*0b04*/ 	.word	0x000000ff
        /*0b08*/ 	.word	0x00008000
        /*0b0c*/ 	.short	0x0108
        /*0b0e*/ 	.byte	0x0d
	.zero		1


	//   ....[5]....
        /*0b10*/ 	.word	0x0000e310
        /*0b14*/ 	.word	0x000000ff
        /*0b18*/ 	.word	0x00008008
        /*0b1c*/ 	.short	0x0108
        /*0b1e*/ 	.byte	0x0d
	.zero		1


	//   ....[6]....
        /*0b20*/ 	.word	0x00012910
        /*0b24*/ 	.word	0x000000ff
        /*0b28*/ 	.word	0x00000000
        /*0b2c*/ 	.short	0x010a
        /*0b2e*/ 	.byte	0x0a
	.zero		1


	//   ....[7]....
        /*0b30*/ 	.word	0x00012940
        /*0b34*/ 	.word	0x000000ff
        /*0b38*/ 	.word	0x00000000
        /*0b3c*/ 	.short	0x010a
        /*0b3e*/ 	.byte	0x0a
	.zero		1


	//----- nvinfo : EIATTR_NUM_MBARRIERS
	.align		4
.L_56:
        /*0b40*/ 	.byte	0x03, 0x38
        /*0b42*/ 	.short	0x0002


	//----- nvinfo : EIATTR_EXIT_INSTR_OFFSETS
	.align		4
        /*0b44*/ 	.byte	0x04, 0x1c
        /*0b46*/ 	.short	(.L_58 - .L_57)


	//   ....[0]....
.L_57:
        /*0b48*/ 	.word	0x00012900


	//----- nvinfo : EIATTR_REQNTID
	.align		4
.L_58:
        /*0b4c*/ 	.byte	0x04, 0x10
        /*0b4e*/ 	.short	(.L_60 - .L_59)
.L_59:
        /*0b50*/ 	.word	0x00000080
        /*0b54*/ 	.word	0x00000001
        /*0b58*/ 	.word	0x00000001


	//----- nvinfo : EIATTR_CRS_STACK_SIZE
	.align		4
.L_60:
        /*0b5c*/ 	.byte	0x04, 0x1e
        /*0b5e*/ 	.short	(.L_62 - .L_61)
.L_61:
        /*0b60*/ 	.word	0x00000000


	//----- nvinfo : EIATTR_CBANK_PARAM_SIZE
	.align		4
.L_62:
        /*0b64*/ 	.byte	0x03, 0x19
        /*0b66*/ 	.short	0x0050


	//----- nvinfo : EIATTR_PARAM_CBANK
	.align		4
        /*0b68*/ 	.byte	0x04, 0x0a
        /*0b6a*/ 	.short	(.L_64 - .L_63)
	.align		4
.L_63:
        /*0b6c*/ 	.word	index@(.nv.constant0.matmul_kernel)
        /*0b70*/ 	.short	0x0380
        /*0b72*/ 	.short	0x0050


	//----- nvinfo : EIATTR_SW_WAR
	.align		4
.L_64:
        /*0b74*/ 	.byte	0x04, 0x36
        /*0b76*/ 	.short	(.L_66 - .L_65)
.L_65:
        /*0b78*/ 	.word	0x00000008
.L_66:


//--------------------- .nv.compat                --------------------------
	.section	.nv.compat,"",@"SHT_CUDA_COMPAT_INFO"
	.align	4
        /*0000*/ 	.byte	0x02, 0x02, 0x02, 0x00, 0x02, 0x05, 0x05, 0x00, 0x02, 0x03, 0x00, 0x00, 0x02, 0x06, 0x01, 0x00


//--------------------- .nv.callgraph             --------------------------
	.section	.nv.callgraph,"",@"SHT_CUDA_CALLGRAPH"
	.align	4
	.sectionentsize	8
	.align		4
        /*0000*/ 	.word	0x00000000
	.align		4
        /*0004*/ 	.word	0xffffffff
	.align		4
        /*0008*/ 	.word	0x00000000
	.align		4
        /*000c*/ 	.word	0xfffffffe
	.align		4
        /*0010*/ 	.word	0x00000000
	.align		4
        /*0014*/ 	.word	0xfffffffd
	.align		4
        /*0018*/ 	.word	0x00000000
	.align		4
        /*001c*/ 	.word	0xfffffffc


//--------------------- .text.matmul_kernel       --------------------------
	.section	.text.matmul_kernel,"ax",@progbits
	.align	128
        .global         matmul_kernel
        .type           matmul_kernel,@function
        .size           matmul_kernel,(.L_x_20 - matmul_kernel)
        .other          matmul_kernel,@"STO_CUDA_ENTRY STV_DEFAULT"
matmul_kernel:
.text.matmul_kernel:
[----:B------:R-:W0:Y:S01]  /*0000*/  LDC R1, c[0x0][0x37c] ;  /* 0x0000df00ff017b82 */ /* 0x000e220000000800 */
[----:B------:R-:W1:Y:S01]  /*0010*/  S2R R187, SR_TID.X ;  /* 0x0000000000bb7919 */ /* 0x000e620000002100 */
[----:B0-----:R-:W-:Y:S01]  /*0020*/  VIADD R1, R1, 0xfffffda8 ;  /* 0xfffffda801017836 */ /* 0x001fe20000000000 */
[----:B------:R-:W0:Y:S01]  /*0030*/  LDCU.64 UR26, c[0x0][0x358] ;  /* 0x00006b00ff1a77ac */ /* 0x000e220008000a00 */
[----:B-1----:R-:W-:-:S13]  /*0040*/  ISETP.GE.U32.AND P0, PT, R187, 0x20, PT ;  /* 0x00000020bb00780c */ /* 0x002fda0003f06070 */
[----:B------:R-:W-:Y:S02]  /*0050*/  VOTEU.ANY UP0, P0 ;  /* 0x0000000000ff7886 */ /* 0x000fe40000000100 */
[----:B------:R-:W-:Y:S05]  /*0060*/  BRA.U UP0, `(.L_x_0) ;  /* 0x0000000100b87547 */ /* 0x000fea000b800000 */
[----:B------:R-:W1:Y:S01]  /*0070*/  S2UR UR6, SR_CgaCtaId ;  /* 0x00000000000679c3 */ /* 0x000e620000008800 */
[----:B------:R-:W-:Y:S01]  /*0080*/  NOP ;  /* 0x0000000000007918 */ /* 0x000fe20000000000 */
[----:B------:R-:W-:Y:S02]  /*0090*/  UMOV UR4, 0x40 ;  /* 0x0000004000047882 */ /* 0x000fe40000000000 */
[----:B-1----:R-:W-:-:S09]  /*00a0*/  ULEA UR4, UR6, UR4, 0x18 ;  /* 0x0000000406047291 */ /* 0x002fd2000f8ec0ff */
[----:B------:R-:W1:Y:S01]  /*00b0*/  LDS.U8 R0, [UR4] ;  /* 0x00000004ff007984 */ /* 0x000e620008000000 */
[----:B------:R-:W-:Y:S02]  /*00c0*/  UMOV UR4, 0x400 ;  /* 0x0000040000047882 */ /* 0x000fe40000000000 */
[----:B------:R-:W-:Y:S01]  /*00d0*/  ULEA UR4, UR6, UR4, 0x18 ;  /* 0x0000000406047291 */ /* 0x000fe2000f8ec0ff */
[----:B-1----:R-:W-:-:S13]  /*00e0*/  ISETP.NE.AND P0, PT, R0, RZ, PT ;  /* 0x000000ff0000720c */ /* 0x002fda0003f05270 */
[----:B------:R-:W-:Y:S05]  /*00f0*/  @P0 BRA `(.L_x_1) ;  /* 0x00000000007c0947 */ /* 0x000fea0003800000 */
[----:B------:R-:W-:-:S13]  /*0100*/  ELECT P0, URZ, PT ;  /* 0x0000000000ff782f */ /* 0x000fda0003800000 */
[----:B------:R-:W-:Y:S05]  /*0110*/  @!P0 BRA `(.L_x_2) ;  /* 0x0000000000848947 */ /* 0x000fea0003800000 */
[----:B------:R-:W-:Y:S01]  /*0120*/  UMOV UR5, 0x4 ;  /* 0x0000000400057882 */ /* 0x000fe20000000000 */
[----:B------:R-:W-:Y:S02]  /*0130*/  IMAD.MOV.U32 R4, RZ, RZ, 0x1 ;  /* 0x00000001ff047424 */ /* 0x000fe400078e00ff */
[----:B------:R-:W-:Y:S02]  /*0140*/  IMAD.MOV.U32 R5, RZ, RZ, 0xf ;  /* 0x0000000fff057424 */ /* 0x000fe400078e00ff */
[----:B------:R-:W-:Y:S04]  /*0150*/  DEPBAR.LE SB1, 0x36 ;  /* 0x00009d800000791a */ /* 0x000fe80000000000 */
[----:B------:R-:W1:Y:S02]  /*0160*/  UTCATOMSWS.FIND_AND_SET.ALIGN UP1, UR5, UR5 ;  /* 0x00000005000575e3 */ /* 0x000e640008020800 */
[----:B-1----:R-:W-:-:S04]  /*0170*/  PLOP3.LUT P0, PT, PT, PT, UP1, 0x80, 0x8 ;  /* 0x000000000008781c */ /* 0x002fc80003f0f018 */
[----:B------:R-:W-:-:S04]  /*0180*/  SEL R0, RZ, 0xffffffff, !P0 ;  /* 0xffffffffff007807 */ /* 0x000fc80004000000 */
[----:B------:R-:W-:Y:S01]  /*0190*/  ISETP.NE.AND P0, PT, R0, RZ, PT ;  /* 0x000000ff0000720c */ /* 0x000fe20003f05270 */
[----:B------:R-:W-:-:S12]  /*01a0*/  IMAD.U32 R0, RZ, RZ, UR5 ;  /* 0x00000005ff007e24 */ /* 0x000fd8000f8e00ff */
[----:B------:R-:W-:Y:S05]  /*01b0*/  @P0 BRA `(.L_x_3) ;  /* 0x0000000000240947 */ /* 0x000fea0003800000 */
.L_x_4:
[----:B------:R-:W-:Y:S05]  /*01c0*/  NANOSLEEP 0x64 ;  /* 0x000000640000795d */ /* 0x000fea0003800000 */
[----:B------:R-:W-:-:S05]  /*01d0*/  UMOV UR5, 0x4 ;  /* 0x0000000400057882 */ /* 0x000fca0000000000 */
[----:B------:R-:W-:Y:S04]  /*01e0*/  DEPBAR.LE SB1, 0x36 ;  /* 0x00009d800000791a */ /* 0x000fe80000000000 */
[----:B------:R-:W1:Y:S02]  /*01f0*/  UTCATOMSWS.FIND_AND_SET.ALIGN UP1, UR5, UR5 ;  /* 0x00000005000575e3 */ /* 0x000e640008020800 */
[----:B-1----:R-:W-:-:S04]  /*0200*/  PLOP3.LUT P0, PT, PT, PT, UP1, 0x80, 0x8 ;  /* 0x000000000008781c */ /* 0x002fc80003f0f018 */
[----:B------:R-:W-:-:S04]  /*0210*/  SEL R0, RZ, 0xffffffff, !P0 ;  /* 0xffffffffff007807 */ /* 0x000fc80004000000 */
[----:B------:R-:W-:Y:S01]  /*0220*/  ISETP.NE.AND P0, PT, R0, RZ, PT ;  /* 0x000000ff0000720c */ /* 0x000fe20003f05270 */
[----:B------:R-:W-:-:S12]  /*0230*/  IMAD.U32 R0, RZ, RZ, UR5 ;  /* 0x00000005ff007e24 */ /* 0x000fd8000f8e00ff */
[----:B------:R-:W-:Y:S05]  /*0240*/  @!P0 BRA `(.L_x_4) ;  /* 0xfffffffc00dc8947 */ /* 0x000fea000383ffff */
.L_x_3:
[C---:B------:R-:W-:Y:S01]  /*0250*/  VIADD R3, R0.reuse, 0x10 ;  /* 0x0000001000037836 */ /* 0x040fe20000000000 */
[----:B------:R-:W-:Y:S01]  /*0260*/  UMOV UR5, 0x50 ;  /* 0x0000005000057882 */ /* 0x000fe20000000000 */
[----:B------:R-:W-:Y:S01]  /*0270*/  SHF.L.U32 R2, R5, R0, RZ ;  /* 0x0000000005027219 */ /* 0x000fe200000006ff */
[----:B------:R-:W-:Y:S01]  /*0280*/  ULEA UR5, UR6, UR5, 0x18 ;  /* 0x0000000506057291 */ /* 0x000fe2000f8ec0ff */
[----:B------:R-:W-:Y:S01]  /*0290*/  IMAD.SHL.U32 R0, R0, 0x20, RZ ;  /* 0x0000002000007824 */ /* 0x000fe200078e00ff */
[----:B------:R-:W-:-:S04]  /*02a0*/  SHF.L.U32 R3, R4, R3, RZ ;  /* 0x0000000304037219 */ /* 0x000fc800000006ff */
[----:B------:R-:W-:-:S05]  /*02b0*/  LOP3.LUT R2, R3, R2, RZ, 0xfc, !PT ;  /* 0x0000000203027212 */ /* 0x000fca00078efcff */
[----:B------:R1:W-:Y:S04]  /*02c0*/  ATOMS.OR RZ, [UR5], R2 ;  /* 0x00000002ffff798c */ /* 0x0003e8000b000005 */
[----:B------:R1:W-:Y:S01]  /*02d0*/  STS [UR4], R0 ;  /* 0x00000000ff007988 */ /* 0x0003e20008000804 */
[----:B------:R-:W-:Y:S05]  /*02e0*/  BRA `(.L_x_2) ;  /* 0x0000000000107947 */ /* 0x000fea0003800000 */
.L_x_1:
[----:B------:R-:W-:Y:S01]  /*02f0*/  IMAD.MOV.U32 R0, RZ, RZ, -0x1 ;  /* 0xffffffffff007424 */ /* 0x000fe200078e00ff */
[----:B------:R-:W-:-:S04]  /*0300*/  MOV R2, 0x330 ;  /* 0x0000033000027802 */ /* 0x000fc80000000f00 */
[----:B------:R1:W-:Y:S03]  /*0310*/  STS [UR4], R0 ;  /* 0x00000000ff007988 */ /* 0x0003e60008000804 */
[----:B01----:R-:W-:Y:S05]  /*0320*/  CALL.REL.NOINC `($__internal_1_$__cuda_sm10x_tcgen05_guardrail_trap_phase_invalid_during_alloc) ;  /* 0x00000124009c7944 */ /* 0x003fea0003c00000 */
.L_x_2:
[----:B------:R-:W-:Y:S05]  /*0330*/  WARPSYNC.ALL ;  /* 0x0000000000007948 */ /* 0x000fea0003800000 */
[----:B------:R-:W-:Y:S01]  /*0340*/  NOP ;  /* 0x0000000000007918 */ /* 0x000fe20000000000 */
.L_x_0:
[----:B------:R-:W2:Y:S01]  /*0350*/  LDC.64 R18, c[0x0][0x398] ;  /* 0x0000e600ff127b82 */ /* 0x000ea20000000a00 */
[----:B------:R-:W3:Y:S01]  /*0360*/  S2R R5, SR_CTAID.X ;  /* 0x0000000000057919 */ /* 0x000ee20000002500 */
[----:B------:R-:W-:Y:S01]  /*0370*/  LOP3.LUT R188, R187, 0x7f, RZ, 0xc0, !PT ;  /* 0x0000007fbbbc7812 */ /* 0x000fe200078ec0ff */
[----:B------:R-:W-:Y:S01]  /*0380*/  UMOV UR13, 0x400 ;  /* 0x00000400000d7882 */ /* 0x000fe20000000000 */
[----:B------:R-:W4:Y:S02]  /*0390*/  LDCU UR9, c[0x0][0x3a4] ;  /* 0x00007480ff0977ac */ /* 0x000f240008000800 */
[----:B------:R-:W-:Y:S02]  /*03a0*/  ISETP.NE.U32.AND P3, PT, R188, RZ, PT ;  /* 0x000000ffbc00720c */ /* 0x000fe40003f65070 */
[----:B------:R-:W5:Y:S01]  /*03b0*/  S2UR UR5, SR_CgaCtaId ;  /* 0x00000000000579c3 */ /* 0x000f620000008800 */
[----:B------:R-:W1:Y:S01]  /*03c0*/  LDCU.128 UR20, c[0x0][0x380] ;  /* 0x00007000ff1477ac */ /* 0x000e620008000c00 */
[----:B------:R-:W-:-:S06]  /*03d0*/  UMOV UR7, 0x1 ;  /* 0x0000000100077882 */ /* 0x000fcc0000000000 */
[----:B------:R-:W0:Y:S01]  /*03e0*/  LDC R185, c[0x0][0x3a0] ;  /* 0x0000e800ffb97b82 */ /* 0x000e220000000800 */
[----:B-12---:R-:W-:Y:S01]  /*03f0*/  VIADD R0, R19, 0x7f ;  /* 0x0000007f13007836 */ /* 0x006fe20000000000 */
[----:B------:R-:W-:-:S06]  /*0400*/  IABS R128, R19 ;  /* 0x0000001300807213 */ /* 0x000fcc0000000000 */
[----:B------:R-:W1:Y:S01]  /*0410*/  LDC.64 R122, c[0x0][0x3a8] ;  /* 0x0000ea00ff7a7b82 */ /* 0x000e620000000a00 */
[----:B------:R-:W-:Y:S01]  /*0420*/  SHF.R.S32.HI R3, RZ, 0x1f, R0 ;  /* 0x0000001fff037819 */ /* 0x000fe20000011400 */
[----:B-----5:R-:W-:-:S03]  /*0430*/  ULEA UR13, UR5, UR13, 0x18 ;  /* 0x0000000d050d7291 */ /* 0x020fc6000f8ec0ff */
[----:B------:R-:W-:Y:S02]  /*0440*/  LEA.HI R3, R3, R0, RZ, 0x7 ;  /* 0x0000000003037211 */ /* 0x000fe400078f38ff */
[----:B---3--:R-:W-:Y:S02]  /*0450*/  IABS R8, R5 ;  /* 0x0000000500087213 */ /* 0x008fe40000000000 */
[----:B------:R-:W-:-:S04]  /*0460*/  SHF.R.S32.HI R4, RZ, 0x7, R3 ;  /* 0x00000007ff047819 */ /* 0x000fc80000011403 */
[-C--:B------:R-:W-:Y:S02]  /*0470*/  IABS R7, R4.reuse ;  /* 0x0000000400077213 */ /* 0x080fe40000000000 */
[----:B------:R-:W-:Y:S02]  /*0480*/  IABS R10, R4 ;  /* 0x00000004000a7213 */ /* 0x000fe40000000000 */
[----:B------:R-:W2:Y:S08]  /*0490*/  I2F.RP R0, R7 ;  /* 0x0000000700007306 */ /* 0x000eb00000209400 */
[----:B--2---:R-:W2:Y:S02]  /*04a0*/  MUFU.RCP R0, R0 ;  /* 0x0000000000007308 */ /* 0x004ea40000001000 */
[----:B--2---:R-:W-:-:S02]  /*04b0*/  VIADD R2, R0, 0xffffffe ;  /* 0x0ffffffe00027836 */ /* 0x004fc40000000000 */
[----:B------:R-:W-:-:S04]  /*04c0*/  IMAD.MOV R0, RZ, RZ, -R10 ;  /* 0x000000ffff007224 */ /* 0x000fc800078e0a0a */
[----:B------:R2:W3:Y:S02]  /*04d0*/  F2I.FTZ.U32.TRUNC.NTZ R3, R2 ;  /* 0x0000000200037305 */ /* 0x0004e4000021f000 */
[----:B--2---:R-:W-:Y:S02]  /*04e0*/  IMAD.MOV.U32 R2, RZ, RZ, RZ ;  /* 0x000000ffff027224 */ /* 0x004fe400078e00ff */
[----:B---3--:R-:W-:-:S04]  /*04f0*/  IMAD.MOV R6, RZ, RZ, -R3 ;  /* 0x000000ffff067224 */ /* 0x008fc800078e0a03 */
[----:B------:R-:W-:Y:S02]  /*0500*/  IMAD R9, R6, R7, RZ ;  /* 0x0000000706097224 */ /* 0x000fe400078e02ff */
[----:B------:R-:W-:Y:S02]  /*0510*/  IMAD.MOV.U32 R6, RZ, RZ, R8 ;  /* 0x000000ffff067224 */ /* 0x000fe400078e0008 */
[----:B------:R-:W-:-:S06]  /*0520*/  IMAD.HI.U32 R3, R3, R9, R2 ;  /* 0x0000000903037227 */ /* 0x000fcc00078e0002 */
[----:B------:R-:W-:-:S04]  /*0530*/  IMAD.HI.U32 R3, R3, R6, RZ ;  /* 0x0000000603037227 */ /* 0x000fc800078e00ff */
[----:B------:R-:W-:Y:S01]  /*0540*/  IMAD R0, R3, R0, R6 ;  /* 0x0000000003007224 */ /* 0x000fe200078e0206 */
[----:B------:R-:W-:Y:S04]  /*0550*/  BAR.SYNC.DEFER_BLOCKING 0x0 ;  /* 0x0000000000007b1d */ /* 0x000fe80000010000 */
[----:B------:R-:W-:-:S13]  /*0560*/  ISETP.GT.U32.AND P1, PT, R7, R0, PT ;  /* 0x000000000700720c */ /* 0x000fda0003f24070 */
[----:B------:R-:W-:Y:S02]  /*0570*/  @!P1 IMAD.IADD R0, R0, 0x1, -R7 ;  /* 0x0000000100009824 */ /* 0x000fe400078e0a07 */
[----:B------:R-:W-:Y:S01]  /*0580*/  @!P1 VIADD R3, R3, 0x1 ;  /* 0x0000000103039836 */ /* 0x000fe20000000000 */
[----:B------:R-:W-:Y:S02]  /*0590*/  ISETP.NE.AND P1, PT, R4, RZ, PT ;  /* 0x000000ff0400720c */ /* 0x000fe40003f25270 */
[----:B------:R-:W-:Y:S02]  /*05a0*/  ISETP.GE.U32.AND P0, PT, R0, R7, PT ;  /* 0x000000070000720c */ /* 0x000fe40003f06070 */
[----:B------:R-:W-:-:S04]  /*05b0*/  LOP3.LUT R0, R5, R4, RZ, 0x3c, !PT ;  /* 0x0000000405007212 */ /* 0x000fc800078e3cff */
[----:B------:R-:W-:Y:S01]  /*05c0*/  ISETP.GE.AND P2, PT, R0, RZ, PT ;  /* 0x000000ff0000720c */ /* 0x000fe20003f46270 */
[----:B------:R-:W-:-:S06]  /*05d0*/  VIADD R0, R18, 0x7f ;  /* 0x0000007f12007836 */ /* 0x000fcc0000000000 */
[----:B------:R-:W-:-:S04]  /*05e0*/  @P0 VIADD R3, R3, 0x1 ;  /* 0x0000000103030836 */ /* 0x000fc80000000000 */
[----:B------:R-:W-:Y:S01]  /*05f0*/  IMAD.MOV.U32 R8, RZ, RZ, R3 ;  /* 0x000000ffff087224 */ /* 0x000fe200078e0003 */
[----:B------:R-:W-:-:S03]  /*0600*/  SHF.R.S32.HI R3, RZ, 0x1f, R0 ;  /* 0x0000001fff037819 */ /* 0x000fc60000011400 */
[----:B------:R-:W-:Y:S01]  /*0610*/  @!P2 IMAD.MOV R8, RZ, RZ, -R8 ;  /* 0x000000ffff08a224 */ /* 0x000fe200078e0a08 */
[----:B------:R-:W-:Y:S02]  /*0620*/  LEA.HI R3, R3, R0, RZ, 0x7 ;  /* 0x0000000003037211 */ /* 0x000fe400078f38ff */
[----:B------:R-:W-:-:S04]  /*0630*/  @!P1 LOP3.LUT R8, RZ, R4, RZ, 0x33, !PT ;  /* 0x00000004ff089212 */ /* 0x000fc800078e33ff */
[----:B------:R-:W-:Y:S01]  /*0640*/  LEA.HI.SX32 R3, R3, -R8, 0x19 ;  /* 0x8000000803037211 */ /* 0x000fe200078fcaff */
[----:B------:R-:W-:-:S03]  /*0650*/  IMAD.MOV R6, RZ, RZ, -R8 ;  /* 0x000000ffff067224 */ /* 0x000fc600078e0a08 */
[----:B------:R-:W-:Y:S01]  /*0660*/  VIMNMX R11, PT, PT, R3, 0x1, PT ;  /* 0x00000001030b7848 */ /* 0x000fe20003fe0100 */
[----:B------:R-:W-:-:S03]  /*0670*/  IMAD R10, R4, R6, R5 ;  /* 0x00000006040a7224 */ /* 0x000fc600078e0205 */
[-C--:B------:R-:W-:Y:S02]  /*0680*/  IABS R7, R11.reuse ;  /* 0x0000000b00077213 */ /* 0x080fe40000000000 */
[----:B------:R-:W-:Y:S02]  /*0690*/  IABS R4, R11 ;  /* 0x0000000b00047213 */ /* 0x000fe40000000000 */
[----:B------:R-:W2:Y:S08]  /*06a0*/  I2F.RP R0, R7 ;  /* 0x0000000700007306 */ /* 0x000eb00000209400 */
[----:B--2---:R-:W2:Y:S02]  /*06b0*/  MUFU.RCP R0, R0 ;  /* 0x0000000000007308 */ /* 0x004ea40000001000 */
[----:B--2---:R-:W-:Y:S01]  /*06c0*/  VIADD R2, R0, 0xffffffe ;  /* 0x0ffffffe00027836 */ /* 0x004fe20000000000 */
[----:B------:R-:W-:-:S05]  /*06d0*/  IABS R0, R10 ;  /* 0x0000000a00007213 */ /* 0x000fca0000000000 */
[----:B------:R2:W3:Y:S02]  /*06e0*/  F2I.FTZ.U32.TRUNC.NTZ R3, R2 ;  /* 0x0000000200037305 */ /* 0x0004e4000021f000 */
[----:B--2---:R-:W-:Y:S02]  /*06f0*/  IMAD.MOV.U32 R2, RZ, RZ, RZ ;  /* 0x000000ffff027224 */ /* 0x004fe400078e00ff */
[----:B---3--:R-:W-:-:S04]  /*0700*/  IMAD.MOV R12, RZ, RZ, -R3 ;  /* 0x000000ffff0c7224 */ /* 0x008fc800078e0a03 */
[----:B------:R-:W-:Y:S02]  /*0710*/  IMAD R5, R12, R7, RZ ;  /* 0x000000070c057224 */ /* 0x000fe400078e02ff */
[----:B------:R-:W2:Y:S02]  /*0720*/  LDS R12, [UR13] ;  /* 0x0000000dff0c7984 */ /* 0x000ea40008000800 */
[----:B------:R-:W-:Y:S02]  /*0730*/  IMAD.HI.U32 R3, R3, R5, R2 ;  /* 0x0000000503037227 */ /* 0x000fe400078e0002 */
[----:B------:R-:W3:Y:S02]  /*0740*/  I2F.RP R5, R128 ;  /* 0x0000008000057306 */ /* 0x000ee40000209400 */
[----:B------:R-:W-:Y:S01]  /*0750*/  IMAD.MOV R2, RZ, RZ, -R4 ;  /* 0x000000ffff027224 */ /* 0x000fe200078e0a04 */
[----:B------:R-:W-:Y:S01]  /*0760*/  IABS R4, R18 ;  /* 0x0000001200047213 */ /* 0x000fe20000000000 */
[----:B------:R-:W-:-:S04]  /*0770*/  IMAD.HI.U32 R3, R3, R0, RZ ;  /* 0x0000000003037227 */ /* 0x000fc800078e00ff */
[----:B------:R-:W-:Y:S02]  /*0780*/  IMAD R0, R3, R2, R0 ;  /* 0x0000000203007224 */ /* 0x000fe400078e0200 */
[----:B------:R-:W-:Y:S01]  /*0790*/  IMAD.MOV.U32 R2, RZ, RZ, R4 ;  /* 0x000000ffff027224 */ /* 0x000fe200078e0004 */
[----:B------:R-:W-:Y:S02]  /*07a0*/  BAR.SYNC.DEFER_BLOCKING 0x0 ;  /* 0x0000000000007b1d */ /* 0x000fe40000010000 */
[----:B------:R-:W-:-:S04]  /*07b0*/  ISETP.GT.U32.AND P1, PT, R7, R0, PT ;  /* 0x000000000700720c */ /* 0x000fc80003f24070 */
[----:B------:R-:W5:Y:S08]  /*07c0*/  I2F.RP R4, R2 ;  /* 0x0000000200047306 */ /* 0x000f700000209400 */
[----:B---3--:R-:W3:Y:S01]  /*07d0*/  MUFU.RCP R5, R5 ;  /* 0x0000000500057308 */ /* 0x008ee20000001000 */
[----:B------:R-:W-:Y:S02]  /*07e0*/  @!P1 IMAD.IADD R0, R0, 0x1, -R7 ;  /* 0x0000000100009824 */ /* 0x000fe400078e0a07 */
[----:B------:R-:W-:Y:S01]  /*07f0*/  @!P1 VIADD R3, R3, 0x1 ;  /* 0x0000000103039836 */ /* 0x000fe20000000000 */
[----:B------:R-:W-:-:S02]  /*0800*/  ISETP.NE.AND P1, PT, R11, RZ, PT ;  /* 0x000000ff0b00720c */ /* 0x000fc40003f25270 */
[----:B------:R-:W-:Y:S02]  /*0810*/  ISETP.GE.U32.AND P0, PT, R0, R7, PT ;  /* 0x000000070000720c */ /* 0x000fe40003f06070 */
[----:B------:R-:W-:Y:S01]  /*0820*/  LOP3.LUT R0, R10, R11, RZ, 0x3c, !PT ;  /* 0x0000000b0a007212 */ /* 0x000fe200078e3cff */
[----:B-----5:R-:W5:Y:S01]  /*0830*/  MUFU.RCP R4, R4 ;  /* 0x0000000400047308 */ /* 0x020f620000001000 */
[----:B--2---:R-:W-:Y:S02]  /*0840*/  R2UR UR12, R12 ;  /* 0x000000000c0c72ca */ /* 0x004fe400000e0000 */
[----:B------:R-:W-:Y:S01]  /*0850*/  ISETP.GE.AND P2, PT, R0, RZ, PT ;  /* 0x000000ff0000720c */ /* 0x000fe20003f46270 */
[----:B---3--:R-:W-:-:S06]  /*0860*/  VIADD R132, R5, 0xffffffe ;  /* 0x0ffffffe05847836 */ /* 0x008fcc0000000000 */
[----:B------:R-:W-:Y:S01]  /*0870*/  @P0 VIADD R3, R3, 0x1 ;  /* 0x0000000103030836 */ /* 0x000fe20000000000 */
[----:B------:R2:W3:Y:S03]  /*0880*/  F2I.FTZ.U32.TRUNC.NTZ R133, R132 ;  /* 0x0000008400857305 */ /* 0x0004e6000021f000 */
[----:B------:R-:W-:Y:S01]  /*0890*/  IMAD.MOV.U32 R6, RZ, RZ, R3 ;  /* 0x000000ffff067224 */ /* 0x000fe200078e0003 */
[--C-:B------:R-:W-:Y:S01]  /*08a0*/  SHF.R.U32.HI R3, RZ, 0x6, R187.reuse ;  /* 0x00000006ff037819 */ /* 0x100fe200000116bb */
[----:B-----5:R-:W-:Y:S01]  /*08b0*/  VIADD R5, R4, 0xffffffe ;  /* 0x0ffffffe04057836 */ /* 0x020fe20000000000 */
[----:B------:R-:W-:Y:S01]  /*08c0*/  SHF.R.U32.HI R4, RZ, 0x5, R187 ;  /* 0x00000005ff047819 */ /* 0x000fe200000116bb */
[----:B------:R-:W-:Y:S01]  /*08d0*/  @!P2 IMAD.MOV R6, RZ, RZ, -R6 ;  /* 0x000000ffff06a224 */ /* 0x000fe200078e0a06 */
[----:B------:R-:W-:Y:S01]  /*08e0*/  @!P1 LOP3.LUT R6, RZ, R11, RZ, 0x33, !PT ;  /* 0x0000000bff069212 */ /* 0x000fe200078e33ff */
[----:B--2---:R-:W-:Y:S01]  /*08f0*/  IMAD.MOV.U32 R132, RZ, RZ, RZ ;  /* 0x000000ffff847224 */ /* 0x004fe200078e00ff */
[----:B------:R-:W-:Y:S01]  /*0900*/  SGXT.U32 R3, R3, 0x1 ;  /* 0x000000010303781a */ /* 0x000fe20000000000 */
[----:B------:R-:W2:Y:S01]  /*0910*/  F2I.FTZ.U32.TRUNC.NTZ R5, R5 ;  /* 0x0000000500057305 */ /* 0x000ea2000021f000 */
[----:B------:R-:W-:Y:S01]  /*0920*/  R2UR UR8, R4 ;  /* 0x00000000040872ca */ /* 0x000fe200000e0000 */
[----:B------:R-:W-:Y:S01]  /*0930*/  IMAD.SHL.U32 R0, R6, 0x80, RZ ;  /* 0x0000008006007824 */ /* 0x000fe200078e00ff */
[----:B------:R-:W-:Y:S01]  /*0940*/  ISETP.NE.AND P2, PT, R18, RZ, PT ;  /* 0x000000ff1200720c */ /* 0x000fe20003f45270 */
[----:B---3--:R-:W-:-:S02]  /*0950*/  IMAD.MOV R7, RZ, RZ, -R133 ;  /* 0x000000ffff077224 */ /* 0x008fc400078e0a85 */
[----:B------:R-:W-:Y:S01]  /*0960*/  IMAD.MOV R6, RZ, RZ, -R6 ;  /* 0x000000ffff067224 */ /* 0x000fe200078e0a06 */
[----:B------:R-:W-:Y:S01]  /*0970*/  LOP3.LUT R130, R0, R3, RZ, 0xfc, !PT ;  /* 0x0000000300827212 */ /* 0x000fe200078efcff */
[----:B------:R-:W-:Y:S01]  /*0980*/  IMAD R3, R7, R128, RZ ;  /* 0x0000008007037224 */ /* 0x000fe200078e02ff */
[----:B------:R-:W-:Y:S01]  /*0990*/  LEA.HI R131, R187, R0, RZ, 0x1a ;  /* 0x00000000bb837211 */ /* 0x000fe200078fd0ff */
[----:B------:R-:W-:Y:S01]  /*09a0*/  IMAD R6, R11, R6, R10 ;  /* 0x000000060b067224 */ /* 0x000fe200078e020a */
[----:B------:R-:W-:Y:S01]  /*09b0*/  IABS R9, R130 ;  /* 0x0000008200097213 */ /* 0x000fe20000000000 */
[----:B------:R-:W-:Y:S01]  /*09c0*/  IMAD.HI.U32 R132, R133, R3, R132 ;  /* 0x0000000385847227 */ /* 0x000fe200078e0084 */
[C---:B------:R-:W-:Y:S01]  /*09d0*/  LOP3.LUT R127, R130.reuse, 0x4, RZ, 0xfc, !PT ;  /* 0x00000004827f7812 */ /* 0x040fe200078efcff */
[----:B------:R-:W-:Y:S01]  /*09e0*/  USHF.L.U32 UR4, UR8, 0x15, URZ ;  /* 0x0000001508047899 */ /* 0x000fe200080006ff */
[----:B------:R-:W-:Y:S01]  /*09f0*/  LOP3.LUT R129, R130, 0x2, RZ, 0xfc, !PT ;  /* 0x0000000282817812 */ /* 0x000fe200078efcff */
[----:B--2---:R-:W-:Y:S01]  /*0a00*/  IMAD.MOV R7, RZ, RZ, -R5 ;  /* 0x000000ffff077224 */ /* 0x004fe200078e0a05 */
[----:B------:R-:W-:Y:S01]  /*0a10*/  IABS R11, R127 ;  /* 0x0000007f000b7213 */ /* 0x000fe20000000000 */
[----:B------:R-:W-:Y:S01]  /*0a20*/  IMAD.HI.U32 R3, R132, R9, RZ ;  /* 0x0000000984037227 */ /* 0x000fe200078e00ff */
[C---:B------:R-:W-:Y:S01]  /*0a30*/  LOP3.LUT R125, R130.reuse, 0x6, RZ, 0xfc, !PT ;  /* 0x00000006827d7812 */ /* 0x040fe200078efcff */
[----:B------:R-:W-:Y:S01]  /*0a40*/  ULOP3.LUT UR4, UR4, 0x600000, URZ, 0xc0, !UPT ;  /* 0x0060000004047892 */ /* 0x000fe2000f8ec0ff */
[C---:B------:R-:W-:Y:S01]  /*0a50*/  LOP3.LUT R121, R130.reuse, 0xa, RZ, 0xfc, !PT ;  /* 0x0000000a82797812 */ /* 0x040fe200078efcff */
[----:B------:R-:W-:Y:S01]  /*0a60*/  IMAD R7, R7, R2, RZ ;  /* 0x0000000207077224 */ /* 0x000fe200078e02ff */
[----:B------:R-:W-:Y:S01]  /*0a70*/  IABS R115, R125 ;  /* 0x0000007d00737213 */ /* 0x000fe20000000000 */
[----:B------:R-:W-:Y:S01]  /*0a80*/  IMAD.MOV.U32 R4, RZ, RZ, RZ ;  /* 0x000000ffff047224 */ /* 0x000fe200078e00ff */
[----:B------:R-:W-:Y:S01]  /*0a90*/  LOP3.LUT R124, R130, 0x8, RZ, 0xfc, !PT ;  /* 0x00000008827c7812 */ /* 0x000fe200078efcff */
[----:B------:R-:W-:Y:S01]  /*0aa0*/  IMAD.MOV R126, RZ, RZ, -R3 ;  /* 0x000000ffff7e7224 */ /* 0x000fe200078e0a03 */
[----:B------:R-:W-:Y:S01]  /*0ab0*/  IABS R13, R121 ;  /* 0x00000079000d7213 */ /* 0x000fe20000000000 */
[----:B------:R-:W-:Y:S01]  /*0ac0*/  IMAD.HI.U32 R3, R5, R7, R4 ;  /* 0x0000000705037227 */ /* 0x000fe200078e0004 */
[----:B------:R-:W-:-:S02]  /*0ad0*/  IABS R111, R124 ;  /* 0x0000007c006f7213 */ /* 0x000fc40000000000 */
[----:B------:R-:W-:Y:S01]  /*0ae0*/  LOP3.LUT R113, R130, 0x10, RZ, 0xfc, !PT ;  /* 0x0000001082717812 */ /* 0x000fe200078efcff */
[----:B------:R-:W-:Y:S01]  /*0af0*/  IMAD.IADD R4, R8, 0x1, R6 ;  /* 0x0000000108047824 */ /* 0x000fe200078e0206 */
[----:B------:R-:W-:Y:S01]  /*0b00*/  LOP3.LUT R112, R130, 0x14, RZ, 0xfc, !PT ;  /* 0x0000001482707812 */ /* 0x000fe200078efcff */
[----:B------:R-:W-:Y:S01]  /*0b10*/  IMAD R126, R128, R126, R9 ;  /* 0x0000007e807e7224 */ /* 0x000fe200078e0209 */
[----:B------:R-:W-:Y:S01]  /*0b20*/  IABS R9, R129 ;  /* 0x0000008100097213 */ /* 0x000fe20000000000 */
[----:B------:R-:W-:Y:S01]  /*0b30*/  IMAD.HI.U32 R6, R132, R11, RZ ;  /* 0x0000000b84067227 */ /* 0x000fe200078e00ff */
[----:B------:R-:W-:Y:S02]  /*0b40*/  IABS R99, R112 ;  /* 0x0000007000637213 */ /* 0x000fe40000000000 */
[C---:B------:R-:W-:Y:S01]  /*0b50*/  LOP3.LUT R120, R130.reuse, 0xc, RZ, 0xfc, !PT ;  /* 0x0000000c82787812 */ /* 0x040fe200078efcff */
[----:B------:R-:W-:Y:S01]  /*0b60*/  IMAD.MOV R6, RZ, RZ, -R6 ;  /* 0x000000ffff067224 */ /* 0x000fe200078e0a06 */
[----:B------:R-:W-:Y:S01]  /*0b70*/  LOP3.LUT R107, R130, 0x16, RZ, 0xfc, !PT ;  /* 0x00000016826b7812 */ /* 0x000fe200078efcff */
[----:B------:R-:W-:Y:S01]  /*0b80*/  IMAD.HI.U32 R5, R132, R9, RZ ;  /* 0x0000000984057227 */ /* 0x000fe200078e00ff */
[----:B------:R-:W-:-:S02]  /*0b90*/  IABS R109, R120 ;  /* 0x00000078006d7213 */ /* 0x000fc40000000000 */
[----:B------:R-:W-:Y:S01]  /*0ba0*/  LOP3.LUT R114, R130, 0x12, RZ, 0xfc, !PT ;  /* 0x0000001282727812 */ /* 0x000fe200078efcff */
[----:B------:R-:W-:Y:S01]  /*0bb0*/  IMAD.HI.U32 R7, R132, R115, RZ ;  /* 0x0000007384077227 */ /* 0x000fe200078e00ff */
[----:B------:R-:W-:Y:S02]  /*0bc0*/  LOP3.LUT R108, R130, 0x18, RZ, 0xfc, !PT ;  /* 0x00000018826c7812 */ /* 0x000fe400078efcff */
[----:B------:R-:W-:Y:S01]  /*0bd0*/  IABS R103, R114 ;  /* 0x0000007200677213 */ /* 0x000fe20000000000 */
[----:B------:R-:W-:Y:S01]  /*0be0*/  IMAD R116, R128, R6, R11 ;  /* 0x0000000680747224 */ /* 0x000fe200078e020b */
[----:B------:R-:W-:Y:S01]  /*0bf0*/  IABS R11, R113 ;  /* 0x00000071000b7213 */ /* 0x000fe20000000000 */
[----:B------:R-:W-:Y:S01]  /*0c00*/  IMAD.MOV R118, RZ, RZ, -R5 ;  /* 0x000000ffff767224 */ /* 0x000fe200078e0a05 */
[----:B------:R-:W-:Y:S01]  /*0c10*/  IABS R97, R108 ;  /* 0x0000006c00617213 */ /* 0x000fe20000000000 */
[----:B------:R-:W-:Y:S01]  /*0c20*/  IMAD.HI.U32 R8, R132, R13, RZ ;  /* 0x0000000d84087227 */ /* 0x000fe200078e00ff */
[----:B------:R-:W-:-:S02]  /*0c30*/  LOP3.LUT R84, R130, 0x28, RZ, 0xfc, !PT ;  /* 0x0000002882547812 */ /* 0x000fc400078efcff */
[C---:B------:R-:W-:Y:S01]  /*0c40*/  LOP3.LUT R101, R130.reuse, 0x1c, RZ, 0xfc, !PT ;  /* 0x0000001c82657812 */ /* 0x040fe200078efcff */
[----:B------:R-:W-:Y:S01]  /*0c50*/  IMAD.MOV R7, RZ, RZ, -R7 ;  /* 0x000000ffff077224 */ /* 0x000fe200078e0a07 */
[----:B------:R-:W-:Y:S01]  /*0c60*/  LOP3.LUT R91, R130, 0x22, RZ, 0xfc, !PT ;  /* 0x00000022825b7812 */ /* 0x000fe200078efcff */
[----:B------:R-:W-:Y:S01]  /*0c70*/  IMAD.HI.U32 R5, R132, R111, RZ ;  /* 0x0000006f84057227 */ /* 0x000fe200078e00ff */
[----:B------:R-:W-:Y:S02]  /*0c80*/  IABS R95, R101 ;  /* 0x00000065005f7213 */ /* 0x000fe40000000000 */
[----:B------:R-:W-:Y:S01]  /*0c90*/  LOP3.LUT R94, R130, 0x26, RZ, 0xfc, !PT ;  /* 0x00000026825e7812 */ /* 0x000fe200078efcff */
[----:B------:R-:W-:Y:S01]  /*0ca0*/  IMAD R118, R128, R118, R9 ;  /* 0x0000007680767224 */ /* 0x000fe200078e0209 */
[----:B------:R-:W-:Y:S01]  /*0cb0*/  LOP3.LUT R85, R130, 0x2c, RZ, 0xfc, !PT ;  /* 0x0000002c82557812 */ /* 0x000fe200078efcff */
[----:B------:R-:W-:Y:S01]  /*0cc0*/  IMAD.MOV R8, RZ, RZ, -R8 ;  /* 0x000000ffff087224 */ /* 0x000fe200078e0a08 */
[----:B------:R-:W-:Y:S01]  /*0cd0*/  IABS R77, R94 ;  /* 0x0000005e004d7213 */ /* 0x000fe20000000000 */
[----:B------:R-:W-:Y:S01]  /*0ce0*/  IMAD R115, R128, R7, R115 ;  /* 0x0000000780737224 */ /* 0x000fe200078e0273 */
[C---:B------:R-:W-:Y:S01]  /*0cf0*/  LOP3.LUT R80, R130.reuse, 0x30, RZ, 0xfc, !PT ;  /* 0x0000003082507812 */ /* 0x040fe200078efcff */
[C---:B------:R-:W-:Y:S01]  /*0d00*/  VIADD R102, R131.reuse, 0x1e ;  /* 0x0000001e83667836 */ /* 0x040fe20000000000 */
[----:B------:R-:W-:Y:S01]  /*0d10*/  LOP3.LUT R106, R130, 0x1a, RZ, 0xfc, !PT ;  /* 0x0000001a826a7812 */ /* 0x000fe200078efcff */
[----:B------:R-:W-:Y:S01]  /*0d20*/  IMAD.MOV R5, RZ, RZ, -R5 ;  /* 0x000000ffff057224 */ /* 0x000fe200078e0a05 */
[----:B------:R-:W-:Y:S01]  /*0d30*/  IABS R71, R80 ;  /* 0x0000005000477213 */ /* 0x000fe20000000000 */
[----:B------:R-:W-:Y:S01]  /*0d40*/  VIADD R119, R131, 0xe ;  /* 0x0000000e83777836 */ /* 0x000fe20000000000 */
[----:B------:R-:W-:Y:S01]  /*0d50*/  IABS R93, R106 ;  /* 0x0000006a005d7213 */ /* 0x000fe20000000000 */
[----:B------:R-:W-:Y:S01]  /*0d60*/  IMAD.HI.U32 R7, R132, R11, RZ ;  /* 0x0000000b84077227 */ /* 0x000fe200078e00ff */
[----:B------:R-:W-:-:S02]  /*0d70*/  LOP3.LUT R100, R130, 0x20, RZ, 0xfc, !PT ;  /* 0x0000002082647812 */ /* 0x000fc400078efcff */
[----:B------:R-:W-:Y:S01]  /*0d80*/  IABS R105, R119 ;  /* 0x0000007700697213 */ /* 0x000fe20000000000 */
[----:B------:R-:W-:Y:S01]  /*0d90*/  IMAD.HI.U32 R9, R132, R99, RZ ;  /* 0x0000006384097227 */ /* 0x000fe200078e00ff */
[----:B------:R-:W-:Y:S02]  /*0da0*/  LOP3.LUT R64, R130, 0x3a, RZ, 0xfc, !PT ;  /* 0x0000003a82407812 */ /* 0x000fe400078efcff */
[----:B------:R-:W-:Y:S01]  /*0db0*/  IABS R89, R100 ;  /* 0x0000006400597213 */ /* 0x000fe20000000000 */
[C---:B------:R-:W-:Y:S01]  /*0dc0*/  IMAD R110, R128.reuse, R8, R13 ;  /* 0x00000008806e7224 */ /* 0x040fe200078e020d */
[----:B------:R-:W-:Y:S01]  /*0dd0*/  IABS R13, R102 ;  /* 0x00000066000d7213 */ /* 0x000fe20000000000 */
[----:B------:R-:W-:Y:S01]  /*0de0*/  IMAD R111, R128, R5, R111 ;  /* 0x00000005806f7224 */ /* 0x000fe200078e026f */
[C---:B------:R-:W-:Y:S01]  /*0df0*/  LOP3.LUT R92, R130.reuse, 0x24, RZ, 0xfc, !PT ;  /* 0x00000024825c7812 */ /* 0x040fe200078efcff */
[----:B------:R-:W-:Y:S01]  /*0e00*/  IMAD.MOV R7, RZ, RZ, -R7 ;  /* 0x000000ffff077224 */ /* 0x000fe200078e0a07 */
[----:B------:R-:W-:Y:S01]  /*0e10*/  LOP3.LUT R90, R130, 0x2a, RZ, 0xfc, !PT ;  /* 0x0000002a825a7812 */ /* 0x000fe200078efcff */
[----:B------:R-:W-:Y:S01]  /*0e20*/  IMAD.MOV R9, RZ, RZ, -R9 ;  /* 0x000000ffff097224 */ /* 0x000fe200078e0a09 */
[----:B------:R-:W-:Y:S01]  /*0e30*/  IABS R83, R92 ;  /* 0x0000005c00537213 */ /* 0x000fe20000000000 */
[----:B------:R-:W-:Y:S01]  /*0e40*/  IMAD.HI.U32 R5, R132, R109, RZ ;  /* 0x0000006d84057227 */ /* 0x000fe200078e00ff */
[----:B------:R-:W-:-:S02]  /*0e50*/  LOP3.LUT R61, R130, 0x44, RZ, 0xfc, !PT ;  /* 0x00000044823d7812 */ /* 0x000fc400078efcff */
[----:B------:R-:W-:Y:S01]  /*0e60*/  LOP3.LUT R81, R130, 0x32, RZ, 0xfc, !PT ;  /* 0x0000003282517812 */ /* 0x000fe200078efcff */
[C---:B------:R-:W-:Y:S01]  /*0e70*/  IMAD R104, R128.reuse, R7, R11 ;  /* 0x0000000780687224 */ /* 0x040fe200078e020b */
[----:B------:R-:W-:Y:S01]  /*0e80*/  IABS R11, R107 ;  /* 0x0000006b000b7213 */ /* 0x000fe20000000000 */
[----:B------:R-:W-:Y:S01]  /*0e90*/  IMAD R99, R128, R9, R99 ;  /* 0x0000000980637224 */ /* 0x000fe200078e0263 */
[----:B------:R-:W-:Y:S01]  /*0ea0*/  IABS R47, R61 ;  /* 0x0000003d002f7213 */ /* 0x000fe20000000000 */
[----:B------:R-:W-:Y:S01]  /*0eb0*/  IMAD.MOV R5, RZ, RZ, -R5 ;  /* 0x000000ffff057224 */ /* 0x000fe200078e0a05 */
[----:B------:R-:W-:Y:S01]  /*0ec0*/  IABS R17, R81 ;  /* 0x0000005100117213 */ /* 0x000fe20000000000 */
[----:B------:R-:W-:Y:S01]  /*0ed0*/  IMAD.HI.U32 R9, R132, R13, RZ ;  /* 0x0000000d84097227 */ /* 0x000fe200078e00ff */
[C---:B------:R-:W-:Y:S02]  /*0ee0*/  LOP3.LUT R75, R130.reuse, 0x38, RZ, 0xfc, !PT ;  /* 0x00000038824b7812 */ /* 0x040fe400078efcff */
[----:B------:R-:W-:Y:S01]  /*0ef0*/  LOP3.LUT R65, R130, 0x3c, RZ, 0xfc, !PT ;  /* 0x0000003c82417812 */ /* 0x000fe200078efcff */
[----:B------:R-:W-:Y:S01]  /*0f00*/  IMAD.HI.U32 R6, R132, R105, RZ ;  /* 0x0000006984067227 */ /* 0x000fe200078e00ff */
[----:B------:R-:W-:-:S02]  /*0f10*/  LOP3.LUT R70, R130, 0x34, RZ, 0xfc, !PT ;  /* 0x0000003482467812 */ /* 0x000fc400078efcff */
[----:B------:R-:W-:Y:S01]  /*0f20*/  IABS R59, R65 ;  /* 0x00000041003b7213 */ /* 0x000fe20000000000 */
[----:B------:R-:W-:Y:S01]  /*0f30*/  IMAD R109, R128, R5, R109 ;  /* 0x00000005806d7224 */ /* 0x000fe200078e026d */
[----:B------:R-:W-:Y:S01]  /*0f40*/  IABS R67, R70 ;  /* 0x0000004600437213 */ /* 0x000fe20000000000 */
[----:B------:R-:W-:Y:S01]  /*0f50*/  IMAD.MOV R9, RZ, RZ, -R9 ;  /* 0x000000ffff097224 */ /* 0x000fe200078e0a09 */
[C---:B------:R-:W-:Y:S01]  /*0f60*/  LOP3.LUT R53, R130.reuse, 0x46, RZ, 0xfc, !PT ;  /* 0x0000004682357812 */ /* 0x040fe200078efcff */
[----:B------:R-:W-:Y:S01]  /*0f70*/  IMAD.MOV R6, RZ, RZ, -R6 ;  /* 0x000000ffff067224 */ /* 0x000fe200078e0a06 */
[----:B------:R-:W-:Y:S01]  /*0f80*/  LOP3.LUT R69, R130, 0x36, RZ, 0xfc, !PT ;  /* 0x0000003682457812 */ /* 0x000fe200078efcff */
[----:B------:R-:W-:Y:S01]  /*0f90*/  IMAD.HI.U32 R5, R132, R11, RZ ;  /* 0x0000000b84057227 */ /* 0x000fe200078e00ff */
[----:B------:R-:W-:Y:S02]  /*0fa0*/  LOP3.LUT R45, R130, 0x50, RZ, 0xfc, !PT ;  /* 0x00000050822d7812 */ /* 0x000fe400078efcff */
[----:B------:R-:W-:Y:S01]  /*0fb0*/  IABS R63, R69 ;  /* 0x00000045003f7213 */ /* 0x000fe20000000000 */
[----:B------:R-:W-:Y:S01]  /*0fc0*/  IMAD.HI.U32 R8, R132, R103, RZ ;  /* 0x0000006784087227 */ /* 0x000fe200078e00ff */
[----:B------:R-:W-:-:S02]  /*0fd0*/  LOP3.LUT R58, R130, 0x42, RZ, 0xfc, !PT ;  /* 0x00000042823a7812 */ /* 0x000fc400078efcff */
[----:B------:R-:W-:Y:S01]  /*0fe0*/  IABS R33, R45 ;  /* 0x0000002d00217213 */ /* 0x000fe20000000000 */
[C---:B------:R-:W-:Y:S01]  /*0ff0*/  IMAD R96, R128.reuse, R9, R13 ;  /* 0x0000000980607224 */ /* 0x040fe200078e020d */
        /* <DEDUP_REMOVED lines=8> */
[----:B------:R-:W-:-:S02]  /*1080*/  IABS R49, R52 ;  /* 0x0000003400317213 */ /* 0x000fc40000000000 */
[----:B------:R-:W-:Y:S01]  /*1090*/  LOP3.LUT R48, R130, 0x4c, RZ, 0xfc, !PT ;  /* 0x0000004c82307812 */ /* 0x000fe200078efcff */
[C---:B------:R-:W-:Y:S01]  /*10a0*/  IMAD R98, R128.reuse, R5, R11 ;  /* 0x0000000580627224 */ /* 0x040fe200078e020b */
[----:B------:R-:W-:Y:S01]  /*10b0*/  IABS R11, R91 ;  /* 0x0000005b000b7213 */ /* 0x000fe20000000000 */
[----:B------:R-:W-:Y:S01]  /*10c0*/  IMAD R103, R128, R8, R103 ;  /* 0x0000000880677224 */ /* 0x000fe200078e0267 */
        /* <DEDUP_REMOVED lines=8> */
[----:B------:R-:W-:Y:S01]  /*1150*/  LOP3.LUT R39, R130, 0x56, RZ, 0xfc, !PT ;  /* 0x0000005682277812 */ /* 0x000fe200078efcff */
[----:B------:R-:W-:Y:S01]  /*1160*/  IMAD R97, R128, R6, R97 ;  /* 0x0000000680617224 */ /* 0x000fe200078e0261 */
[----:B------:R-:W-:Y:S01]  /*1170*/  IABS R35, R42 ;  /* 0x0000002a00237213 */ /* 0x000fe20000000000 */
[----:B------:R-:W-:Y:S01]  /*1180*/  IMAD.MOV R9, RZ, RZ, -R9 ;  /* 0x000000ffff097224 */ /* 0x000fe200078e0a09 */
[----:B------:R-:W-:Y:S01]  /*1190*/  IABS R25, R38 ;  /* 0x0000002600197213 */ /* 0x000fe20000000000 */
[----:B------:R-:W-:Y:S01]  /*11a0*/  IMAD.MOV R8, RZ, RZ, -R8 ;  /* 0x000000ffff087224 */ /* 0x000fe200078e0a08 */
[----:B------:R-:W-:Y:S01]  /*11b0*/  LOP3.LUT R37, R130, 0x5a, RZ, 0xfc, !PT ;  /* 0x0000005a82257812 */ /* 0x000fe200078efcff */
[----:B------:R-:W-:Y:S01]  /*11c0*/  IMAD.HI.U32 R6, R132, R11, RZ ;  /* 0x0000000b84067227 */ /* 0x000fe200078e00ff */
[C---:B------:R-:W-:Y:S02]  /*11d0*/  LOP3.LUT R31, R130.reuse, 0x62, RZ, 0xfc, !PT ;  /* 0x00000062821f7812 */ /* 0x040fe400078efcff */
[----:B------:R-:W-:Y:S01]  /*11e0*/  LOP3.LUT R34, R130, 0x58, RZ, 0xfc, !PT ;  /* 0x0000005882227812 */ /* 0x000fe200078efcff */
[C---:B------:R-:W-:Y:S01]  /*11f0*/  IMAD R78, R128.reuse, R9, R13 ;  /* 0x00000009804e7224 */ /* 0x040fe200078e020d */
[----:B------:R-:W-:Y:S01]  /*1200*/  IABS R13, R85 ;  /* 0x00000055000d7213 */ /* 0x000fe20000000000 */
[----:B------:R-:W-:Y:S01]  /*1210*/  IMAD R95, R128, R8, R95 ;  /* 0x00000008805f7224 */ /* 0x000fe200078e025f */
[----:B------:R-:W-:Y:S01]  /*1220*/  IABS R29, R34 ;  /* 0x00000022001d7213 */ /* 0x000fe20000000000 */
[----:B------:R-:W-:Y:S01]  /*1230*/  IMAD.MOV R6, RZ, RZ, -R6 ;  /* 0x000000ffff067224 */ /* 0x000fe200078e0a06 */
[----:B------:R-:W-:Y:S01]  /*1240*/  LOP3.LUT R162, R130, 0x66, RZ, 0xfc, !PT ;  /* 0x0000006682a27812 */ /* 0x000fe200078efcff */
[----:B------:R-:W-:Y:S01]  /*1250*/  IMAD.HI.U32 R8, R132, R77, RZ ;  /* 0x0000004d84087227 */ /* 0x000fe200078e00ff */
[----:B------:R-:W-:-:S02]  /*1260*/  LOP3.LUT R30, R130, 0x60, RZ, 0xfc, !PT ;  /* 0x00000060821e7812 */ /* 0x000fc400078efcff */
[----:B------:R-:W-:Y:S01]  /*1270*/  LOP3.LUT R164, R130, 0x64, RZ, 0xfc, !PT ;  /* 0x0000006482a47812 */ /* 0x000fe200078efcff */
[----:B------:R-:W-:Y:S01]  /*1280*/  IMAD R88, R128, R6, R11 ;  /* 0x0000000680587224 */ /* 0x000fe200078e020b */
[----:B------:R-:W-:Y:S01]  /*1290*/  IABS R11, R90 ;  /* 0x0000005a000b7213 */ /* 0x000fe20000000000 */
[----:B------:R-:W-:Y:S01]  /*12a0*/  IMAD.MOV R8, RZ, RZ, -R8 ;  /* 0x000000ffff087224 */ /* 0x000fe200078e0a08 */
[----:B------:R-:W-:Y:S01]  /*12b0*/  IABS R27, R30 ;  /* 0x0000001e001b7213 */ /* 0x000fe20000000000 */
[----:B------:R-:W-:Y:S01]  /*12c0*/  IMAD.HI.U32 R6, R132, R13, RZ ;  /* 0x0000000d84067227 */ /* 0x000fe200078e00ff */
[----:B------:R-:W-:-:S03]  /*12d0*/  IABS R23, R164 ;  /* 0x000000a400177213 */ /* 0x000fc60000000000 */
[----:B------:R-:W-:Y:S02]  /*12e0*/  IMAD R77, R128, R8, R77 ;  /* 0x00000008804d7224 */ /* 0x000fe400078e024d */
[----:B------:R-:W-:Y:S02]  /*12f0*/  IMAD.MOV R6, RZ, RZ, -R6 ;  /* 0x000000ffff067224 */ /* 0x000fe400078e0a06 */
[----:B------:R-:W-:-:S04]  /*1300*/  IMAD.HI.U32 R8, R132, R71, RZ ;  /* 0x0000004784087227 */ /* 0x000fc800078e00ff */
[----:B------:R-:W-:-:S04]  /*1310*/  IMAD.HI.U32 R7, R132, R93, RZ ;  /* 0x0000005d84077227 */ /* 0x000fc800078e00ff */
[----:B------:R-:W-:Y:S01]  /*1320*/  IMAD R74, R128, R6, R13 ;  /* 0x00000006804a7224 */ /* 0x000fe200078e020d */
[----:B------:R-:W-:Y:S01]  /*1330*/  IABS R13, R64 ;  /* 0x00000040000d7213 */ /* 0x000fe20000000000 */
[----:B------:R-:W-:Y:S02]  /*1340*/  IMAD.MOV R8, RZ, RZ, -R8 ;  /* 0x000000ffff087224 */ /* 0x000fe400078e0a08 */
[----:B------:R-:W-:Y:S02]  /*1350*/  IMAD.MOV R7, RZ, RZ, -R7 ;  /* 0x000000ffff077224 */ /* 0x000fe400078e0a07 */
[----:B------:R-:W-:-:S04]  /*1360*/  IMAD.HI.U32 R5, R132, R89, RZ ;  /* 0x0000005984057227 */ /* 0x000fc800078e00ff */
[----:B------:R-:W-:Y:S02]  /*1370*/  IMAD R71, R128, R8, R71 ;  /* 0x0000000880477224 */ /* 0x000fe400078e0247 */
[----:B------:R-:W-:-:S04]  /*1380*/  IMAD.HI.U32 R8, R132, R13, RZ ;  /* 0x0000000d84087227 */ /* 0x000fc800078e00ff */
[----:B------:R-:W-:Y:S02]  /*1390*/  IMAD R93, R128, R7, R93 ;  /* 0x00000007805d7224 */ /* 0x000fe400078e025d */
[----:B------:R-:W-:Y:S02]  /*13a0*/  IMAD.MOV R5, RZ, RZ, -R5 ;  /* 0x000000ffff057224 */ /* 0x000fe400078e0a05 */
[----:B------:R-:W-:Y:S02]  /*13b0*/  VIADD R79, R131, 0x2e ;  /* 0x0000002e834f7836 */ /* 0x000fe40000000000 */
[----:B------:R-:W-:-:S03]  /*13c0*/  IMAD.HI.U32 R7, R132, R83, RZ ;  /* 0x0000005384077227 */ /* 0x000fc600078e00ff */
[----:B------:R-:W-:Y:S01]  /*13d0*/  IABS R15, R79 ;  /* 0x0000004f000f7213 */ /* 0x000fe20000000000 */
[----:B------:R-:W-:Y:S02]  /*13e0*/  IMAD.MOV R8, RZ, RZ, -R8 ;  /* 0x000000ffff087224 */ /* 0x000fe400078e0a08 */
[----:B------:R-:W-:Y:S02]  /*13f0*/  IMAD R89, R128, R5, R89 ;  /* 0x0000000580597224 */ /* 0x000fe400078e0259 */
[----:B------:R-:W-:Y:S02]  /*1400*/  IMAD.MOV R7, RZ, RZ, -R7 ;  /* 0x000000ffff077224 */ /* 0x000fe400078e0a07 */
[----:B------:R-:W-:-:S04]  /*1410*/  IMAD.HI.U32 R5, R132, R11, RZ ;  /* 0x0000000b84057227 */ /* 0x000fc800078e00ff */
[----:B------:R-:W-:Y:S01]  /*1420*/  IMAD R62, R128, R8, R13 ;  /* 0x00000008803e7224 */ /* 0x000fe200078e020d */
[----:B------:R-:W-:Y:S01]  /*1430*/  IABS R13, R57 ;  /* 0x00000039000d7213 */ /* 0x000fe20000000000 */
[----:B------:R-:W-:Y:S02]  /*1440*/  VIADD R50, R131, 0x4e ;  /* 0x0000004e83327836 */ /* 0x000fe40000000000 */
[----:B------:R-:W-:-:S03]  /*1450*/  IMAD.HI.U32 R8, R132, R47, RZ ;  /* 0x0000002f84087227 */ /* 0x000fc600078e00ff */
[----:B------:R-:W-:Y:S01]  /*1460*/  IABS R43, R50 ;  /* 0x00000032002b7213 */ /* 0x000fe20000000000 */
[----:B------:R-:W-:Y:S02]  /*1470*/  IMAD R83, R128, R7, R83 ;  /* 0x0000000780537224 */ /* 0x000fe400078e0253 */
[----:B------:R-:W-:Y:S02]  /*1480*/  IMAD.MOV R5, RZ, RZ, -R5 ;  /* 0x000000ffff057224 */ /* 0x000fe400078e0a05 */
[----:B------:R-:W-:-:S04]  /*1490*/  IMAD.HI.U32 R7, R132, R15, RZ ;  /* 0x0000000f84077227 */ /* 0x000fc800078e00ff */
[----:B------:R-:W-:-:S04]  /*14a0*/  IMAD.HI.U32 R9, R132, R17, RZ ;  /* 0x0000001184097227 */ /* 0x000fc800078e00ff */
[----:B------:R-:W-:Y:S02]  /*14b0*/  IMAD.MOV R8, RZ, RZ, -R8 ;  /* 0x000000ffff087224 */ /* 0x000fe400078e0a08 */
[C---:B------:R-:W-:Y:S01]  /*14c0*/  IMAD R82, R128.reuse, R5, R11 ;  /* 0x0000000580527224 */ /* 0x040fe200078e020b */
[----:B------:R-:W-:Y:S01]  /*14d0*/  IABS R11, R75 ;  /* 0x0000004b000b7213 */ /* 0x000fe20000000000 */
[----:B------:R-:W-:Y:S02]  /*14e0*/  IMAD.MOV R7, RZ, RZ, -R7 ;  /* 0x000000ffff077224 */ /* 0x000fe400078e0a07 */
[----:B------:R-:W-:Y:S02]  /*14f0*/  IMAD.MOV R9, RZ, RZ, -R9 ;  /* 0x000000ffff097224 */ /* 0x000fe400078e0a09 */
[----:B------:R-:W-:Y:S02]  /*1500*/  IMAD R47, R128, R8, R47 ;  /* 0x00000008802f7224 */ /* 0x000fe400078e022f */
[----:B------:R-:W-:-:S04]  /*1510*/  IMAD.HI.U32 R8, R132, R43, RZ ;  /* 0x0000002b84087227 */ /* 0x000fc800078e00ff */
[C---:B------:R-:W-:Y:S01]  /*1520*/  IMAD R76, R128.reuse, R7, R15 ;  /* 0x00000007804c7224 */ /* 0x040fe200078e020f */
[----:B------:R-:W-:Y:S01]  /*1530*/  IABS R15, R53 ;  /* 0x00000035000f7213 */ /* 0x000fe20000000000 */
[----:B------:R-:W-:Y:S02]  /*1540*/  IMAD R68, R128, R9, R17 ;  /* 0x0000000980447224 */ /* 0x000fe400078e0211 */
[----:B------:R-:W-:-:S04]  /*1550*/  IMAD.HI.U32 R7, R132, R11, RZ ;  /* 0x0000000b84077227 */ /* 0x000fc800078e00ff */
[----:B------:R-:W-:-:S04]  /*1560*/  IMAD.HI.U32 R9, R132, R59, RZ ;  /* 0x0000003b84097227 */ /* 0x000fc800078e00ff */
[----:B------:R-:W-:Y:S02]  /*1570*/  IMAD.MOV R8, RZ, RZ, -R8 ;  /* 0x000000ffff087224 */ /* 0x000fe400078e0a08 */
[----:B------:R-:W-:Y:S02]  /*1580*/  IMAD R14, R4, 0x80, R188 ;  /* 0x00000080040e7824 */ /* 0x000fe400078e02bc */
[----:B------:R-:W-:Y:S02]  /*1590*/  IMAD.MOV R7, RZ, RZ, -R7 ;  /* 0x000000ffff077224 */ /* 0x000fe400078e0a07 */
[----:B------:R-:W-:Y:S01]  /*15a0*/  IMAD.MOV R9, RZ, RZ, -R9 ;  /* 0x000000ffff097224 */ /* 0x000fe200078e0a09 */
[----:B------:R2:W-:Y:S01]  /*15b0*/  STL [R1+0x124], R14 ;  /* 0x0001240e01007387 */ /* 0x0005e20000100800 */
[----:B------:R-:W-:Y:S01]  /*15c0*/  VIADD R66, R131, 0x3e ;  /* 0x0000003e83427836 */ /* 0x000fe20000000000 */
[----:B------:R-:W-:Y:S01]  /*15d0*/  ISETP.GE.AND P5, PT, R14, RZ, PT ;  /* 0x000000ff0e00720c */ /* 0x000fe20003fa6270 */
[----:B------:R-:W-:-:S04]  /*15e0*/  IMAD.HI.U32 R5, R132, R67, RZ ;  /* 0x0000004384057227 */ /* 0x000fc800078e00ff */
[C---:B------:R-:W-:Y:S01]  /*15f0*/  IMAD R43, R128.reuse, R8, R43 ;  /* 0x00000008802b7224 */ /* 0x040fe200078e022b */
[----:B------:R-:W-:Y:S01]  /*1600*/  IABS R8, R14 ;  /* 0x0000000e00087213 */ /* 0x000fe20000000000 */
[C---:B------:R-:W-:Y:S01]  /*1610*/  IMAD R60, R128.reuse, R7, R11 ;  /* 0x00000007803c7224 */ /* 0x040fe200078e020b */
[----:B------:R-:W-:Y:S01]  /*1620*/  IABS R11, R66 ;  /* 0x00000042000b7213 */ /* 0x000fe20000000000 */
[----:B------:R-:W-:Y:S02]  /*1630*/  IMAD R59, R128, R9, R59 ;  /* 0x00000009803b7224 */ /* 0x000fe400078e023b */
[----:B------:R-:W-:Y:S02]  /*1640*/  IMAD.MOV R5, RZ, RZ, -R5 ;  /* 0x000000ffff057224 */ /* 0x000fe400078e0a05 */
[----:B------:R-:W-:-:S04]  /*1650*/  IMAD.HI.U32 R9, R132, R15, RZ ;  /* 0x0000000f84097227 */ /* 0x000fc800078e00ff */
[----:B------:R-:W-:-:S04]  /*1660*/  IMAD.HI.U32 R3, R3, R8, RZ ;  /* 0x0000000803037227 */ /* 0x000fc800078e00ff */
[----:B------:R-:W-:Y:S02]  /*1670*/  IMAD R67, R128, R5, R67 ;  /* 0x0000000580437224 */ /* 0x000fe400078e0243 */
[----:B------:R-:W-:Y:S02]  /*1680*/  IMAD.MOV R9, RZ, RZ, -R9 ;  /* 0x000000ffff097224 */ /* 0x000fe400078e0a09 */
[----:B------:R-:W-:-:S04]  /*1690*/  IMAD.HI.U32 R5, R132, R11, RZ ;  /* 0x0000000b84057227 */ /* 0x000fc800078e00ff */
[----:B------:R-:W-:-:S04]  /*16a0*/  IMAD.HI.U32 R6, R132, R63, RZ ;  /* 0x0000003f84067227 */ /* 0x000fc800078e00ff */
[----:B------:R-:W-:Y:S02]  /*16b0*/  IMAD.MOV R3, RZ, RZ, -R3 ;  /* 0x000000ffff037224 */ /* 0x000fe400078e0a03 */
[----:B------:R-:W-:Y:S02]  /*16c0*/  IMAD R46, R128, R9, R15 ;  /* 0x00000009802e7224 */ /* 0x000fe400078e020f */
[----:B------:R-:W-:Y:S02]  /*16d0*/  IMAD.MOV R5, RZ, RZ, -R5 ;  /* 0x000000ffff057224 */ /* 0x000fe400078e0a05 */
[----:B------:R-:W-:-:S04]  /*16e0*/  IMAD.HI.U32 R9, R132, R33, RZ ;  /* 0x0000002184097227 */ /* 0x000fc800078e00ff */
[----:B------:R-:W-:Y:S02]  /*16f0*/  IMAD.MOV R6, RZ, RZ, -R6 ;  /* 0x000000ffff067224 */ /* 0x000fe400078e0a06 */
[----:B------:R-:W-:-:S04]  /*1700*/  IMAD.HI.U32 R7, R132, R51, RZ ;  /* 0x0000003384077227 */ /* 0x000fc800078e00ff */
[----:B------:R-:W-:Y:S02]  /*1710*/  IMAD R3, R2, R3, R8 ;  /* 0x0000000302037224 */ /* 0x000fe400078e0208 */
[----:B------:R-:W-:Y:S01]  /*1720*/  IMAD R54, R128, R5, R11 ;  /* 0x0000000580367224 */ /* 0x000fe200078e020b */
[----:B------:R-:W-:Y:S01]  /*1730*/  IABS R11, R48 ;  /* 0x00000030000b7213 */ /* 0x000fe20000000000 */
[----:B------:R-:W-:Y:S01]  /*1740*/  IMAD.MOV R9, RZ, RZ, -R9 ;  /* 0x000000ffff097224 */ /* 0x000fe200078e0a09 */
[----:B------:R-:W-:Y:S01]  /*1750*/  ISETP.GT.U32.AND P0, PT, R2, R3, PT ;  /* 0x000000030200720c */ /* 0x000fe20003f04070 */
[----:B------:R-:W-:Y:S02]  /*1760*/  IMAD R63, R128, R6, R63 ;  /* 0x00000006803f7224 */ /* 0x000fe400078e023f */
[----:B------:R-:W-:Y:S02]  /*1770*/  IMAD.MOV R7, RZ, RZ, -R7 ;  /* 0x000000ffff077224 */ /* 0x000fe400078e0a07 */
[----:B------:R-:W-:-:S04]  /*1780*/  IMAD.HI.U32 R5, R132, R49, RZ ;  /* 0x0000003184057227 */ /* 0x000fc800078e00ff */
[----:B------:R-:W-:-:S04]  /*1790*/  IMAD.HI.U32 R6, R132, R13, RZ ;  /* 0x0000000d84067227 */ /* 0x000fc800078e00ff */
[C---:B------:R-:W-:Y:S01]  /*17a0*/  IMAD R33, R128.reuse, R9, R33 ;  /* 0x0000000980217224 */ /* 0x040fe200078e0221 */
[----:B------:R-:W-:Y:S01]  /*17b0*/  IABS R9, R44 ;  /* 0x0000002c00097213 */ /* 0x000fe20000000000 */
[----:B------:R-:W-:Y:S02]  /*17c0*/  IMAD R51, R128, R7, R51 ;  /* 0x0000000780337224 */ /* 0x000fe400078e0233 */
[----:B------:R-:W-:Y:S02]  /*17d0*/  IMAD.MOV R5, RZ, RZ, -R5 ;  /* 0x000000ffff057224 */ /* 0x000fe400078e0a05 */
[----:B------:R-:W-:Y:S02]  /*17e0*/  IMAD.MOV R6, RZ, RZ, -R6 ;  /* 0x000000ffff067224 */ /* 0x000fe400078e0a06 */
[----:B------:R-:W-:-:S04]  /*17f0*/  IMAD.HI.U32 R7, R132, R11, RZ ;  /* 0x0000000b84077227 */ /* 0x000fc800078e00ff */
[C---:B------:R-:W-:Y:S02]  /*1800*/  IMAD R49, R128.reuse, R5, R49 ;  /* 0x0000000580317224 */ /* 0x040fe400078e0231 */
[----:B------:R-:W-:Y:S01]  /*1810*/  IMAD R56, R128, R6, R13 ;  /* 0x0000000680387224 */ /* 0x000fe200078e020d */
[----:B------:R-:W-:Y:S01]  /*1820*/  IABS R13, R31 ;  /* 0x0000001f000d7213 */ /* 0x000fe20000000000 */
[----:B------:R-:W-:Y:S02]  /*1830*/  IMAD.MOV R7, RZ, RZ, -R7 ;  /* 0x000000ffff077224 */ /* 0x000fe400078e0a07 */
[----:B------:R-:W-:-:S04]  /*1840*/  IMAD.HI.U32 R5, R132, R9, RZ ;  /* 0x0000000984057227 */ /* 0x000fc800078e00ff */
[----:B------:R-:W-:-:S04]  /*1850*/  IMAD.HI.U32 R6, R132, R41, RZ ;  /* 0x0000002984067227 */ /* 0x000fc800078e00ff */
[----:B------:R-:W-:Y:S01]  /*1860*/  IMAD R40, R128, R7, R11 ;  /* 0x0000000780287224 */ /* 0x000fe200078e020b */
[----:B------:R-:W-:Y:S01]  /*1870*/  IABS R11, R39 ;  /* 0x00000027000b7213 */ /* 0x000fe20000000000 */
[----:B------:R-:W-:Y:S02]  /*1880*/  IMAD.MOV R5, RZ, RZ, -R5 ;  /* 0x000000ffff057224 */ /* 0x000fe400078e0a05 */
[----:B------:R-:W-:Y:S02]  /*1890*/  IMAD.MOV R6, RZ, RZ, -R6 ;  /* 0x000000ffff067224 */ /* 0x000fe400078e0a06 */
[----:B------:R-:W-:Y:S02]  /*18a0*/  @!P0 IMAD.IADD R3, R3, 0x1, -R2 ;  /* 0x0000000103038824 */ /* 0x000fe400078e0a02 */
[----:B------:R-:W-:-:S03]  /*18b0*/  IMAD.HI.U32 R4, R132, R35, RZ ;  /* 0x0000002384047227 */ /* 0x000fc600078e00ff */
[----:B------:R-:W-:Y:S01]  /*18c0*/  ISETP.GT.U32.AND P0, PT, R2, R3, PT ;  /* 0x000000030200720c */ /* 0x000fe20003f04070 */
[C---:B------:R-:W-:Y:S01]  /*18d0*/  IMAD R36, R128.reuse, R5, R9 ;  /* 0x0000000580247224 */ /* 0x040fe200078e0209 */
[----:B------:R-:W-:Y:S01]  /*18e0*/  IABS R9, R37 ;  /* 0x0000002500097213 */ /* 0x000fe20000000000 */
[----:B------:R-:W-:Y:S02]  /*18f0*/  IMAD R41, R128, R6, R41 ;  /* 0x0000000680297224 */ /* 0x000fe400078e0229 */
[----:B------:R-:W-:-:S04]  /*1900*/  IMAD.HI.U32 R5, R132, R25, RZ ;  /* 0x0000001984057227 */ /* 0x000fc800078e00ff */
[----:B------:R-:W-:-:S04]  /*1910*/  IMAD.HI.U32 R6, R132, R11, RZ ;  /* 0x0000000b84067227 */ /* 0x000fc800078e00ff */
[----:B------:R-:W-:Y:S02]  /*1920*/  IMAD.MOV R4, RZ, RZ, -R4 ;  /* 0x000000ffff047224 */ /* 0x000fe400078e0a04 */
[----:B------:R-:W-:Y:S02]  /*1930*/  IMAD.MOV R5, RZ, RZ, -R5 ;  /* 0x000000ffff057224 */ /* 0x000fe400078e0a05 */
[----:B------:R-:W-:Y:S02]  /*1940*/  IMAD.MOV R6, RZ, RZ, -R6 ;  /* 0x000000ffff067224 */ /* 0x000fe400078e0a06 */
[----:B------:R-:W-:Y:S02]  /*1950*/  IMAD R35, R128, R4, R35 ;  /* 0x0000000480237224 */ /* 0x000fe400078e0223 */
[----:B------:R-:W-:Y:S02]  /*1960*/  VIADD R161, R131, 0x5e ;  /* 0x0000005e83a17836 */ /* 0x000fe40000000000 */
[----:B------:R-:W-:-:S04]  /*1970*/  IMAD.HI.U32 R4, R132, R9, RZ ;  /* 0x0000000984047227 */ /* 0x000fc800078e00ff */
[C---:B------:R-:W-:Y:S02]  /*1980*/  IMAD R25, R128.reuse, R5, R25 ;  /* 0x0000000580197224 */ /* 0x040fe400078e0219 */
[----:B------:R-:W-:Y:S01]  /*1990*/  IMAD R28, R128, R6, R11 ;  /* 0x00000006801c7224 */ /* 0x000fe200078e020b */
[----:B------:R-:W-:Y:S01]  /*19a0*/  IABS R11, R161 ;  /* 0x000000a1000b7213 */ /* 0x000fe20000000000 */
[----:B0-----:R-:W-:Y:S02]  /*19b0*/  VIADD R5, R185, 0xffffffff ;  /* 0xffffffffb9057836 */ /* 0x001fe40000000000 */
[----:B------:R-:W-:Y:S02]  /*19c0*/  IMAD.MOV R32, RZ, RZ, -R4 ;  /* 0x000000ffff207224 */ /* 0x000fe400078e0a04 */
[C---:B------:R-:W-:Y:S01]  /*19d0*/  IMAD.HI.U32 R4, R132.reuse, R13, RZ ;  /* 0x0000000d84047227 */ /* 0x040fe200078e00ff */
[----:B------:R-:W-:Y:S02]  /*19e0*/  ISETP.GE.U32.AND P1, PT, R5, 0x7fffffc0, PT ;  /* 0x7fffffc00500780c */ /* 0x000fe40003f26070 */
[----:B------:R-:W-:Y:S01]  /*19f0*/  IABS R5, R162 ;  /* 0x000000a200057213 */ /* 0x000fe20000000000 */
[----:B------:R-:W-:-:S04]  /*1a00*/  IMAD.HI.U32 R7, R132, R29, RZ ;  /* 0x0000001d84077227 */ /* 0x000fc800078e00ff */
[----:B------:R-:W-:Y:S02]  /*1a10*/  @!P0 IMAD.IADD R3, R3, 0x1, -R2 ;  /* 0x0000000103038824 */ /* 0x000fe400078e0a02 */
[----:B------:R-:W-:-:S04]  /*1a20*/  IMAD.HI.U32 R6, R132, R11, RZ ;  /* 0x0000000b84067227 */ /* 0x000fc800078e00ff */
[----:B------:R-:W-:Y:S02]  /*1a30*/  IMAD.MOV R4, RZ, RZ, -R4 ;  /* 0x000000ffff047224 */ /* 0x000fe400078e0a04 */
[----:B------:R-:W-:Y:S02]  /*1a40*/  VIADD R2, R185, 0xfffffffe ;  /* 0xfffffffeb9027836 */ /* 0x000fe40000000000 */
[----:B------:R-:W-:Y:S02]  /*1a50*/  IMAD.MOV R7, RZ, RZ, -R7 ;  /* 0x000000ffff077224 */ /* 0x000fe400078e0a07 */
[----:B------:R-:W-:Y:S01]  /*1a60*/  IMAD.MOV R6, RZ, RZ, -R6 ;  /* 0x000000ffff067224 */ /* 0x000fe200078e0a06 */
[----:B------:R-:W-:Y:S01]  /*1a70*/  ISETP.GE.U32.AND P0, PT, R2, 0x7fffffbf, PT ;  /* 0x7fffffbf0200780c */ /* 0x000fe20003f06070 */
[C---:B------:R-:W-:Y:S02]  /*1a80*/  IMAD R22, R128.reuse, R4, R13 ;  /* 0x0000000480167224 */ /* 0x040fe400078e020d */
[----:B------:R-:W-:-:S02]  /*1a90*/  IMAD R29, R128, R7, R29 ;  /* 0x00000007801d7224 */ /* 0x000fc400078e021d */
[----:B------:R-:W-:-:S04]  /*1aa0*/  IMAD.HI.U32 R4, R132, R5, RZ ;  /* 0x0000000584047227 */ /* 0x000fc800078e00ff */
[----:B------:R-:W-:-:S04]  /*1ab0*/  IMAD.HI.U32 R7, R132, R27, RZ ;  /* 0x0000001b84077227 */ /* 0x000fc800078e00ff */
[----:B------:R-:W-:-:S04]  /*1ac0*/  IMAD.HI.U32 R2, R132, R23, RZ ;  /* 0x0000001784027227 */ /* 0x000fc800078e00ff */
[----:B------:R-:W-:Y:S02]  /*1ad0*/  IMAD R26, R128, R6, R11 ;  /* 0x00000006801a7224 */ /* 0x000fe400078e020b */
[----:B------:R-:W-:Y:S02]  /*1ae0*/  VIADD R6, R185, 0xfffffffd ;  /* 0xfffffffdb9067836 */ /* 0x000fe40000000000 */
[----:B------:R-:W-:Y:S02]  /*1af0*/  IMAD.MOV R4, RZ, RZ, -R4 ;  /* 0x000000ffff047224 */ /* 0x000fe400078e0a04 */
[----:B------:R-:W-:Y:S01]  /*1b00*/  IMAD.MOV R7, RZ, RZ, -R7 ;  /* 0x000000ffff077224 */ /* 0x000fe200078e0a07 */
[----:B------:R-:W-:Y:S01]  /*1b10*/  ISETP.GE.U32.AND P4, PT, R6, 0x7fffffbe, PT ;  /* 0x7fffffbe0600780c */ /* 0x000fe20003f86070 */
[----:B------:R-:W-:Y:S02]  /*1b20*/  IMAD.MOV R2, RZ, RZ, -R2 ;  /* 0x000000ffff027224 */ /* 0x000fe400078e0a02 */
[----:B------:R-:W-:Y:S01]  /*1b30*/  @!P5 IMAD.MOV R3, RZ, RZ, -R3 ;  /* 0x000000ffff03d224 */ /* 0x000fe200078e0a03 */
[----:B------:R-:W-:Y:S01]  /*1b40*/  @!P2 LOP3.LUT R3, RZ, R18, RZ, 0x33, !PT ;  /* 0x00000012ff03a212 */ /* 0x000fe200078e33ff */
[----:B------:R-:W-:-:S02]  /*1b50*/  IMAD R24, R128, R4, R5 ;  /* 0x0000000480187224 */ /* 0x000fc400078e0205 */
[C---:B------:R-:W-:Y:S02]  /*1b60*/  IMAD R32, R128.reuse, R32, R9 ;  /* 0x0000002080207224 */ /* 0x040fe400078e0209 */
[C---:B------:R-:W-:Y:S02]  /*1b70*/  IMAD R27, R128.reuse, R7, R27 ;  /* 0x00000007801b7224 */ /* 0x040fe400078e021b */
[----:B------:R-:W-:Y:S02]  /*1b80*/  IMAD R23, R128, R2, R23 ;  /* 0x0000000280177224 */ /* 0x000fe400078e0217 */
[----:B------:R-:W-:Y:S01]  /*1b90*/  VIADD R4, R185, 0xfffffffc ;  /* 0xfffffffcb9047836 */ /* 0x000fe20000000000 */
[----:B-12-4-:R-:W-:Y:S06]  /*1ba0*/  BRA.U UP0, `(.L_x_5) ;  /* 0x0000000100187547 */ /* 0x016fec000b800000 */
[----:B------:R-:W-:Y:S01]  /*1bb0*/  ELECT P2, URZ, PT ;  /* 0x0000000000ff782f */ /* 0x000fe20003840000 */
[----:B------:R-:W-:Y:S01]  /*1bc0*/  IMAD.MOV.U32 R2, RZ, RZ, 0x1 ;  /* 0x00000001ff027424 */ /* 0x000fe200078e00ff */
[----:B------:R-:W-:Y:S01]  /*1bd0*/  UMOV UR6, 0x40 ;  /* 0x0000004000067882 */ /* 0x000fe20000000000 */
[----:B------:R-:W-:Y:S01]  /*1be0*/  UVIRTCOUNT.DEALLOC.SMPOOL 0x80 ;  /* 0x000000800000784c */ /* 0x000fe20000000000 */
[----:B------:R-:W-:-:S09]  /*1bf0*/  ULEA UR6, UR5, UR6, 0x18 ;  /* 0x0000000605067291 */ /* 0x000fd2000f8ec0ff */
[----:B------:R0:W-:Y:S03]  /*1c00*/  @P2 STS.U8 [UR6], R2 ;  /* 0x00000002ff002988 */ /* 0x0001e60008000006 */
.L_x_5:
[----:B------:R-:W-:Y:S01]  /*1c10*/  UIADD3 UR14, UPT, UPT, UR12, UR4, URZ ;  /* 0x000000040c0e7290 */ /* 0x000fe2000fffe0ff */
[----:B------:R-:W-:Y:S01]  /*1c20*/  IMAD R183, R3, UR9, RZ ;  /* 0x0000000903b77c24 */ /* 0x000fe2000f8e02ff */
[----:B------:R-:W-:Y:S01]  /*1c30*/  VOTEU.ALL UP1, P3 ;  /* 0x0000000000ff7886 */ /* 0x000fe20001820000 */
[----:B------:R-:W-:Y:S01]  /*1c40*/  UIADD3 UR10, UPT, UPT, UR13, 0x8000, URZ ;  /* 0x000080000d0a7890 */ /* 0x000fe2000fffe0ff */
[----:B0-----:R-:W-:Y:S01]  /*1c50*/  VIADD R2, R185, 0xfffffffb ;  /* 0xfffffffbb9027836 */ /* 0x001fe20000000000 */
[----:B------:R-:W-:Y:S01]  /*1c60*/  VOTEU.ALL UP2, P3 ;  /* 0x0000000000ff7886 */ /* 0x000fe20001840000 */
[----:B------:R-:W-:Y:S02]  /*1c70*/  SHF.R.S32.HI R184, RZ, 0x1f, R183 ;  /* 0x0000001fffb87819 */ /* 0x000fe400000114b7 */
[----:B------:R-:W-:Y:S01]  /*1c80*/  ISETP.GE.U32.AND P2, PT, R4, 0x7fffffbd, PT ;  /* 0x7fffffbd0400780c */ /* 0x000fe20003f46070 */
[----:B------:R-:W-:Y:S01]  /*1c90*/  STTM.x128 tmem[UR14], RZ ;  /* 0x000000ff000079ed */ /* 0x000fe200083c000e */
[----:B------:R-:W0:Y:S01]  /*1ca0*/  FENCE.VIEW.ASYNC.T ;  /* 0x00000000000073c6 */ /* 0x000e220000000200 */
[----:B------:R-:W-:-:S04]  /*1cb0*/  @!UP1 UIADD3 UR4, UPT, UPT, -UR7, 0x100000, URZ ;  /* 0x0010000007049890 */ /* 0x000fc8000fffe1ff */
[----:B------:R-:W-:Y:S02]  /*1cc0*/  @!UP1 USHF.L.U32 UR5, UR4, 0xb, URZ ;  /* 0x0000000b04059899 */ /* 0x000fe400080006ff */
[----:B------:R-:W-:Y:S01]  /*1cd0*/  @!UP1 USHF.L.U32 UR4, UR4, 0x1, URZ ;  /* 0x0000000104049899 */ /* 0x000fe200080006ff */
[----:B0-----:R-:W-:Y:S01]  /*1ce0*/  BAR.SYNC.DEFER_BLOCKING 0x0 ;  /* 0x0000000000007b1d */ /* 0x001fe20000010000 */
[----:B------:R-:W-:Y:S02]  /*1cf0*/  IADD3 R20, P6, PT, R183, UR20, RZ ;  /* 0x00000014b7147c10 */ /* 0x000fe4000ffde0ff */
[----:B------:R-:W-:Y:S02]  /*1d00*/  SHF.R.S32.HI R7, RZ, 0x1f, R122 ;  /* 0x0000001fff077819 */ /* 0x000fe4000001147a */
[----:B------:R-:W-:Y:S01]  /*1d10*/  IADD3.X R21, PT, PT, R184, UR21, RZ, P6, !PT ;  /* 0x00000015b8157c10 */ /* 0x000fe2000b7fe4ff */
[----:B------:R-:W-:Y:S01]  /*1d20*/  IMAD.SHL.U32 R6, R122, 0x2, RZ ;  /* 0x000000027a067824 */ /* 0x000fe200078e00ff */
[----:B------:R-:W-:Y:S01]  /*1d30*/  IADD3 R4, P6, PT, R20, R122, RZ ;  /* 0x0000007a14047210 */ /* 0x000fe20007fde0ff */
[----:B------:R-:W-:Y:S01]  /*1d40*/  STL [R1+0x120], R7 ;  /* 0x0001200701007387 */ /* 0x000fe20000100800 */
[----:B------:R-:W-:-:S02]  /*1d50*/  PRMT R175, RZ, 0x7610, R175 ;  /* 0x00007610ffaf7816 */ /* 0x000fc400000000af */
[----:B------:R-:W-:Y:S02]  /*1d60*/  PRMT R176, RZ, 0x7610, R176 ;  /* 0x00007610ffb07816 */ /* 0x000fe400000000b0 */
[----:B------:R-:W-:Y:S02]  /*1d70*/  PRMT R177, RZ, 0x7610, R177 ;  /* 0x00007610ffb17816 */ /* 0x000fe400000000b1 */
[----:B------:R-:W-:Y:S02]  /*1d80*/  PRMT R178, RZ, 0x7610, R178 ;  /* 0x00007610ffb27816 */ /* 0x000fe400000000b2 */
[----:B------:R-:W-:Y:S02]  /*1d90*/  PRMT R179, RZ, 0x7610, R179 ;  /* 0x00007610ffb37816 */ /* 0x000fe400000000b3 */
[----:B------:R-:W-:Y:S01]  /*1da0*/  PRMT R181, RZ, 0x7610, R181 ;  /* 0x00007610ffb57816 */ /* 0x000fe200000000b5 */
[C---:B------:R-:W-:Y:S01]  /*1db0*/  VIADD R9, R185.reuse, 0xffffffca ;  /* 0xffffffcab9097836 */ /* 0x040fe20000000000 */
[----:B------:R-:W-:Y:S01]  /*1dc0*/  ISETP.GE.U32.AND P5, PT, R2, 0x7fffffbc, PT ;  /* 0x7fffffbc0200780c */ /* 0x000fe20003fa6070 */
[----:B------:R-:W-:-:S02]  /*1dd0*/  VIADD R12, R185, 0xffffffc5 ;  /* 0xffffffc5b90c7836 */ /* 0x000fc40000000000 */
[C---:B------:R-:W-:Y:S01]  /*1de0*/  VIADD R13, R185.reuse, 0xffffffc6 ;  /* 0xffffffc6b90d7836 */ /* 0x040fe20000000000 */
[----:B------:R-:W0:Y:S02]  /*1df0*/  FENCE.VIEW.ASYNC.S ;  /* 0x00000000000073c6 */ /* 0x000e240000000000 */
[----:B0-----:R0:W1:Y:S02]  /*1e00*/  @!UP2 SYNCS.EXCH.64 URZ, [UR10], UR4 ;  /* 0x000000040affa5b2 */ /* 0x0010640008000100 */
[----:B-1----:R-:W-:Y:S01]  /*1e10*/  BAR.SYNC.DEFER_BLOCKING 0x0 ;  /* 0x0000000000007b1d */ /* 0x002fe20000010000 */
[----:B------:R-:W-:Y:S02]  /*1e20*/  VIADD R2, R185, 0xfffffffa ;  /* 0xfffffffab9027836 */ /* 0x000fe40000000000 */
[----:B------:R-:W-:Y:S01]  /*1e30*/  IMAD.X R5, R7, 0x1, R21, P6 ;  /* 0x0000000107057824 */ /* 0x000fe200030e0615 */
[----:B------:R-:W-:Y:S01]  /*1e40*/  SHF.R.S32.HI R3, RZ, 0x1f, R6 ;  /* 0x0000001fff037819 */ /* 0x000fe20000011406 */
[----:B------:R-:W-:-:S02]  /*1e50*/  VIADD R17, R185, 0xffffffc2 ;  /* 0xffffffc2b9117836 */ /* 0x000fc40000000000 */
[C---:B------:R-:W-:Y:S01]  /*1e60*/  VIADD R16, R185.reuse, 0xffffffc3 ;  /* 0xffffffc3b9107836 */ /* 0x040fe20000000000 */
[----:B------:R1:W-:Y:S01]  /*1e70*/  STL [R1+0x11c], R6 ;  /* 0x00011c0601007387 */ /* 0x0003e20000100800 */
[C---:B------:R-:W-:Y:S02]  /*1e80*/  VIADD R72, R185.reuse, 0xffffffdd ;  /* 0xffffffddb9487836 */ /* 0x040fe40000000000 */
[C---:B------:R-:W-:Y:S01]  /*1e90*/  VIADD R87, R185.reuse, 0xffffffde ;  /* 0xffffffdeb9577836 */ /* 0x040fe20000000000 */
[----:B------:R2:W-:Y:S01]  /*1ea0*/  STL [R1+0x220], R3 ;  /* 0x0002200301007387 */ /* 0x0005e20000100800 */
[C---:B------:R-:W-:Y:S02]  /*1eb0*/  VIADD R117, R185.reuse, 0xffffffd9 ;  /* 0xffffffd9b9757836 */ /* 0x040fe40000000000 */
[C---:B------:R-:W-:Y:S02]  /*1ec0*/  VIADD R134, R185.reuse, 0xffffffda ;  /* 0xffffffdab9867836 */ /* 0x040fe40000000000 */
[C---:B------:R-:W-:Y:S01]  /*1ed0*/  VIADD R135, R185.reuse, 0xffffffd4 ;  /* 0xffffffd4b9877836 */ /* 0x040fe20000000000 */
[----:B-1----:R-:W-:Y:S01]  /*1ee0*/  IADD3 R6, P6, PT, R6, R20, RZ ;  /* 0x0000001406067210 */ /* 0x002fe20007fde0ff */
[----:B------:R-:W-:-:S02]  /*1ef0*/  VIADD R138, R185, 0xffffffd6 ;  /* 0xffffffd6b98a7836 */ /* 0x000fc40000000000 */
[C---:B------:R-:W-:Y:S02]  /*1f00*/  VIADD R139, R185.reuse, 0xffffffd0 ;  /* 0xffffffd0b98b7836 */ /* 0x040fe40000000000 */
[C---:B------:R-:W-:Y:S01]  /*1f10*/  VIADD R142, R185.reuse, 0xffffffd2 ;  /* 0xffffffd2b98e7836 */ /* 0x040fe20000000000 */
[----:B------:R-:W3:Y:S01]  /*1f20*/  @!P1 LDG.E.U8 R175, desc[UR26][R20.64] ;  /* 0x0000001a14af9981 */ /* 0x000ee2000c1e1100 */
[----:B------:R-:W-:Y:S01]  /*1f30*/  ISETP.GE.U32.AND P1, PT, R2, 0x7fffffbb, PT ;  /* 0x7fffffbb0200780c */ /* 0x000fe20003f26070 */
[C---:B------:R-:W-:Y:S02]  /*1f40*/  VIADD R2, R185.reuse, 0xfffffff9 ;  /* 0xfffffff9b9027836 */ /* 0x040fe40000000000 */
[----:B------:R-:W-:Y:S01]  /*1f50*/  VIADD R148, R185, 0xffffffd3 ;  /* 0xffffffd3b9947836 */ /* 0x000fe20000000000 */
[----:B------:R1:W4:Y:S01]  /*1f60*/  @!P0 LDG.E.U8 R176, desc[UR26][R4.64] ;  /* 0x0000001a04b08981 */ /* 0x000322000c1e1100 */
[----:B------:R-:W-:Y:S01]  /*1f70*/  IMAD.X R7, R3, 0x1, R21, P6 ;  /* 0x0000000103077824 */ /* 0x000fe200030e0615 */
[----:B------:R-:W-:Y:S01]  /*1f80*/  ISETP.GE.U32.AND P0, PT, R2, 0x7fffffba, PT ;  /* 0x7fffffba0200780c */ /* 0x000fe20003f06070 */
[----:B--2---:R-:W-:Y:S01]  /*1f90*/  VIADD R3, R185, 0xfffffff8 ;  /* 0xfffffff8b9037836 */ /* 0x004fe20000000000 */
[----:B------:R-:W-:Y:S01]  /*1fa0*/  PRMT R182, RZ, 0x7610, R182 ;  /* 0x00007610ffb67816 */ /* 0x000fe200000000b6 */
[----:B------:R-:W-:Y:S01]  /*1fb0*/  IMAD R189, R122, 0x7, RZ ;  /* 0x000000077abd7824 */ /* 0x000fe200078e02ff */
[----:B------:R2:W5:Y:S01]  /*1fc0*/  @!P4 LDG.E.U8 R177, desc[UR26][R6.64] ;  /* 0x0000001a06b1c981 */ /* 0x000562000c1e1100 */
[----:B------:R-:W-:-:S02]  /*1fd0*/  PRMT R180, RZ, 0x7610, R180 ;  /* 0x00007610ffb47816 */ /* 0x000fc400000000b4 */
[----:B------:R-:W-:Y:S01]  /*1fe0*/  PRMT R174, RZ, 0x7610, R174 ;  /* 0x00007610ffae7816 */ /* 0x000fe200000000ae */
[----:B-1----:R-:W-:Y:S01]  /*1ff0*/  IMAD R4, R122, 0x3, RZ ;  /* 0x000000037a047824 */ /* 0x002fe200078e02ff */
[----:B------:R-:W-:Y:S02]  /*2000*/  ISETP.GE.U32.AND P4, PT, R3, 0x7fffffb9, PT ;  /* 0x7fffffb90300780c */ /* 0x000fe40003f86070 */
[----:B------:R-:W-:Y:S02]  /*2010*/  PRMT R173, RZ, 0x7610, R173 ;  /* 0x00007610ffad7816 */ /* 0x000fe400000000ad */
[----:B------:R-:W-:Y:S01]  /*2020*/  PRMT R172, RZ, 0x7610, R172 ;  /* 0x00007610ffac7816 */ /* 0x000fe200000000ac */
[----:B------:R1:W-:Y:S01]  /*2030*/  STL [R1+0x118], R4 ;  /* 0x0001180401007387 */ /* 0x0003e20000100800 */
[----:B------:R-:W-:Y:S02]  /*2040*/  SHF.R.S32.HI R5, RZ, 0x1f, R4 ;  /* 0x0000001fff057819 */ /* 0x000fe40000011404 */
[----:B------:R-:W-:-:S02]  /*2050*/  PRMT R171, RZ, 0x7610, R171 ;  /* 0x00007610ffab7816 */ /* 0x000fc400000000ab */
[----:B------:R-:W-:Y:S02]  /*2060*/  PRMT R170, RZ, 0x7610, R170 ;  /* 0x00007610ffaa7816 */ /* 0x000fe400000000aa */
[----:B------:R-:W-:Y:S02]  /*2070*/  PRMT R169, RZ, 0x7610, R169 ;  /* 0x00007610ffa97816 */ /* 0x000fe400000000a9 */
[----:B------:R-:W-:Y:S02]  /*2080*/  PRMT R167, RZ, 0x7610, R167 ;  /* 0x00007610ffa77816 */ /* 0x000fe400000000a7 */
[----:B------:R-:W-:Y:S02]  /*2090*/  PRMT R168, RZ, 0x7610, R168 ;  /* 0x00007610ffa87816 */ /* 0x000fe400000000a8 */
[----:B------:R-:W-:Y:S02]  /*20a0*/  PRMT R163, RZ, 0x7610, R163 ;  /* 0x00007610ffa37816 */ /* 0x000fe400000000a3 */
[----:B------:R-:W-:-:S02]  /*20b0*/  PRMT R166, RZ, 0x7610, R166 ;  /* 0x00007610ffa67816 */ /* 0x000fc400000000a6 */
[----:B------:R-:W-:Y:S02]  /*20c0*/  PRMT R165, RZ, 0x7610, R165 ;  /* 0x00007610ffa57816 */ /* 0x000fe400000000a5 */
[----:B------:R-:W-:Y:S01]  /*20d0*/  PRMT R160, RZ, 0x7610, R160 ;  /* 0x00007610ffa07816 */ /* 0x000fe200000000a0 */
[----:B------:R-:W-:Y:S01]  /*20e0*/  IMAD R190, R122, 0x27, RZ ;  /* 0x000000277abe7824 */ /* 0x000fe200078e02ff */
[-C--:B------:R-:W-:Y:S01]  /*20f0*/  IADD3 R2, P6, PT, R4, R20.reuse, RZ ;  /* 0x0000001404027210 */ /* 0x080fe20007fde0ff */
[C---:B-1----:R-:W-:Y:S01]  /*2100*/  IMAD.SHL.U32 R4, R122.reuse, 0x4, RZ ;  /* 0x000000047a047824 */ /* 0x042fe200078e00ff */
[----:B------:R1:W-:Y:S01]  /*2110*/  STL [R1+0x21c], R5 ;  /* 0x00021c0501007387 */ /* 0x0003e20000100800 */
[----:B------:R-:W0:Y:S02]  /*2120*/  LDCU UR6, c[0x0][0x3b0] ;  /* 0x00007600ff0677ac */ /* 0x000e240008000800 */
[----:B------:R-:W-:Y:S01]  /*2130*/  IMAD.X R3, R5, 0x1, R21, P6 ;  /* 0x0000000105037824 */ /* 0x000fe200030e0615 */
[----:B------:R1:W-:Y:S01]  /*2140*/  STL [R1+0x114], R4 ;  /* 0x0001140401007387 */ /* 0x0003e20000100800 */
[----:B------:R-:W-:Y:S01]  /*2150*/  SHF.R.S32.HI R8, RZ, 0x1f, R4 ;  /* 0x0000001fff087819 */ /* 0x000fe20000011404 */
[----:B--2---:R-:W-:Y:S01]  /*2160*/  IMAD R6, R122, 0x5, RZ ;  /* 0x000000057a067824 */ /* 0x004fe200078e02ff */
[----:B------:R-:W2:Y:S01]  /*2170*/  LDCU UR17, c[0x0][0x3b0] ;  /* 0x00007600ff1177ac */ /* 0x000ea20008000800 */
[----:B------:R0:W2:Y:S01]  /*2180*/  @!P2 LDG.E.U8 R178, desc[UR26][R2.64] ;  /* 0x0000001a02b2a981 */ /* 0x0000a2000c1e1100 */
[----:B-1----:R-:W-:Y:S01]  /*2190*/  VIADD R5, R185, 0xfffffff7 ;  /* 0xfffffff7b9057836 */ /* 0x002fe20000000000 */
[----:B------:R-:W1:Y:S01]  /*21a0*/  LDCU UR29, c[0x0][0x3b0] ;  /* 0x00007600ff1d77ac */ /* 0x000e620008000800 */
[----:B------:R-:W-:Y:S01]  /*21b0*/  IADD3 R4, P6, PT, R4, R20, RZ ;  /* 0x0000001404047210 */ /* 0x000fe20007fde0ff */
[----:B------:R-:W1:Y:S02]  /*21c0*/  LDCU UR47, c[0x0][0x3b0] ;  /* 0x00007600ff2f77ac */ /* 0x000e640008000800 */
[----:B------:R-:W-:-:S02]  /*21d0*/  ISETP.GE.U32.AND P2, PT, R5, 0x7fffffb8, PT ;  /* 0x7fffffb80500780c */ /* 0x000fc40003f46070 */
[----:B------:R-:W-:Y:S01]  /*21e0*/  SHF.R.S32.HI R7, RZ, 0x1f, R6 ;  /* 0x0000001fff077819 */ /* 0x000fe20000011406 */
[--C-:B------:R-:W-:Y:S01]  /*21f0*/  IMAD.X R5, R8, 0x1, R21.reuse, P6 ;  /* 0x0000000108057824 */ /* 0x100fe200030e0615 */
[----:B0-----:R-:W-:Y:S01]  /*2200*/  IADD3 R2, P6, PT, R6, R20, RZ ;  /* 0x0000001406027210 */ /* 0x001fe20007fde0ff */
[----:B------:R0:W-:Y:S01]  /*2210*/  STL [R1+0x110], R6 ;  /* 0x0001100601007387 */ /* 0x0001e20000100800 */
[----:B------:R-:W1:Y:S03]  /*2220*/  LDCU UR40, c[0x0][0x3b0] ;  /* 0x00007600ff2877ac */ /* 0x000e660008000800 */
[----:B------:R-:W-:Y:S01]  /*2230*/  STL [R1+0x218], R8 ;  /* 0x0002180801007387 */ /* 0x000fe20000100800 */
[----:B------:R-:W-:Y:S01]  /*2240*/  IMAD.X R3, R7, 0x1, R21, P6 ;  /* 0x0000000107037824 */ /* 0x000fe200030e0615 */
[----:B------:R-:W1:Y:S02]  /*2250*/  LDCU UR54, c[0x0][0x3b0] ;  /* 0x00007600ff3677ac */ /* 0x000e640008000800 */
[----:B------:R1:W-:Y:S01]  /*2260*/  STL [R1+0x214], R7 ;  /* 0x0002140701007387 */ /* 0x0003e20000100800 */
[----:B0-----:R-:W-:Y:S01]  /*2270*/  VIADD R6, R185, 0xffffffec ;  /* 0xffffffecb9067836 */ /* 0x001fe20000000000 */
[----:B------:R-:W0:Y:S02]  /*2280*/  LDCU UR11, c[0x0][0x3b0] ;  /* 0x00007600ff0b77ac */ /* 0x000e240008000800 */
[----:B------:R-:W2:Y:S02]  /*2290*/  @!P5 LDG.E.U8 R179, desc[UR26][R4.64] ;  /* 0x0000001a04b3d981 */ /* 0x000ea4000c1e1100 */
[----:B------:R-:W-:-:S02]  /*22a0*/  ISETP.GE.U32.AND P5, PT, R6, 0x7fffffad, PT ;  /* 0x7fffffad0600780c */ /* 0x000fc40003fa6070 */
[----:B------:R0:W2:Y:S01]  /*22b0*/  @!P1 LDG.E.U8 R181, desc[UR26][R2.64] ;  /* 0x0000001a02b59981 */ /* 0x0000a2000c1e1100 */
[----:B------:R-:W2:Y:S01]  /*22c0*/  LDCU UR31, c[0x0][0x3b0] ;  /* 0x00007600ff1f77ac */ /* 0x000ea20008000800 */
[----:B-1----:R-:W-:Y:S02]  /*22d0*/  IMAD R7, R122, 0x6, RZ ;  /* 0x000000067a077824 */ /* 0x002fe400078e02ff */
[----:B------:R-:W-:Y:S01]  /*22e0*/  VIADD R6, R185, 0xffffffed ;  /* 0xffffffedb9067836 */ /* 0x000fe20000000000 */
[----:B------:R-:W1:Y:S02]  /*22f0*/  LDCU UR35, c[0x0][0x3b0] ;  /* 0x00007600ff2377ac */ /* 0x000e640008000800 */
[----:B------:R0:W-:Y:S01]  /*2300*/  STL [R1+0x10c], R7 ;  /* 0x00010c0701007387 */ /* 0x0001e20000100800 */
[----:B------:R-:W-:Y:S01]  /*2310*/  SHF.R.S32.HI R8, RZ, 0x1f, R7 ;  /* 0x0000001fff087819 */ /* 0x000fe20000011407 */
[----:B------:R-:W1:Y:S01]  /*2320*/  LDCU UR18, c[0x0][0x3b0] ;  /* 0x00007600ff1277ac */ /* 0x000e620008000800 */
[----:B0-----:R-:W-:Y:S01]  /*2330*/  IADD3 R2, P6, PT, R7, R20, RZ ;  /* 0x0000001407027210 */ /* 0x001fe20007fde0ff */
[C---:B------:R-:W-:Y:S01]  /*2340*/  VIADD R4, R185.reuse, 0xffffffe8 ;  /* 0xffffffe8b9047836 */ /* 0x040fe20000000000 */
[----:B------:R-:W-:Y:S01]  /*2350*/  ISETP.GE.U32.AND P1, PT, R6, 0x7fffffae, PT ;  /* 0x7fffffae0600780c */ /* 0x000fe20003f26070 */
[C---:B------:R-:W-:Y:S01]  /*2360*/  VIADD R6, R185.reuse, 0xffffffef ;  /* 0xffffffefb9067836 */ /* 0x040fe20000000000 */
[----:B------:R-:W0:Y:S01]  /*2370*/  LDCU UR9, c[0x0][0x3b0] ;  /* 0x00007600ff0977ac */ /* 0x000e220008000800 */
[C---:B------:R-:W-:Y:S01]  /*2380*/  VIADD R7, R185.reuse, 0xffffffee ;  /* 0xffffffeeb9077836 */ /* 0x040fe20000000000 */
[----:B------:R-:W0:Y:S01]  /*2390*/  LDCU UR53, c[0x0][0x3b0] ;  /* 0x00007600ff3577ac */ /* 0x000e220008000800 */
[----:B------:R-:W-:Y:S01]  /*23a0*/  IMAD.X R3, R8, 0x1, R21, P6 ;  /* 0x0000000108037824 */ /* 0x000fe200030e0615 */
[----:B------:R-:W-:Y:S01]  /*23b0*/  SEL R143, RZ, 0x1fffe, P1 ;  /* 0x0001fffeff8f7807 */ /* 0x000fe20000800000 */
[----:B------:R-:W-:Y:S01]  /*23c0*/  VIADD R5, R185, 0xffffffe9 ;  /* 0xffffffe9b9057836 */ /* 0x000fe20000000000 */
[----:B------:R-:W-:Y:S01]  /*23d0*/  ISETP.GE.U32.AND P6, PT, R7, 0x7fffffaf, PT ;  /* 0x7fffffaf0700780c */ /* 0x000fe20003fc6070 */
[----:B------:R-:W0:Y:S01]  /*23e0*/  LDCU UR19, c[0x0][0x3b0] ;  /* 0x00007600ff1377ac */ /* 0x000e220008000800 */
[----:B------:R-:W-:Y:S01]  /*23f0*/  SEL R18, RZ, 0x1, P5 ;  /* 0x00000001ff127807 */ /* 0x000fe20002800000 */
[----:B------:R0:W-:Y:S01]  /*2400*/  STL [R1+0x210], R8 ;  /* 0x0002100801007387 */ /* 0x0001e20000100800 */
[----:B------:R-:W-:Y:S01]  /*2410*/  ISETP.GE.U32.AND P1, PT, R4, 0x7fffffa9, PT ;  /* 0x7fffffa90400780c */ /* 0x000fe20003f26070 */
[C---:B------:R-:W-:Y:S01]  /*2420*/  VIADD R4, R185.reuse, 0xffffffeb ;  /* 0xffffffebb9047836 */ /* 0x040fe20000000000 */
[----:B------:R-:W-:Y:S01]  /*2430*/  ISETP.GE.U32.AND P5, PT, R6, 0x7fffffb0, PT ;  /* 0x7fffffb00600780c */ /* 0x000fe20003fa6070 */
[----:B------:R-:W-:Y:S01]  /*2440*/  VIADD R6, R185, 0xffffffea ;  /* 0xffffffeab9067836 */ /* 0x000fe20000000000 */
[----:B------:R-:W-:Y:S01]  /*2450*/  SEL R146, RZ, 0x4, P6 ;  /* 0x00000004ff927807 */ /* 0x000fe20003000000 */
[----:B------:R0:W2:Y:S01]  /*2460*/  @!P0 LDG.E.U8 R182, desc[UR26][R2.64] ;  /* 0x0000001a02b68981 */ /* 0x0000a2000c1e1100 */
[----:B------:R-:W-:Y:S01]  /*2470*/  ISETP.GE.U32.AND P6, PT, R5, 0x7fffffaa, PT ;  /* 0x7fffffaa0500780c */ /* 0x000fe20003fc6070 */
[----:B------:R-:W-:Y:S01]  /*2480*/  VIADD R5, R185, 0xffffffe4 ;  /* 0xffffffe4b9057836 */ /* 0x000fe20000000000 */
[----:B------:R-:W-:Y:S01]  /*2490*/  SEL R151, RZ, 0x1, P1 ;  /* 0x00000001ff977807 */ /* 0x000fe20000800000 */
[----:B------:R-:W0:Y:S01]  /*24a0*/  LDCU UR24, c[0x0][0x3b0] ;  /* 0x00007600ff1877ac */ /* 0x000e220008000800 */
[----:B------:R-:W-:-:S02]  /*24b0*/  SEL R147, RZ, 0x7fff8, P5 ;  /* 0x0007fff8ff937807 */ /* 0x000fc40002800000 */
[----:B------:R-:W-:Y:S01]  /*24c0*/  ISETP.GE.U32.AND P1, PT, R4, 0x7fffffac, PT ;  /* 0x7fffffac0400780c */ /* 0x000fe20003f26070 */
[----:B------:R-:W-:Y:S01]  /*24d0*/  VIADD R4, R185, 0xffffffe5 ;  /* 0xffffffe5b9047836 */ /* 0x000fe20000000000 */
[----:B------:R-:W-:Y:S01]  /*24e0*/  ISETP.GE.U32.AND P5, PT, R6, 0x7fffffab, PT ;  /* 0x7fffffab0600780c */ /* 0x000fe20003fa6070 */
[----:B------:R-:W0:Y:S01]  /*24f0*/  LDCU UR50, c[0x0][0x3b0] ;  /* 0x00007600ff3277ac */ /* 0x000e220008000800 */
[----:B------:R-:W-:Y:S02]  /*2500*/  SEL R152, RZ, 0x1fffe, P6 ;  /* 0x0001fffeff987807 */ /* 0x000fe40003000000 */
[----:B------:R-:W-:Y:S01]  /*2510*/  ISETP.GE.U32.AND P6, PT, R5, 0x7fffffa5, PT ;  /* 0x7fffffa50500780c */ /* 0x000fe20003fc6070 */
[C---:B------:R-:W-:Y:S01]  /*2520*/  VIADD R5, R185.reuse, 0xffffffe7 ;  /* 0xffffffe7b9057836 */ /* 0x040fe20000000000 */
[----:B------:R-:W-:Y:S01]  /*2530*/  SEL R149, RZ, 0x4, P5 ;  /* 0x00000004ff957807 */ /* 0x000fe20002800000 */
[C---:B------:R-:W-:Y:S01]  /*2540*/  VIADD R6, R185.reuse, 0xffffffe6 ;  /* 0xffffffe6b9067836 */ /* 0x040fe20000000000 */
[----:B------:R-:W-:Y:S01]  /*2550*/  ISETP.GE.U32.AND P5, PT, R4, 0x7fffffa6, PT ;  /* 0x7fffffa60400780c */ /* 0x000fe20003fa6070 */
[----:B------:R-:W-:Y:S01]  /*2560*/  VIADD R4, R185, 0xffffffe1 ;  /* 0xffffffe1b9047836 */ /* 0x000fe20000000000 */
[----:B------:R-:W-:Y:S01]  /*2570*/  SEL R155, RZ, 0x1, P6 ;  /* 0x00000001ff9b7807 */ /* 0x000fe20003000000 */
[----:B------:R-:W0:Y:S01]  /*2580*/  LDCU UR51, c[0x0][0x3b0] ;  /* 0x00007600ff3377ac */ /* 0x000e220008000800 */
[----:B------:R-:W-:-:S02]  /*2590*/  SEL R150, RZ, 0x7fff8, P1 ;  /* 0x0007fff8ff967807 */ /* 0x000fc40000800000 */
[----:B------:R-:W-:Y:S01]  /*25a0*/  ISETP.GE.U32.AND P6, PT, R5, 0x7fffffa8, PT ;  /* 0x7fffffa80500780c */ /* 0x000fe20003fc6070 */
[C---:B------:R-:W-:Y:S01]  /*25b0*/  VIADD R5, R185.reuse, 0xffffffe0 ;  /* 0xffffffe0b9057836 */ /* 0x040fe20000000000 */
[----:B------:R-:W-:Y:S01]  /*25c0*/  ISETP.GE.U32.AND P1, PT, R6, 0x7fffffa7, PT ;  /* 0x7fffffa70600780c */ /* 0x000fe20003f26070 */
[C---:B------:R-:W-:Y:S01]  /*25d0*/  VIADD R6, R185.reuse, 0xffffffe2 ;  /* 0xffffffe2b9067836 */ /* 0x040fe20000000000 */
[----:B------:R-:W-:Y:S01]  /*25e0*/  SEL R156, RZ, 0x1fffe, P5 ;  /* 0x0001fffeff9c7807 */ /* 0x000fe20002800000 */
[----:B------:R-:W0:Y:S01]  /*25f0*/  LDCU UR15, c[0x0][0x3b0] ;  /* 0x00007600ff0f77ac */ /* 0x000e220008000800 */
[----:B------:R-:W-:Y:S01]  /*2600*/  ISETP.GE.U32.AND P5, PT, R4, 0x7fffffa2, PT ;  /* 0x7fffffa20400780c */ /* 0x000fe20003fa6070 */
[----:B------:R-:W-:Y:S01]  /*2610*/  VIADD R4, R185, 0xffffffe3 ;  /* 0xffffffe3b9047836 */ /* 0x000fe20000000000 */
[----:B------:R-:W-:Y:S01]  /*2620*/  SEL R153, RZ, 0x4, P1 ;  /* 0x00000004ff997807 */ /* 0x000fe20000800000 */
[----:B------:R-:W0:Y:S01]  /*2630*/  LDCU UR43, c[0x0][0x3b0] ;  /* 0x00007600ff2b77ac */ /* 0x000e220008000800 */
[----:B------:R-:W-:Y:S01]  /*2640*/  ISETP.GE.U32.AND P1, PT, R5, 0x7fffffa1, PT ;  /* 0x7fffffa10500780c */ /* 0x000fe20003f26070 */
[----:B------:R-:W-:Y:S01]  /*2650*/  VIADD R5, R185, 0xffffffcc ;  /* 0xffffffccb9057836 */ /* 0x000fe20000000000 */
[----:B------:R-:W-:Y:S01]  /*2660*/  SEL R154, RZ, 0x7fff8, P6 ;  /* 0x0007fff8ff9a7807 */ /* 0x000fe20003000000 */
[----:B------:R-:W0:Y:S01]  /*2670*/  LDCU UR25, c[0x0][0x3b0] ;  /* 0x00007600ff1977ac */ /* 0x000e220008000800 */
[----:B------:R-:W-:-:S02]  /*2680*/  ISETP.GE.U32.AND P6, PT, R6, 0x7fffffa3, PT ;  /* 0x7fffffa30600780c */ /* 0x000fc40003fc6070 */
[----:B------:R-:W-:Y:S01]  /*2690*/  SEL R159, RZ, 0x1fffe, P5 ;  /* 0x0001fffeff9f7807 */ /* 0x000fe20002800000 */
[----:B------:R-:W1:Y:S01]  /*26a0*/  LDCU UR32, c[0x0][0x3b0] ;  /* 0x00007600ff2077ac */ /* 0x000e620008000800 */
[----:B------:R-:W-:Y:S01]  /*26b0*/  ISETP.GE.U32.AND P5, PT, R4, 0x7fffffa4, PT ;  /* 0x7fffffa40400780c */ /* 0x000fe20003fa6070 */
[----:B------:R-:W-:Y:S01]  /*26c0*/  VIADD R4, R185, 0xffffffcd ;  /* 0xffffffcdb9047836 */ /* 0x000fe20000000000 */
[----:B------:R-:W-:Y:S01]  /*26d0*/  SEL R157, RZ, 0x4, P6 ;  /* 0x00000004ff9d7807 */ /* 0x000fe20003000000 */
[----:B------:R-:W1:Y:S01]  /*26e0*/  LDCU UR44, c[0x0][0x3b0] ;  /* 0x00007600ff2c77ac */ /* 0x000e620008000800 */
[----:B------:R-:W-:Y:S01]  /*26f0*/  ISETP.GE.U32.AND P6, PT, R5, 0x7fffff8d, PT ;  /* 0x7fffff8d0500780c */ /* 0x000fe20003fc6070 */
[C---:B------:R-:W-:Y:S01]  /*2700*/  VIADD R5, R185.reuse, 0xffffffce ;  /* 0xffffffceb9057836 */ /* 0x040fe20000000000 */
        /* <DEDUP_REMOVED lines=9> */
[----:B0-----:R-:W-:Y:S01]  /*27a0*/  VIADD R8, R185, 0xffffffc9 ;  /* 0xffffffc9b9087836 */ /* 0x001fe20000000000 */
[----:B------:R-:W-:Y:S01]  /*27b0*/  ISETP.GE.U32.AND P5, PT, R4, 0x7fffff90, PT ;  /* 0x7fffff900400780c */ /* 0x000fe20003fa6070 */
[----:B------:R-:W0:Y:S01]  /*27c0*/  LDCU UR16, c[0x0][0x3b0] ;  /* 0x00007600ff1077ac */ /* 0x000e220008000800 */
[----:B------:R-:W-:-:S02]  /*27d0*/  SEL R4, RZ, 0x4, P6 ;  /* 0x00000004ff047807 */ /* 0x000fc40003000000 */
[----:B------:R-:W-:Y:S01]  /*27e0*/  ISETP.GE.U32.AND P6, PT, R5, 0x7fffff89, PT ;  /* 0x7fffff890500780c */ /* 0x000fe20003fc6070 */
[----:B------:R-:W0:Y:S01]  /*27f0*/  LDCU UR30, c[0x0][0x3b0] ;  /* 0x00007600ff1e77ac */ /* 0x000e220008000800 */
[----:B------:R-:W-:Y:S02]  /*2800*/  SEL R5, RZ, 0x7fff8, P5 ;  /* 0x0007fff8ff057807 */ /* 0x000fe40002800000 */
        /* <DEDUP_REMOVED lines=10> */
[----:B------:R-:W0:Y:S01]  /*28b0*/  LDCU UR33, c[0x0][0x3b0] ;  /* 0x00007600ff2177ac */ /* 0x000e220008000800 */
[----:B------:R-:W-:Y:S02]  /*28c0*/  ISETP.GE.U32.AND P6, PT, R9, 0x7fffff85, PT ;  /* 0x7fffff850900780c */ /* 0x000fe40003fc6070 */
        /* <DEDUP_REMOVED lines=47> */
[----:B------:R-:W-:Y:S01]  /*2bc0*/  ISETP.GE.U32.AND P6, PT, R117, 0x7fffff9c, PT ;  /* 0x7fffff9c7500780c */ /* 0x000fe20003fc6070 */
[----:B------:R-:W-:Y:S01]  /*2bd0*/  VIADD R117, R185, 0xffffffd5 ;  /* 0xffffffd5b9757836 */ /* 0x000fe20000000000 */
        /* <DEDUP_REMOVED lines=24> */
[----:B------:R-:W-:Y:S02]  /*2d60*/  SEL R145, RZ, 0x1fffe, P6 ;  /* 0x0001fffeff917807 */ /* 0x000fe40003000000 */
[----:B------:R-:W-:Y:S01]  /*2d70*/  ISETP.GE.U32.AND P6, PT, R117, 0x7fffffb7, PT ;  /* 0x7fffffb77500780c */ /* 0x000fe20003fc6070 */
[----:B------:R-:W-:Y:S01]  /*2d80*/  VIADD R117, R185, 0xffffffc0 ;  /* 0xffffffc0b9757836 */ /* 0x000fe20000000000 */
[----:B------:R-:W-:Y:S02]  /*2d90*/  SEL R142, RZ, 0x4, P5 ;  /* 0x00000004ff8e7807 */ /* 0x000fe40002800000 */
[----:B------:R-:W-:Y:S01]  /*2da0*/  ISETP.GE.U32.AND P5, PT, R148, 0x7fffff94, PT ;  /* 0x7fffff949400780c */ /* 0x000fe20003fa6070 */
[----:B------:R-:W-:Y:S01]  /*2db0*/  IMAD.IADD R148, R18, 0x1, R143 ;  /* 0x0000000112947824 */ /* 0x000fe200078e028f */
[----:B------:R-:W-:Y:S02]  /*2dc0*/  SEL R18, RZ, 0x1, P1 ;  /* 0x00000001ff127807 */ /* 0x000fe40000800000 */
[----:B------:R-:W-:-:S02]  /*2dd0*/  SEL R143, RZ, 0x7fff8, P5 ;  /* 0x0007fff8ff8f7807 */ /* 0x000fc40002800000 */
[----:B------:R-:W-:Y:S01]  /*2de0*/  ISETP.GE.U32.AND P5, PT, R117, 0x7fffff81, PT ;  /* 0x7fffff817500780c */ /* 0x000fe20003fa6070 */
[----:B------:R-:W-:-:S03]  /*2df0*/  IMAD.IADD R159, R18, 0x1, R159 ;  /* 0x00000001129f7824 */ /* 0x000fc600078e029f */
[----:B------:R-:W-:Y:S01]  /*2e00*/  SEL R18, RZ, 0x1, P5 ;  /* 0x00000001ff127807 */ /* 0x000fe20002800000 */
[----:B------:R-:W-:-:S04]  /*2e10*/  IMAD.IADD R6, R6, 0x1, R7 ;  /* 0x0000000106067824 */ /* 0x000fc800078e0207 */
[----:B------:R-:W-:Y:S02]  /*2e20*/  IMAD.IADD R18, R18, 0x1, R73 ;  /* 0x0000000112127824 */ /* 0x000fe400078e0249 */
[----:B------:R-:W-:Y:S02]  /*2e30*/  IMAD.IADD R14, R14, 0x1, R15 ;  /* 0x000000010e0e7824 */ /* 0x000fe400078e020f */
[----:B------:R-:W-:Y:S01]  /*2e40*/  IMAD.IADD R10, R10, 0x1, R11 ;  /* 0x000000010a0a7824 */ /* 0x000fe200078e020b */
[----:B------:R-:W-:Y:S01]  /*2e50*/  LOP3.LUT R18, R18, 0x3, RZ, 0xc0, !PT ;  /* 0x0000000312127812 */ /* 0x000fe200078ec0ff */
[----:B------:R-:W-:Y:S01]  /*2e60*/  IMAD.IADD R144, R144, 0x1, R145 ;  /* 0x0000000190907824 */ /* 0x000fe200078e0291 */
[----:B------:R-:W-:Y:S01]  /*2e70*/  LOP3.LUT R6, R6, 0x3, RZ, 0xc0, !PT ;  /* 0x0000000306067812 */ /* 0x000fe200078ec0ff */
[----:B------:R-:W-:Y:S01]  /*2e80*/  IMAD.IADD R151, R151, 0x1, R152 ;  /* 0x0000000197977824 */ /* 0x000fe200078e0298 */
[----:B------:R-:W-:Y:S01]  /*2e90*/  LOP3.LUT R14, R14, 0x3, RZ, 0xc0, !PT ;  /* 0x000000030e0e7812 */ /* 0x000fe200078ec0ff */
[----:B------:R-:W-:Y:S01]  /*2ea0*/  IMAD.IADD R140, R140, 0x1, R141 ;  /* 0x000000018c8c7824 */ /* 0x000fe200078e028d */
[----:B------:R-:W-:Y:S01]  /*2eb0*/  IADD3 R16, PT, PT, R18, R17, R16 ;  /* 0x0000001112107210 */ /* 0x000fe20007ffe010 */
[----:B------:R-:W-:Y:S01]  /*2ec0*/  IMAD.IADD R155, R155, 0x1, R156 ;  /* 0x000000019b9b7824 */ /* 0x000fe200078e029c */
[----:B------:R-:W-:Y:S01]  /*2ed0*/  LOP3.LUT R10, R10, 0x3, RZ, 0xc0, !PT ;  /* 0x000000030a0a7812 */ /* 0x000fe200078ec0ff */
[----:B------:R-:W-:Y:S01]  /*2ee0*/  IMAD.IADD R136, R136, 0x1, R137 ;  /* 0x0000000188887824 */ /* 0x000fe200078e0289 */
[----:B------:R-:W-:-:S02]  /*2ef0*/  LOP3.LUT R144, R144, 0x3, RZ, 0xc0, !PT ;  /* 0x0000000390907812 */ /* 0x000fc400078ec0ff */
[----:B------:R-:W-:Y:S02]  /*2f00*/  LOP3.LUT R151, R151, 0x3, RZ, 0xc0, !PT ;  /* 0x0000000397977812 */ /* 0x000fe400078ec0ff */
[----:B------:R-:W-:Y:S02]  /*2f10*/  LOP3.LUT R159, R159, 0x3, RZ, 0xc0, !PT ;  /* 0x000000039f9f7812 */ /* 0x000fe400078ec0ff */
[----:B------:R-:W-:Y:S02]  /*2f20*/  IADD3 R4, PT, PT, R6, R5, R4 ;  /* 0x0000000506047210 */ /* 0x000fe40007ffe004 */
[----:B------:R-:W-:Y:S02]  /*2f30*/  IADD3 R12, PT, PT, R14, R13, R12 ;  /* 0x0000000d0e0c7210 */ /* 0x000fe40007ffe00c */
[----:B------:R-:W-:Y:S02]  /*2f40*/  LOP3.LUT R5, R16, 0xf, RZ, 0xc0, !PT ;  /* 0x0000000f10057812 */ /* 0x000fe400078ec0ff */
[----:B------:R-:W-:-:S02]  /*2f50*/  IADD3 R8, PT, PT, R10, R9, R8 ;  /* 0x000000090a087210 */ /* 0x000fc40007ffe008 */
[----:B------:R-:W-:Y:S02]  /*2f60*/  LOP3.LUT R140, R140, 0x3, RZ, 0xc0, !PT ;  /* 0x000000038c8c7812 */ /* 0x000fe400078ec0ff */
[----:B------:R-:W-:Y:S02]  /*2f70*/  IADD3 R142, PT, PT, R144, R143, R142 ;  /* 0x0000008f908e7210 */ /* 0x000fe40007ffe08e */
[----:B------:R-:W-:Y:S02]  /*2f80*/  IADD3 R149, PT, PT, R151, R150, R149 ;  /* 0x0000009697957210 */ /* 0x000fe40007ffe095 */
[----:B------:R-:W-:Y:S02]  /*2f90*/  LOP3.LUT R155, R155, 0x3, RZ, 0xc0, !PT ;  /* 0x000000039b9b7812 */ /* 0x000fe400078ec0ff */
[----:B------:R-:W-:Y:S02]  /*2fa0*/  IADD3 R157, PT, PT, R159, R158, R157 ;  /* 0x0000009e9f9d7210 */ /* 0x000fe40007ffe09d */
[----:B------:R-:W-:Y:S01]  /*2fb0*/  LOP3.LUT R136, R136, 0x3, RZ, 0xc0, !PT ;  /* 0x0000000388887812 */ /* 0x000fe200078ec0ff */
[----:B------:R-:W-:Y:S01]  /*2fc0*/  IMAD R12, R12, 0x10, R5 ;  /* 0x000000100c0c7824 */ /* 0x000fe200078e0205 */
[----:B------:R-:W-:Y:S01]  /*2fd0*/  IADD3 R138, PT, PT, R140, R139, R138 ;  /* 0x0000008b8c8a7210 */ /* 0x000fe20007ffe08a */
[----:B------:R-:W-:Y:S01]  /*2fe0*/  IMAD.SHL.U32 R8, R8, 0x100, RZ ;  /* 0x0000010008087824 */ /* 0x000fe200078e00ff */
[----:B------:R-:W-:Y:S01]  /*2ff0*/  LOP3.LUT R5, R142, 0xf, RZ, 0xc0, !PT ;  /* 0x0000000f8e057812 */ /* 0x000fe200078ec0ff */
[----:B------:R-:W-:Y:S01]  /*3000*/  IMAD.IADD R86, R86, 0x1, R133 ;  /* 0x0000000156567824 */ /* 0x000fe200078e0285 */
[----:B------:R-:W-:Y:S01]  /*3010*/  IADD3 R153, PT, PT, R155, R154, R153 ;  /* 0x0000009a9b997210 */ /* 0x000fe20007ffe099 */
[----:B------:R-:W-:Y:S01]  /*3020*/  IMAD.SHL.U32 R9, R149, 0x100, RZ ;  /* 0x0000010095097824 */ /* 0x000fe200078e00ff */
[----:B------:R-:W-:-:S02]  /*3030*/  IADD3 R134, PT, PT, R136, R135, R134 ;  /* 0x0000008788867210 */ /* 0x000fc40007ffe086 */
[----:B------:R-:W-:Y:S02]  /*3040*/  LOP3.LUT R6, R157, 0xf, RZ, 0xc0, !PT ;  /* 0x0000000f9d067812 */ /* 0x000fe400078ec0ff */
[----:B------:R-:W-:Y:S01]  /*3050*/  LOP3.LUT R148, R148, 0x3, RZ, 0xc0, !PT ;  /* 0x0000000394947812 */ /* 0x000fe200078ec0ff */
[----:B------:R-:W-:Y:S01]  /*3060*/  IMAD R138, R138, 0x10, R5 ;  /* 0x000000108a8a7824 */ /* 0x000fe200078e0205 */
[----:B------:R-:W-:Y:S01]  /*3070*/  LOP3.LUT R5, R8, 0xf00, RZ, 0xe2, !PT ;  /* 0x00000f0008057812 */ /* 0x000fe200078ee2ff */
[----:B------:R-:W-:Y:S01]  /*3080*/  IMAD R6, R153, 0x10, R6 ;  /* 0x0000001099067824 */ /* 0x000fe200078e0206 */
[----:B------:R-:W-:Y:S01]  /*3090*/  IADD3 R146, PT, PT, R148, R147, R146 ;  /* 0x0000009394927210 */ /* 0x000fe20007ffe092 */
[----:B------:R-:W-:Y:S01]  /*30a0*/  IMAD.SHL.U32 R7, R134, 0x100, RZ ;  /* 0x0000010086077824 */ /* 0x000fe200078e00ff */
[----:B------:R-:W-:Y:S02]  /*30b0*/  LOP3.LUT R86, R86, 0x3, RZ, 0xc0, !PT ;  /* 0x0000000356567812 */ /* 0x000fe400078ec0ff */
[----:B------:R-:W-:Y:S01]  /*30c0*/  LOP3.LUT R9, R9, 0xf00, RZ, 0xe2, !PT ;  /* 0x00000f0009097812 */ /* 0x000fe200078ee2ff */
[----:B------:R-:W-:Y:S01]  /*30d0*/  IMAD R4, R4, 0x1000, R5 ;  /* 0x0000100004047824 */ /* 0x000fe200078e0205 */
[----:B------:R-:W-:-:S02]  /*30e0*/  IADD3 R72, PT, PT, R86, R87, R72 ;  /* 0x0000005756487210 */ /* 0x000fc40007ffe048 */
[----:B------:R-:W-:Y:S01]  /*30f0*/  LOP3.LUT R7, R7, 0xf00, RZ, 0xe2, !PT ;  /* 0x00000f0007077812 */ /* 0x000fe200078ee2ff */
[----:B------:R-:W-:Y:S01]  /*3100*/  IMAD R9, R146, 0x1000, R9 ;  /* 0x0000100092097824 */ /* 0x000fe200078e0209 */
[----:B------:R-:W-:Y:S02]  /*3110*/  LOP3.LUT R6, R6, 0xff, RZ, 0xc0, !PT ;  /* 0x000000ff06067812 */ /* 0x000fe400078ec0ff */
[----:B------:R-:W-:Y:S01]  /*3120*/  LOP3.LUT R5, R12, 0xff, RZ, 0xc0, !PT ;  /* 0x000000ff0c057812 */ /* 0x000fe200078ec0ff */
[----:B------:R-:W-:Y:S01]  /*3130*/  IMAD R7, R72, 0x1000, R7 ;  /* 0x0000100048077824 */ /* 0x000fe200078e0207 */
[----:B------:R-:W-:Y:S01]  /*3140*/  LOP3.LUT R138, R138, 0xff, RZ, 0xc0, !PT ;  /* 0x000000ff8a8a7812 */ /* 0x000fe200078ec0ff */
[----:B------:R-:W-:Y:S01]  /*3150*/  IMAD.IADD R6, R9, 0x1, R6 ;  /* 0x0000000109067824 */ /* 0x000fe200078e0206 */
[----:B------:R-:W-:Y:S01]  /*3160*/  SHF.R.S32.HI R186, RZ, 0x1f, R189 ;  /* 0x0000001fffba7819 */ /* 0x000fe200000114bd */
[----:B------:R-:W-:Y:S01]  /*3170*/  IMAD.IADD R18, R4, 0x1, R5 ;  /* 0x0000000104127824 */ /* 0x000fe200078e0205 */
[----:B------:R-:W-:Y:S01]  /*3180*/  IADD3 R4, P0, PT, R189, R20, RZ ;  /* 0x00000014bd047210 */ /* 0x000fe20007f1e0ff */
[----:B------:R-:W-:-:S02]  /*3190*/  IMAD.SHL.U32 R2, R122, 0x8, RZ ;  /* 0x000000087a027824 */ /* 0x000fc400078e00ff */
[----:B------:R-:W-:Y:S01]  /*31a0*/  IMAD.IADD R9, R7, 0x1, R138 ;  /* 0x0000000107097824 */ /* 0x000fe200078e028a */
[----:B------:R-:W-:Y:S01]  /*31b0*/  LOP3.LUT R7, R6, 0xffff, RZ, 0xc0, !PT ;  /* 0x0000ffff06077812 */ /* 0x000fe200078ec0ff */
[----:B------:R-:W-:Y:S01]  /*31c0*/  STL [R1+0x108], R189 ;  /* 0x000108bd01007387 */ /* 0x000fe20000100800 */
[----:B------:R-:W-:Y:S01]  /*31d0*/  IMAD.X R5, R186, 0x1, R21, P0 ;  /* 0x00000001ba057824 */ /* 0x000fe200000e0615 */
[----:B------:R-:W-:Y:S02]  /*31e0*/  SHF.R.S32.HI R72, RZ, 0x1f, R2 ;  /* 0x0000001fff487819 */ /* 0x000fe40000011402 */
[----:B------:R-:W-:Y:S01]  /*31f0*/  STL [R1+0x20c], R186 ;  /* 0x00020cba01007387 */ /* 0x000fe20000100800 */
[----:B------:R-:W-:Y:S01]  /*3200*/  SHF.R.U32.HI R6, RZ, 0x7, R7 ;  /* 0x00000007ff067819 */ /* 0x000fe20000011607 */
[----:B------:R-:W-:Y:S02]  /*3210*/  IMAD R73, R122, 0x18, RZ ;  /* 0x000000187a497824 */ /* 0x000fe400078e02ff */
[----:B------:R0:W-:Y:S04]  /*3220*/  STL [R1+0x104], R2 ;  /* 0x0001040201007387 */ /* 0x0001e80000100800 */
[----:B------:R1:W2:Y:S01]  /*3230*/  @!P4 LDG.E.U8 R180, desc[UR26][R4.64] ;  /* 0x0000001a04b4c981 */ /* 0x0002a2000c1e1100 */
[----:B------:R-:W-:-:S02]  /*3240*/  LOP3.LUT P4, RZ, R6, 0x1, RZ, 0xc0, !PT ;  /* 0x0000000106ff7812 */ /* 0x000fc4000788c0ff */
[-C--:B0-----:R-:W-:Y:S01]  /*3250*/  IADD3 R2, P0, PT, R2, R20.reuse, RZ ;  /* 0x0000001402027210 */ /* 0x081fe20007f1e0ff */
[----:B------:R0:W-:Y:S04]  /*3260*/  STL [R1+0x208], R72 ;  /* 0x0002084801007387 */ /* 0x0001e80000100800 */
[----:B------:R-:W-:Y:S01]  /*3270*/  IMAD.X R3, R72, 0x1, R21, P0 ;  /* 0x0000000148037824 */ /* 0x000fe200000e0615 */
[----:B------:R3:W-:Y:S01]  /*3280*/  STL [R1+0xc4], R73 ;  /* 0x0000c44901007387 */ /* 0x0007e20000100800 */
[----:B-1----:R-:W-:-:S03]  /*3290*/  IADD3 R4, P0, PT, R73, R20, RZ ;  /* 0x0000001449047210 */ /* 0x002fc60007f1e0ff */
[----:B------:R1:W2:Y:S01]  /*32a0*/  @!P2 LDG.E.U8 R174, desc[UR26][R2.64] ;  /* 0x0000001a02aea981 */ /* 0x0002a2000c1e1100 */
[----:B0-----:R-:W-:Y:S01]  /*32b0*/  SHF.R.S32.HI R72, RZ, 0x1f, R73 ;  /* 0x0000001fff487819 */ /* 0x001fe20000011449 */
[----:B---3--:R-:W-:-:S04]  /*32c0*/  IMAD R73, R122, 0x9, RZ ;  /* 0x000000097a497824 */ /* 0x008fc800078e02ff */
[----:B------:R0:W-:Y:S01]  /*32d0*/  STL [R1+0x204], R72 ;  /* 0x0002044801007387 */ /* 0x0001e20000100800 */
[----:B------:R-:W-:Y:S01]  /*32e0*/  IMAD.X R5, R72, 0x1, R21, P0 ;  /* 0x0000000148057824 */ /* 0x000fe200000e0615 */
[----:B-1----:R-:W-:Y:S01]  /*32f0*/  IADD3 R2, P0, PT, R73, R20, RZ ;  /* 0x0000001449027210 */ /* 0x002fe20007f1e0ff */
[----:B------:R-:W-:-:S03]  /*3300*/  VIADD R6, R185, 0xfffffff5 ;  /* 0xfffffff5b9067836 */ /* 0x000fc60000000000 */
[----:B------:R1:W3:Y:S01]  /*3310*/  @P4 LDG.E.U8 R173, desc[UR26][R4.64] ;  /* 0x0000001a04ad4981 */ /* 0x0002e2000c1e1100 */
[----:B0-----:R-:W-:Y:S02]  /*3320*/  SHF.R.S32.HI R72, RZ, 0x1f, R73 ;  /* 0x0000001fff487819 */ /* 0x001fe40000011449 */
[----:B------:R-:W-:-:S03]  /*3330*/  ISETP.GE.U32.AND P2, PT, R6, 0x7fffffb6, PT ;  /* 0x7fffffb60600780c */ /* 0x000fc60003f46070 */
[----:B------:R-:W-:Y:S02]  /*3340*/  IMAD.X R3, R72, 0x1, R21, P0 ;  /* 0x0000000148037824 */ /* 0x000fe400000e0615 */
[----:B-1----:R-:W-:Y:S01]  /*3350*/  IMAD R4, R122, 0xa, RZ ;  /* 0x0000000a7a047824 */ /* 0x002fe200078e02ff */
[----:B------:R-:W-:Y:S01]  /*3360*/  STL [R1+0x100], R73 ;  /* 0x0001004901007387 */ /* 0x000fe20000100800 */
[----:B------:R-:W-:Y:S01]  /*3370*/  VIADD R6, R185, 0xfffffff4 ;  /* 0xfffffff4b9067836 */ /* 0x000fe20000000000 */
[----:B------:R-:W-:Y:S02]  /*3380*/  PRMT R18, R18, 0x5410, R9 ;  /* 0x0000541012127816 */ /* 0x000fe40000000009 */
[----:B------:R-:W-:Y:S01]  /*3390*/  STL [R1+0x200], R72 ;  /* 0x0002004801007387 */ /* 0x000fe20000100800 */
[----:B------:R-:W-:-:S03]  /*33a0*/  SHF.R.S32.HI R5, RZ, 0x1f, R4 ;  /* 0x0000001fff057819 */ /* 0x000fc60000011404 */
[----:B------:R0:W2:Y:S01]  /*33b0*/  @!P6 LDG.E.U8 R172, desc[UR26][R2.64] ;  /* 0x0000001a02ace981 */ /* 0x0000a2000c1e1100 */
[----:B------:R-:W-:-:S03]  /*33c0*/  ISETP.GE.U32.AND P0, PT, R6, 0x7fffffb5, PT ;  /* 0x7fffffb50600780c */ /* 0x000fc60003f06070 */
[----:B------:R1:W-:Y:S01]  /*33d0*/  STL [R1+0xfc], R4 ;  /* 0x0000fc0401007387 */ /* 0x0003e20000100800 */
[----:B------:R-:W-:Y:S02]  /*33e0*/  SHF.R.U64 R6, R18, 0x1f, RZ ;  /* 0x0000001f12067819 */ /* 0x000fe400000012ff */
[----:B0-----:R-:W-:Y:S01]  /*33f0*/  IADD3 R2, P6, PT, R4, R20, RZ ;  /* 0x0000001404027210 */ /* 0x001fe20007fde0ff */
[----:B-1----:R-:W-:Y:S01]  /*3400*/  IMAD.SHL.U32 R4, R122, 0x20, RZ ;  /* 0x000000207a047824 */ /* 0x002fe200078e00ff */
[----:B------:R0:W-:Y:S03]  /*3410*/  STL [R1+0x1fc], R5 ;  /* 0x0001fc0501007387 */ /* 0x0001e60000100800 */
[----:B------:R-:W-:Y:S01]  /*3420*/  IMAD.X R3, R5, 0x1, R21, P6 ;  /* 0x0000000105037824 */ /* 0x000fe200030e0615 */
[----:B------:R-:W-:Y:S01]  /*3430*/  LOP3.LUT P4, RZ, R6, 0x1, RZ, 0xc0, !PT ;  /* 0x0000000106ff7812 */ /* 0x000fe2000788c0ff */
[----:B------:R1:W-:Y:S01]  /*3440*/  STL [R1+0xa4], R4 ;  /* 0x0000a40401007387 */ /* 0x0003e20000100800 */
[----:B------:R-:W-:Y:S01]  /*3450*/  SHF.R.S32.HI R73, RZ, 0x1f, R4 ;  /* 0x0000001fff497819 */ /* 0x000fe20000011404 */
[----:B------:R-:W-:-:S02]  /*3460*/  IMAD R6, R122, 0xb, RZ ;  /* 0x0000000b7a067824 */ /* 0x000fc400078e02ff */
[----:B------:R4:W2:Y:S01]  /*3470*/  @!P2 LDG.E.U8 R171, desc[UR26][R2.64] ;  /* 0x0000001a02aba981 */ /* 0x0008a2000c1e1100 */
[----:B0-----:R-:W-:Y:S01]  /*3480*/  VIADD R5, R185, 0xfffffff3 ;  /* 0xfffffff3b9057836 */ /* 0x001fe20000000000 */
[----:B-1----:R-:W-:-:S04]  /*3490*/  IADD3 R4, P6, PT, R4, R20, RZ ;  /* 0x0000001404047210 */ /* 0x002fc80007fde0ff */
[----:B------:R-:W-:Y:S02]  /*34a0*/  ISETP.GE.U32.AND P2, PT, R5, 0x7fffffb4, PT ;  /* 0x7fffffb40500780c */ /* 0x000fe40003f46070 */
[----:B------:R-:W-:Y:S01]  /*34b0*/  SHF.R.S32.HI R72, RZ, 0x1f, R6 ;  /* 0x0000001fff487819 */ /* 0x000fe20000011406 */
[--C-:B------:R-:W-:Y:S01]  /*34c0*/  IMAD.X R5, R73, 0x1, R21.reuse, P6 ;  /* 0x0000000149057824 */ /* 0x100fe200030e0615 */
[----:B----4-:R-:W-:Y:S01]  /*34d0*/  IADD3 R2, P6, PT, R6, R20, RZ ;  /* 0x0000001406027210 */ /* 0x010fe20007fde0ff */
[----:B------:R0:W-:Y:S04]  /*34e0*/  STL [R1+0xf8], R6 ;  /* 0x0000f80601007387 */ /* 0x0001e80000100800 */
[----:B------:R1:W-:Y:S01]  /*34f0*/  STL [R1+0x1f8], R73 ;  /* 0x0001f84901007387 */ /* 0x0003e20000100800 */
[----:B------:R-:W-:-:S03]  /*3500*/  IMAD.X R3, R72, 0x1, R21, P6 ;  /* 0x0000000148037824 */ /* 0x000fc600030e0615 */
[----:B------:R4:W2:Y:S01]  /*3510*/  @P4 LDG.E.U8 R169, desc[UR26][R4.64] ;  /* 0x0000001a04a94981 */ /* 0x0008a2000c1e1100 */
[----:B0-----:R-:W-:Y:S01]  /*3520*/  SHF.R.U64 R6, R18, 0x17, RZ ;  /* 0x0000001712067819 */ /* 0x001fe200000012ff */
[----:B-1----:R-:W-:Y:S02]  /*3530*/  IMAD R73, R122, 0x28, RZ ;  /* 0x000000287a497824 */ /* 0x002fe400078e02ff */
[----:B------:R0:W-:Y:S01]  /*3540*/  STL [R1+0x1f4], R72 ;  /* 0x0001f44801007387 */ /* 0x0001e20000100800 */
[----:B------:R-:W-:-:S03]  /*3550*/  LOP3.LUT P6, RZ, R6, 0x1, RZ, 0xc0, !PT ;  /* 0x0000000106ff7812 */ /* 0x000fc600078cc0ff */
[----:B------:R1:W2:Y:S01]  /*3560*/  @!P0 LDG.E.U8 R170, desc[UR26][R2.64] ;  /* 0x0000001a02aa8981 */ /* 0x0002a2000c1e1100 */
[----:B----4-:R-:W-:Y:S01]  /*3570*/  IMAD R4, R122, 0xc, RZ ;  /* 0x0000000c7a047824 */ /* 0x010fe200078e02ff */
[----:B0-----:R-:W-:Y:S02]  /*3580*/  SHF.R.S32.HI R72, RZ, 0x1f, R73 ;  /* 0x0000001fff487819 */ /* 0x001fe40000011449 */
[----:B-1----:R-:W-:Y:S01]  /*3590*/  IADD3 R2, P0, PT, R73, R20, RZ ;  /* 0x0000001449027210 */ /* 0x002fe20007f1e0ff */
[----:B------:R0:W-:Y:S01]  /*35a0*/  STL [R1+0x84], R73 ;  /* 0x0000844901007387 */ /* 0x0001e20000100800 */
[----:B------:R-:W-:-:S03]  /*35b0*/  SHF.R.U64 R6, R18, 0xf, RZ ;  /* 0x0000000f12067819 */ /* 0x000fc600000012ff */
[----:B------:R1:W-:Y:S01]  /*35c0*/  STL [R1+0x1ec], R72 ;  /* 0x0001ec4801007387 */ /* 0x0003e20000100800 */
[----:B------:R-:W-:-:S03]  /*35d0*/  IMAD.X R3, R72, 0x1, R21, P0 ;  /* 0x0000000148037824 */ /* 0x000fc600000e0615 */
[----:B------:R4:W-:Y:S01]  /*35e0*/  STL [R1+0xf4], R4 ;  /* 0x0000f40401007387 */ /* 0x0009e20000100800 */
[----:B0-----:R-:W-:Y:S01]  /*35f0*/  IMAD R73, R122, 0x30, RZ ;  /* 0x000000307a497824 */ /* 0x001fe200078e02ff */
[----:B------:R-:W-:Y:S02]  /*3600*/  LOP3.LUT P4, RZ, R6, 0x1, RZ, 0xc0, !PT ;  /* 0x0000000106ff7812 */ /* 0x000fe4000788c0ff */
[----:B------:R0:W2:Y:S01]  /*3610*/  @P6 LDG.E.U8 R167, desc[UR26][R2.64] ;  /* 0x0000001a02a76981 */ /* 0x0000a2000c1e1100 */
[----:B-1----:R-:W-:Y:S02]  /*3620*/  SHF.R.S32.HI R72, RZ, 0x1f, R4 ;  /* 0x0000001fff487819 */ /* 0x002fe40000011404 */
[----:B----4-:R-:W-:-:S03]  /*3630*/  IADD3 R4, P0, PT, R4, R20, RZ ;  /* 0x0000001404047210 */ /* 0x010fc60007f1e0ff */
[----:B------:R1:W-:Y:S01]  /*3640*/  STL [R1+0x1f0], R72 ;  /* 0x0001f04801007387 */ /* 0x0003e20000100800 */
[----:B------:R-:W-:Y:S01]  /*3650*/  VIADD R6, R185, 0xfffffff2 ;  /* 0xfffffff2b9067836 */ /* 0x000fe20000000000 */
[----:B0-----:R-:W-:Y:S01]  /*3660*/  IADD3 R2, P6, PT, R73, R20, RZ ;  /* 0x0000001449027210 */ /* 0x001fe20007fde0ff */
[----:B------:R-:W-:Y:S01]  /*3670*/  IMAD.X R5, R72, 0x1, R21, P0 ;  /* 0x0000000148057824 */ /* 0x000fe200000e0615 */
[----:B-1----:R-:W-:-:S04]  /*3680*/  SHF.R.S32.HI R72, RZ, 0x1f, R73 ;  /* 0x0000001fff487819 */ /* 0x002fc80000011449 */
[----:B------:R0:W4:Y:S01]  /*3690*/  @!P2 LDG.E.U8 R168, desc[UR26][R4.64] ;  /* 0x0000001a04a8a981 */ /* 0x000122000c1e1100 */
[----:B------:R-:W-:Y:S01]  /*36a0*/  ISETP.GE.U32.AND P0, PT, R6, 0x7fffffb3, PT ;  /* 0x7fffffb30600780c */ /* 0x000fe20003f06070 */
[----:B------:R-:W-:Y:S02]  /*36b0*/  IMAD.X R3, R72, 0x1, R21, P6 ;  /* 0x0000000148037824 */ /* 0x000fe400030e0615 */
[----:B------:R-:W-:Y:S01]  /*36c0*/  STL [R1+0x64], R73 ;  /* 0x0000644901007387 */ /* 0x000fe20000100800 */
[----:B------:R-:W-:Y:S02]  /*36d0*/  VIADD R6, R185, 0xfffffff1 ;  /* 0xfffffff1b9067836 */ /* 0x000fe40000000000 */
[----:B0-----:R-:W-:Y:S01]  /*36e0*/  IMAD R4, R122, 0xd, RZ ;  /* 0x0000000d7a047824 */ /* 0x001fe200078e02ff */
[----:B------:R-:W-:Y:S02]  /*36f0*/  STL [R1+0x1e8], R72 ;  /* 0x0001e84801007387 */ /* 0x000fe40000100800 */
[----:B------:R-:W-:-:S02]  /*3700*/  ISETP.GE.U32.AND P2, PT, R6, 0x7fffffb2, PT ;  /* 0x7fffffb20600780c */ /* 0x000fc40003f46070 */
[----:B------:R0:W2:Y:S01]  /*3710*/  @P4 LDG.E.U8 R163, desc[UR26][R2.64] ;  /* 0x0000001a02a34981 */ /* 0x0000a2000c1e1100 */
[----:B------:R-:W-:-:S03]  /*3720*/  SHF.R.S32.HI R5, RZ, 0x1f, R4 ;  /* 0x0000001fff057819 */ /* 0x000fc60000011404 */
[----:B------:R1:W-:Y:S01]  /*3730*/  STL [R1+0xf0], R4 ;  /* 0x0000f00401007387 */ /* 0x0003e20000100800 */
[----:B------:R-:W-:Y:S02]  /*3740*/  SHF.R.U64 R6, R18, 0x7, RZ ;  /* 0x0000000712067819 */ /* 0x000fe400000012ff */
[----:B0-----:R-:W-:Y:S01]  /*3750*/  IADD3 R2, P6, PT, R4, R20, RZ ;  /* 0x0000001404027210 */ /* 0x001fe20007fde0ff */
[----:B-1----:R-:W-:Y:S01]  /*3760*/  IMAD R4, R122, 0x38, RZ ;  /* 0x000000387a047824 */ /* 0x002fe200078e02ff */
        /* <DEDUP_REMOVED lines=11> */
[----:B------:R-:W-:Y:S01]  /*3820*/  IMAD.X R5, R73, 0x1, R21, P6 ;  /* 0x0000000149057824 */ /* 0x000fe200030e0615 */
[----:B-----5:R-:W-:Y:S01]  /*3830*/  IADD3 R2, P6, PT, R6, R20, RZ ;  /* 0x0000001406027210 */ /* 0x020fe20007fde0ff */
[----:B------:R0:W-:Y:S01]  /*3840*/  STL [R1+0xec], R6 ;  /* 0x0000ec0601007387 */ /* 0x0001e20000100800 */
[----:B------:R-:W-:-:S03]  /*3850*/  PRMT R16, RZ, 0x7610, R16 ;  /* 0x00007610ff107816 */ /* 0x000fc60000000010 */
[----:B------:R1:W-:Y:S01]  /*3860*/  STL [R1+0x1e0], R73 ;  /* 0x0001e04901007387 */ /* 0x0003e20000100800 */
[----:B------:R-:W-:-:S03]  /*3870*/  IMAD.X R3, R72, 0x1, R21, P6 ;  /* 0x0000000148037824 */ /* 0x000fc600030e0615 */
[----:B------:R5:W-:Y:S01]  /*3880*/  STL [R1+0x1dc], R72 ;  /* 0x0001dc4801007387 */ /* 0x000be20000100800 */
[----:B0-----:R-:W-:-:S03]  /*3890*/  SHF.R.U32.HI R6, RZ, 0xe, R7 ;  /* 0x0000000eff067819 */ /* 0x001fc60000011607 */
[----:B------:R0:W2:Y:S01]  /*38a0*/  @!P2 LDG.E.U8 R165, desc[UR26][R2.64] ;  /* 0x0000001a02a5a981 */ /* 0x0000a2000c1e1100 */
[----:B-1----:R-:W-:-:S03]  /*38b0*/  IMAD R73, R122, 0xf, RZ ;  /* 0x0000000f7a497824 */ /* 0x002fc600078e02ff */
[----:B------:R1:W2:Y:S01]  /*38c0*/  @P4 LDG.E.U8 R16, desc[UR26][R4.64] ;  /* 0x0000001a04104981 */ /* 0x0002a2000c1e1100 */
[----:B------:R-:W-:Y:S02]  /*38d0*/  LOP3.LUT P4, RZ, R6, 0x1, RZ, 0xc0, !PT ;  /* 0x0000000106ff7812 */ /* 0x000fe4000788c0ff */
[----:B-----5:R-:W-:Y:S02]  /*38e0*/  SHF.R.S32.HI R72, RZ, 0x1f, R73 ;  /* 0x0000001fff487819 */ /* 0x020fe40000011449 */
[----:B0-----:R-:W-:Y:S01]  /*38f0*/  IADD3 R2, P6, PT, R73, R20, RZ ;  /* 0x0000001449027210 */ /* 0x001fe20007fde0ff */
[----:B------:R0:W-:Y:S01]  /*3900*/  STL [R1+0xe8], R73 ;  /* 0x0000e84901007387 */ /* 0x0001e20000100800 */
[----:B------:R-:W-:Y:S01]  /*3910*/  SHF.R.U32.HI R6, RZ, 0xd, R7 ;  /* 0x0000000dff067819 */ /* 0x000fe20000011607 */
[----:B-1----:R-:W-:Y:S02]  /*3920*/  IMAD R4, R122, 0x11, RZ ;  /* 0x000000117a047824 */ /* 0x002fe400078e02ff */
[----:B------:R-:W-:Y:S01]  /*3930*/  STL [R1+0x1d8], R72 ;  /* 0x0001d84801007387 */ /* 0x000fe20000100800 */
[----:B------:R-:W-:Y:S01]  /*3940*/  IMAD.X R3, R72, 0x1, R21, P6 ;  /* 0x0000000148037824 */ /* 0x000fe200030e0615 */
[----:B------:R-:W-:-:S02]  /*3950*/  LOP3.LUT P2, RZ, R6, 0x1, RZ, 0xc0, !PT ;  /* 0x0000000106ff7812 */ /* 0x000fc4000784c0ff */
[----:B------:R1:W-:Y:S01]  /*3960*/  STL [R1+0xe0], R4 ;  /* 0x0000e00401007387 */ /* 0x0003e20000100800 */
[----:B------:R-:W-:Y:S02]  /*3970*/  SHF.R.U32.HI R5, RZ, 0xb, R7 ;  /* 0x0000000bff057819 */ /* 0x000fe40000011607 */
[----:B0-----:R-:W-:Y:S01]  /*3980*/  SHF.R.S32.HI R73, RZ, 0x1f, R4 ;  /* 0x0000001fff497819 */ /* 0x001fe20000011404 */
[----:B------:R-:W-:Y:S01]  /*3990*/  IMAD R6, R122, 0x12, RZ ;  /* 0x000000127a067824 */ /* 0x000fe200078e02ff */
[----:B------:R0:W5:Y:S01]  /*39a0*/  @!P0 LDG.E.U8 R160, desc[UR26][R2.64] ;  /* 0x0000001a02a08981 */ /* 0x000162000c1e1100 */
[----:B------:R-:W-:Y:S02]  /*39b0*/  LOP3.LUT P0, RZ, R5, 0x1, RZ, 0xc0, !PT ;  /* 0x0000000105ff7812 */ /* 0x000fe4000780c0ff */
[----:B-1----:R-:W-:Y:S02]  /*39c0*/  IADD3 R4, P6, PT, R4, R20, RZ ;  /* 0x0000001404047210 */ /* 0x002fe40007fde0ff */
[----:B------:R-:W-:-:S03]  /*39d0*/  SHF.R.S32.HI R72, RZ, 0x1f, R6 ;  /* 0x0000001fff487819 */ /* 0x000fc60000011406 */
[--C-:B------:R-:W-:Y:S01]  /*39e0*/  IMAD.X R5, R73, 0x1, R21.reuse, P6 ;  /* 0x0000000149057824 */ /* 0x100fe200030e0615 */
[----:B0-----:R-:W-:Y:S02]  /*39f0*/  IADD3 R2, P6, PT, R6, R20, RZ ;  /* 0x0000001406027210 */ /* 0x001fe40007fde0ff */
[----:B------:R-:W-:Y:S01]  /*3a00*/  PRMT R14, RZ, 0x7610, R14 ;  /* 0x00007610ff0e7816 */ /* 0x000fe2000000000e */
[----:B------:R0:W-:Y:S01]  /*3a10*/  STL [R1+0xdc], R6 ;  /* 0x0000dc0601007387 */ /* 0x0001e20000100800 */
[----:B------:R-:W-:Y:S01]  /*3a20*/  PRMT R12, RZ, 0x7610, R12 ;  /* 0x00007610ff0c7816 */ /* 0x000fe2000000000c */
[----:B------:R-:W-:Y:S02]  /*3a30*/  IMAD.X R3, R72, 0x1, R21, P6 ;  /* 0x0000000148037824 */ /* 0x000fe400030e0615 */
[----:B------:R1:W-:Y:S04]  /*3a40*/  STL [R1+0x1d4], R73 ;  /* 0x0001d44901007387 */ /* 0x0003e80000100800 */
[----:B------:R1:W2:Y:S01]  /*3a50*/  @P4 LDG.E.U8 R14, desc[UR26][R4.64] ;  /* 0x0000001a040e4981 */ /* 0x0002a2000c1e1100 */
[----:B0-----:R-:W-:-:S03]  /*3a60*/  SHF.R.U32.HI R6, RZ, 0xf, R7 ;  /* 0x0000000fff067819 */ /* 0x001fc60000011607 */
[----:B------:R0:W2:Y:S01]  /*3a70*/  @P2 LDG.E.U8 R12, desc[UR26][R2.64] ;  /* 0x0000001a020c2981 */ /* 0x0000a2000c1e1100 */
[----:B-1----:R-:W-:Y:S01]  /*3a80*/  IMAD.SHL.U32 R73, R122, 0x10, RZ ;  /* 0x000000107a497824 */ /* 0x002fe200078e00ff */
[----:B------:R-:W-:Y:S02]  /*3a90*/  LOP3.LUT P4, RZ, R6, 0x1, RZ, 0xc0, !PT ;  /* 0x0000000106ff7812 */ /* 0x000fe4000788c0ff */
[----:B------:R1:W-:Y:S01]  /*3aa0*/  STL [R1+0x1d0], R72 ;  /* 0x0001d04801007387 */ /* 0x0003e20000100800 */
[----:B------:R-:W-:Y:S01]  /*3ab0*/  IMAD R4, R122, 0x13, RZ ;  /* 0x000000137a047824 */ /* 0x000fe200078e02ff */
[----:B------:R-:W-:Y:S02]  /*3ac0*/  SHF.R.U32.HI R6, RZ, 0xc, R7 ;  /* 0x0000000cff067819 */ /* 0x000fe40000011607 */
[----:B0-----:R-:W-:Y:S02]  /*3ad0*/  IADD3 R2, P6, PT, R73, R20, RZ ;  /* 0x0000001449027210 */ /* 0x001fe40007fde0ff */
[----:B-1----:R-:W-:Y:S01]  /*3ae0*/  SHF.R.S32.HI R72, RZ, 0x1f, R73 ;  /* 0x0000001fff487819 */ /* 0x002fe20000011449 */
[----:B------:R0:W-:Y:S01]  /*3af0*/  STL [R1+0xe4], R73 ;  /* 0x0000e44901007387 */ /* 0x0001e20000100800 */
[----:B------:R-:W-:-:S03]  /*3b00*/  PRMT R17, RZ, 0x7610, R17 ;  /* 0x00007610ff117816 */ /* 0x000fc60000000011 */
[----:B------:R-:W-:Y:S01]  /*3b10*/  STL [R1+0x1cc], R72 ;  /* 0x0001cc4801007387 */ /* 0x000fe20000100800 */
[----:B------:R-:W-:Y:S01]  /*3b20*/  IMAD.X R3, R72, 0x1, R21, P6 ;  /* 0x0000000148037824 */ /* 0x000fe200030e0615 */
[----:B------:R-:W-:Y:S02]  /*3b30*/  LOP3.LUT P2, RZ, R6, 0x1, RZ, 0xc0, !PT ;  /* 0x0000000106ff7812 */ /* 0x000fe4000784c0ff */
[----:B------:R1:W-:Y:S01]  /*3b40*/  STL [R1+0xd8], R4 ;  /* 0x0000d80401007387 */ /* 0x0003e20000100800 */
[----:B------:R-:W-:Y:S02]  /*3b50*/  SHF.R.U32.HI R5, RZ, 0x8, R7 ;  /* 0x00000008ff057819 */ /* 0x000fe40000011607 */
[----:B0-----:R-:W-:Y:S01]  /*3b60*/  SHF.R.S32.HI R73, RZ, 0x1f, R4 ;  /* 0x0000001fff497819 */ /* 0x001fe20000011404 */
[----:B------:R-:W-:Y:S01]  /*3b70*/  IMAD R6, R122, 0x14, RZ ;  /* 0x000000147a067824 */ /* 0x000fe200078e02ff */
[----:B------:R0:W2:Y:S01]  /*3b80*/  @P4 LDG.E.U8 R17, desc[UR26][R2.64] ;  /* 0x0000001a02114981 */ /* 0x0000a2000c1e1100 */
[----:B------:R-:W-:-:S02]  /*3b90*/  LOP3.LUT P4, RZ, R5, 0x1, RZ, 0xc0, !PT ;  /* 0x0000000105ff7812 */ /* 0x000fc4000788c0ff */
[----:B-1----:R-:W-:Y:S02]  /*3ba0*/  IADD3 R4, P6, PT, R4, R20, RZ ;  /* 0x0000001404047210 */ /* 0x002fe40007fde0ff */
[----:B------:R-:W-:-:S03]  /*3bb0*/  SHF.R.S32.HI R72, RZ, 0x1f, R6 ;  /* 0x0000001fff487819 */ /* 0x000fc60000011406 */
[--C-:B------:R-:W-:Y:S01]  /*3bc0*/  IMAD.X R5, R73, 0x1, R21.reuse, P6 ;  /* 0x0000000149057824 */ /* 0x100fe200030e0615 */
[----:B0-----:R-:W-:Y:S01]  /*3bd0*/  IADD3 R2, P6, PT, R6, R20, RZ ;  /* 0x0000001406027210 */ /* 0x001fe20007fde0ff */
[----:B------:R0:W-:Y:S01]  /*3be0*/  STL [R1+0xd4], R6 ;  /* 0x0000d40601007387 */ /* 0x0001e20000100800 */
[----:B------:R-:W-:Y:S02]  /*3bf0*/  PRMT R10, RZ, 0x7610, R10 ;  /* 0x00007610ff0a7816 */ /* 0x000fe4000000000a */
[----:B------:R-:W-:Y:S01]  /*3c00*/  PRMT R8, RZ, 0x7610, R8 ;  /* 0x00007610ff087816 */ /* 0x000fe20000000008 */
[----:B------:R1:W-:Y:S01]  /*3c10*/  STL [R1+0x1c8], R73 ;  /* 0x0001c84901007387 */ /* 0x0003e20000100800 */
[----:B------:R-:W-:-:S03]  /*3c20*/  IMAD.X R3, R72, 0x1, R21, P6 ;  /* 0x0000000148037824 */ /* 0x000fc600030e0615 */
[----:B------:R-:W2:Y:S01]  /*3c30*/  @P2 LDG.E.U8 R10, desc[UR26][R4.64] ;  /* 0x0000001a040a2981 */ /* 0x000ea2000c1e1100 */
[----:B0-----:R-:W-:Y:S01]  /*3c40*/  SHF.R.U32.HI R6, RZ, 0xa, R7 ;  /* 0x0000000aff067819 */ /* 0x001fe20000011607 */
[----:B-1----:R-:W-:Y:S02]  /*3c50*/  IMAD R73, R122, 0x15, RZ ;  /* 0x000000157a497824 */ /* 0x002fe400078e02ff */
[----:B------:R0:W-:Y:S01]  /*3c60*/  STL [R1+0x1c4], R72 ;  /* 0x0001c44801007387 */ /* 0x0001e20000100800 */
[----:B------:R-:W-:-:S03]  /*3c70*/  LOP3.LUT P2, RZ, R6, 0x1, RZ, 0xc0, !PT ;  /* 0x0000000106ff7812 */ /* 0x000fc6000784c0ff */
[----:B------:R1:W2:Y:S01]  /*3c80*/  @P0 LDG.E.U8 R8, desc[UR26][R2.64] ;  /* 0x0000001a02080981 */ /* 0x0002a2000c1e1100 */
[----:B------:R-:W-:-:S03]  /*3c90*/  SHF.R.U32.HI R6, RZ, 0x9, R7 ;  /* 0x00000009ff067819 */ /* 0x000fc60000011607 */
[----:B------:R1:W-:Y:S01]  /*3ca0*/  STL [R1+0xd0], R73 ;  /* 0x0000d04901007387 */ /* 0x0003e20000100800 */
[----:B0-----:R-:W-:Y:S02]  /*3cb0*/  SHF.R.S32.HI R72, RZ, 0x1f, R73 ;  /* 0x0000001fff487819 */ /* 0x001fe40000011449 */
[-C--:B-1----:R-:W-:Y:S01]  /*3cc0*/  IADD3 R2, P6, PT, R73, R20.reuse, RZ ;  /* 0x0000001449027210 */ /* 0x082fe20007fde0ff */
[----:B------:R-:W-:Y:S01]  /*3cd0*/  IMAD R73, R122, 0x16, RZ ;  /* 0x000000167a497824 */ /* 0x000fe200078e02ff */
[----:B------:R-:W-:Y:S01]  /*3ce0*/  LOP3.LUT P0, RZ, R6, 0x1, RZ, 0xc0, !PT ;  /* 0x0000000106ff7812 */ /* 0x000fe2000780c0ff */
[----:B------:R0:W-:Y:S02]  /*3cf0*/  STL [R1+0x1c0], R72 ;  /* 0x0001c04801007387 */ /* 0x0001e40000100800 */
[----:B------:R-:W-:Y:S01]  /*3d00*/  IMAD.X R3, R72, 0x1, R21, P6 ;  /* 0x0000000148037824 */ /* 0x000fe200030e0615 */
[----:B------:R-:W-:Y:S01]  /*3d10*/  PRMT R6, RZ, 0x7610, R6 ;  /* 0x00007610ff067816 */ /* 0x000fe20000000006 */
[----:B------:R-:W-:Y:S01]  /*3d20*/  IMAD R5, R122, 0x17, RZ ;  /* 0x000000177a057824 */ /* 0x000fe200078e02ff */
[----:B------:R-:W-:Y:S01]  /*3d30*/  IADD3 R86, P6, PT, R73, R20, RZ ;  /* 0x0000001449567210 */ /* 0x000fe20007fde0ff */
[----:B------:R-:W-:Y:S01]  /*3d40*/  STL [R1+0xcc], R73 ;  /* 0x0000cc4901007387 */ /* 0x000fe20000100800 */
[----:B------:R-:W-:-:S02]  /*3d50*/  SHF.R.U32.HI R4, RZ, 0x4, R7 ;  /* 0x00000004ff047819 */ /* 0x000fc40000011607 */
[----:B0-----:R-:W-:Y:S01]  /*3d60*/  SHF.R.S32.HI R72, RZ, 0x1f, R73 ;  /* 0x0000001fff487819 */ /* 0x001fe20000011449 */
[----:B------:R-:W-:Y:S01]  /*3d70*/  STL [R1+0xc8], R5 ;  /* 0x0000c80501007387 */ /* 0x000fe20000100800 */
[----:B------:R-:W-:-:S03]  /*3d80*/  SHF.R.S32.HI R134, RZ, 0x1f, R5 ;  /* 0x0000001fff867819 */ /* 0x000fc60000011405 */
[----:B------:R0:W-:Y:S01]  /*3d90*/  STL [R1+0x1bc], R72 ;  /* 0x0001bc4801007387 */ /* 0x0001e20000100800 */
[----:B------:R-:W-:-:S03]  /*3da0*/  IMAD.X R87, R72, 0x1, R21, P6 ;  /* 0x0000000148577824 */ /* 0x000fc600030e0615 */
[----:B------:R1:W2:Y:S01]  /*3db0*/  @P2 LDG.E.U8 R6, desc[UR26][R2.64] ;  /* 0x0000001a02062981 */ /* 0x0002a2000c1e1100 */
[----:B------:R-:W-:Y:S02]  /*3dc0*/  LOP3.LUT P2, RZ, R4, 0x1, RZ, 0xc0, !PT ;  /* 0x0000000104ff7812 */ /* 0x000fe4000784c0ff */
[----:B------:R-:W-:Y:S02]  /*3dd0*/  PRMT R4, RZ, 0x7610, R4 ;  /* 0x00007610ff047816 */ /* 0x000fe40000000004 */
[----:B0-----:R-:W-:Y:S01]  /*3de0*/  IADD3 R72, P6, PT, R5, R20, RZ ;  /* 0x0000001405487210 */ /* 0x001fe20007fde0ff */
[----:B------:R-:W-:Y:S01]  /*3df0*/  IMAD R137, R122, 0x19, RZ ;  /* 0x000000197a897824 */ /* 0x000fe200078e02ff */
[----:B------:R-:W-:Y:S02]  /*3e00*/  SHF.R.U32.HI R5, RZ, 0x6, R7 ;  /* 0x00000006ff057819 */ /* 0x000fe40000011607 */
[----:B------:R0:W2:Y:S01]  /*3e10*/  @P0 LDG.E.U8 R4, desc[UR26][R86.64] ;  /* 0x0000001a56040981 */ /* 0x0000a2000c1e1100 */
[----:B-1----:R-:W-:Y:S01]  /*3e20*/  PRMT R2, RZ, 0x7610, R2 ;  /* 0x00007610ff027816 */ /* 0x002fe20000000002 */
[----:B------:R-:W-:Y:S01]  /*3e30*/  IMAD.X R73, R134, 0x1, R21, P6 ;  /* 0x0000000186497824 */ /* 0x000fe200030e0615 */
[----:B------:R-:W-:Y:S01]  /*3e40*/  LOP3.LUT P0, RZ, R5, 0x1, RZ, 0xc0, !PT ;  /* 0x0000000105ff7812 */ /* 0x000fe2000780c0ff */
[----:B------:R1:W-:Y:S04]  /*3e50*/  STL [R1+0x1b8], R134 ;  /* 0x0001b88601007387 */ /* 0x0003e80000100800 */
[----:B------:R3:W2:Y:S01]  /*3e60*/  @P4 LDG.E.U8 R2, desc[UR26][R72.64] ;  /* 0x0000001a48024981 */ /* 0x0006a2000c1e1100 */
[----:B0-----:R-:W-:Y:S01]  /*3e70*/  IMAD R86, R122, 0x1a, RZ ;  /* 0x0000001a7a567824 */ /* 0x001fe200078e02ff */
[----:B-1----:R-:W-:-:S02]  /*3e80*/  SHF.R.S32.HI R134, RZ, 0x1f, R137 ;  /* 0x0000001fff867819 */ /* 0x002fc40000011489 */
[----:B------:R0:W-:Y:S01]  /*3e90*/  STL [R1+0xc0], R137 ;  /* 0x0000c08901007387 */ /* 0x0001e20000100800 */
[----:B---3--:R-:W-:-:S03]  /*3ea0*/  IADD3 R72, P6, PT, R137, R20, RZ ;  /* 0x0000001489487210 */ /* 0x008fc60007fde0ff */
[----:B------:R-:W-:Y:S01]  /*3eb0*/  STL [R1+0x1b4], R134 ;  /* 0x0001b48601007387 */ /* 0x000fe20000100800 */
[----:B------:R-:W-:Y:S02]  /*3ec0*/  SHF.R.U32.HI R3, RZ, 0x5, R7 ;  /* 0x00000005ff037819 */ /* 0x000fe40000011607 */
[----:B------:R-:W-:Y:S01]  /*3ed0*/  PRMT R15, RZ, 0x7610, R15 ;  /* 0x00007610ff0f7816 */ /* 0x000fe2000000000f */
[----:B------:R-:W-:Y:S01]  /*3ee0*/  IMAD.X R73, R134, 0x1, R21, P6 ;  /* 0x0000000186497824 */ /* 0x000fe200030e0615 */
[----:B------:R1:W-:Y:S01]  /*3ef0*/  STL [R1+0xbc], R86 ;  /* 0x0000bc5601007387 */ /* 0x0003e20000100800 */
[----:B------:R-:W-:Y:S01]  /*3f00*/  SHF.R.S32.HI R138, RZ, 0x1f, R86 ;  /* 0x0000001fff8a7819 */ /* 0x000fe20000011456 */
[----:B0-----:R-:W-:Y:S01]  /*3f10*/  IMAD R137, R122, 0x1b, RZ ;  /* 0x0000001b7a897824 */ /* 0x001fe200078e02ff */
[----:B------:R-:W-:Y:S01]  /*3f20*/  LOP3.LUT P4, RZ, R3, 0x1, RZ, 0xc0, !PT ;  /* 0x0000000103ff7812 */ /* 0x000fe2000788c0ff */
[----:B------:R0:W3:Y:S01]  /*3f30*/  @P0 LDG.E.U8 R15, desc[UR26][R72.64] ;  /* 0x0000001a480f0981 */ /* 0x0000e2000c1e1100 */
[----:B-1----:R-:W-:-:S02]  /*3f40*/  IADD3 R86, P6, PT, R86, R20, RZ ;  /* 0x0000001456567210 */ /* 0x002fc40007fde0ff */
[----:B------:R-:W-:Y:S02]  /*3f50*/  SHF.R.U32.HI R3, RZ, 0x1, R7 ;  /* 0x00000001ff037819 */ /* 0x000fe40000011607 */
[----:B------:R-:W-:Y:S01]  /*3f60*/  SHF.R.S32.HI R134, RZ, 0x1f, R137 ;  /* 0x0000001fff867819 */ /* 0x000fe20000011489 */
[----:B------:R-:W-:Y:S01]  /*3f70*/  IMAD.X R87, R138, 0x1, R21, P6 ;  /* 0x000000018a577824 */ /* 0x000fe200030e0615 */
[----:B0-----:R-:W-:Y:S02]  /*3f80*/  IADD3 R72, P6, PT, R137, R20, RZ ;  /* 0x0000001489487210 */ /* 0x001fe40007fde0ff */
[----:B------:R-:W-:Y:S01]  /*3f90*/  PRMT R13, RZ, 0x7610, R13 ;  /* 0x00007610ff0d7816 */ /* 0x000fe2000000000d */
[----:B------:R0:W-:Y:S01]  /*3fa0*/  STL [R1+0xb8], R137 ;  /* 0x0000b88901007387 */ /* 0x0001e20000100800 */
[----:B------:R-:W-:Y:S01]  /*3fb0*/  LOP3.LUT P0, RZ, R3, 0x1, RZ, 0xc0, !PT ;  /* 0x0000000103ff7812 */ /* 0x000fe2000780c0ff */
[----:B------:R-:W-:Y:S01]  /*3fc0*/  IMAD.X R73, R134, 0x1, R21, P6 ;  /* 0x0000000186497824 */ /* 0x000fe200030e0615 */
[----:B------:R-:W-:-:S02]  /*3fd0*/  PRMT R11, RZ, 0x7610, R11 ;  /* 0x00007610ff0b7816 */ /* 0x000fc4000000000b */
[----:B------:R-:W-:Y:S01]  /*3fe0*/  SHF.R.U32.HI R3, RZ, 0x3, R7 ;  /* 0x00000003ff037819 */ /* 0x000fe20000011607 */
[----:B------:R-:W-:Y:S01]  /*3ff0*/  STL [R1+0x1b0], R138 ;  /* 0x0001b08a01007387 */ /* 0x000fe20000100800 */
[----:B0-----:R-:W-:-:S03]  /*4000*/  IMAD R137, R122, 0x1c, RZ ;  /* 0x0000001c7a897824 */ /* 0x001fc600078e02ff */
[----:B------:R0:W2:Y:S01]  /*4010*/  @P4 LDG.E.U8 R13, desc[UR26][R86.64] ;  /* 0x0000001a560d4981 */ /* 0x0000a2000c1e1100 */
[----:B------:R-:W-:-:S03]  /*4020*/  LOP3.LUT P4, RZ, R3, 0x1, RZ, 0xc0, !PT ;  /* 0x0000000103ff7812 */ /* 0x000fc6000788c0ff */
[----:B------:R1:W-:Y:S04]  /*4030*/  STL [R1+0x1ac], R134 ;  /* 0x0001ac8601007387 */ /* 0x0003e80000100800 */
[----:B------:R1:W2:Y:S01]  /*4040*/  @P2 LDG.E.U8 R11, desc[UR26][R72.64] ;  /* 0x0000001a480b2981 */ /* 0x0002a2000c1e1100 */
[----:B0-----:R-:W-:Y:S01]  /*4050*/  IMAD R86, R122, 0x1d, RZ ;  /* 0x0000001d7a567824 */ /* 0x001fe200078e02ff */
[----:B-1----:R-:W-:Y:S02]  /*4060*/  SHF.R.S32.HI R134, RZ, 0x1f, R137 ;  /* 0x0000001fff867819 */ /* 0x002fe40000011489 */
[----:B------:R0:W-:Y:S01]  /*4070*/  STL [R1+0xb4], R137 ;  /* 0x0000b48901007387 */ /* 0x0001e20000100800 */
[----:B------:R-:W-:-:S03]  /*4080*/  IADD3 R72, P6, PT, R137, R20, RZ ;  /* 0x0000001489487210 */ /* 0x000fc60007fde0ff */
        /* <DEDUP_REMOVED lines=8> */
[----:B------:R0:W2:Y:S01]  /*4110*/  @P4 LDG.E.U8 R9, desc[UR26][R72.64] ;  /* 0x0000001a48094981 */ /* 0x0000a2000c1e1100 */
[----:B-1----:R-:W-:-:S02]  /*4120*/  IADD3 R86, P6, PT, R86, R20, RZ ;  /* 0x0000001456567210 */ /* 0x002fc40007fde0ff */
[----:B------:R-:W-:-:S03]  /*4130*/  SHF.R.S32.HI R134, RZ, 0x1f, R137 ;  /* 0x0000001fff867819 */ /* 0x000fc60000011489 */
[----:B------:R-:W-:Y:S01]  /*4140*/  IMAD.X R87, R138, 0x1, R21, P6 ;  /* 0x000000018a577824 */ /* 0x000fe200030e0615 */
[----:B0-----:R-:W-:Y:S01]  /*4150*/  IADD3 R72, P6, PT, R137, R20, RZ ;  /* 0x0000001489487210 */ /* 0x001fe20007fde0ff */
[----:B------:R0:W-:Y:S01]  /*4160*/  STL [R1+0xac], R137 ;  /* 0x0000ac8901007387 */ /* 0x0001e20000100800 */
[----:B------:R-:W-:Y:S02]  /*4170*/  SHF.R.U64 R3, R18, 0x1e, RZ ;  /* 0x0000001e12037819 */ /* 0x000fe400000012ff */
[----:B------:R-:W-:Y:S01]  /*4180*/  PRMT R7, RZ, 0x7610, R7 ;  /* 0x00007610ff077816 */ /* 0x000fe20000000007 */
[----:B------:R-:W-:Y:S01]  /*4190*/  IMAD.X R73, R134, 0x1, R21, P6 ;  /* 0x0000000186497824 */ /* 0x000fe200030e0615 */
[----:B------:R-:W-:Y:S01]  /*41a0*/  PRMT R5, RZ, 0x7610, R5 ;  /* 0x00007610ff057816 */ /* 0x000fe20000000005 */
[----:B------:R-:W-:Y:S01]  /*41b0*/  STL [R1+0x1a4], R138 ;  /* 0x0001a48a01007387 */ /* 0x000fe20000100800 */
[----:B------:R-:W-:Y:S01]  /*41c0*/  LOP3.LUT P4, RZ, R3, 0x1, RZ, 0xc0, !PT ;  /* 0x0000000103ff7812 */ /* 0x000fe2000788c0ff */
[----:B0-----:R-:W-:-:S02]  /*41d0*/  IMAD R137, R122, 0x1f, RZ ;  /* 0x0000001f7a897824 */ /* 0x001fc400078e02ff */
[----:B------:R0:W-:Y:S01]  /*41e0*/  STL [R1+0x1a0], R134 ;  /* 0x0001a08601007387 */ /* 0x0001e20000100800 */
[----:B------:R-:W-:-:S03]  /*41f0*/  SHF.R.U64 R3, R18, 0x1d, RZ ;  /* 0x0000001d12037819 */ /* 0x000fc600000012ff */
[----:B------:R1:W2:Y:S01]  /*4200*/  @P2 LDG.E.U8 R7, desc[UR26][R86.64] ;  /* 0x0000001a56072981 */ /* 0x0002a2000c1e1100 */
[----:B------:R-:W-:-:S03]  /*4210*/  LOP3.LUT P2, RZ, R3, 0x1, RZ, 0xc0, !PT ;  /* 0x0000000103ff7812 */ /* 0x000fc6000784c0ff */
[----:B------:R4:W2:Y:S01]  /*4220*/  @P0 LDG.E.U8 R5, desc[UR26][R72.64] ;  /* 0x0000001a48050981 */ /* 0x0008a2000c1e1100 */
[----:B0-----:R-:W-:Y:S01]  /*4230*/  SHF.R.S32.HI R134, RZ, 0x1f, R137 ;  /* 0x0000001fff867819 */ /* 0x001fe20000011489 */
[----:B-1----:R-:W-:Y:S01]  /*4240*/  IMAD R86, R122, 0x21, RZ ;  /* 0x000000217a567824 */ /* 0x002fe200078e02ff */
[----:B------:R-:W-:Y:S02]  /*4250*/  SHF.R.U64 R3, R18, 0x1c, RZ ;  /* 0x0000001c12037819 */ /* 0x000fe400000012ff */
[----:B----4-:R-:W-:Y:S01]  /*4260*/  IADD3 R72, P6, PT, R137, R20, RZ ;  /* 0x0000001489487210 */ /* 0x010fe20007fde0ff */
[----:B------:R0:W-:Y:S01]  /*4270*/  STL [R1+0xa8], R137 ;  /* 0x0000a88901007387 */ /* 0x0001e20000100800 */
[----:B------:R-:W-:-:S03]  /*4280*/  LOP3.LUT P0, RZ, R3, 0x1, RZ, 0xc0, !PT ;  /* 0x0000000103ff7812 */ /* 0x000fc6000780c0ff */
[----:B------:R-:W-:Y:S01]  /*4290*/  STL [R1+0x19c], R134 ;  /* 0x00019c8601007387 */ /* 0x000fe20000100800 */
[----:B------:R-:W-:-:S03]  /*42a0*/  IMAD.X R73, R134, 0x1, R21, P6 ;  /* 0x0000000186497824 */ /* 0x000fc600030e0615 */
[----:B------:R1:W-:Y:S01]  /*42b0*/  STL [R1+0xa0], R86 ;  /* 0x0000a05601007387 */ /* 0x0003e20000100800 */
[----:B0-----:R-:W-:Y:S01]  /*42c0*/  SHF.R.S32.HI R137, RZ, 0x1f, R86 ;  /* 0x0000001fff897819 */ /* 0x001fe20000011456 */
[----:B------:R-:W-:Y:S01]  /*42d0*/  IMAD R138, R122, 0x22, RZ ;  /* 0x000000227a8a7824 */ /* 0x000fe200078e02ff */
[----:B------:R-:W-:Y:S02]  /*42e0*/  PRMT R3, RZ, 0x7610, R3 ;  /* 0x00007610ff037816 */ /* 0x000fe40000000003 */
[----:B------:R-:W-:Y:S02]  /*42f0*/  PRMT R133, RZ, 0x7610, R133 ;  /* 0x00007610ff857816 */ /* 0x000fe40000000085 */
[----:B-1----:R-:W-:Y:S01]  /*4300*/  IADD3 R86, P6, PT, R86, R20, RZ ;  /* 0x0000001456567210 */ /* 0x002fe20007fde0ff */
[----:B------:R-:W-:Y:S04]  /*4310*/  STL [R1+0x9c], R138 ;  /* 0x00009c8a01007387 */ /* 0x000fe80000100800 */
[----:B------:R-:W-:Y:S01]  /*4320*/  IMAD.X R87, R137, 0x1, R21, P6 ;  /* 0x0000000189577824 */ /* 0x000fe200030e0615 */
[----:B------:R0:W-:Y:S01]  /*4330*/  STL [R1+0x198], R137 ;  /* 0x0001988901007387 */ /* 0x0001e20000100800 */
[----:B------:R-:W-:-:S03]  /*4340*/  SHF.R.U64 R134, R18, 0x1b, RZ ;  /* 0x0000001b12867819 */ /* 0x000fc600000012ff */
[----:B------:R1:W4:Y:S01]  /*4350*/  @!P1 LDG.E.U8 R3, desc[UR26][R72.64] ;  /* 0x0000001a48039981 */ /* 0x000322000c1e1100 */
[----:B------:R-:W-:-:S03]  /*4360*/  LOP3.LUT P1, RZ, R134, 0x1, RZ, 0xc0, !PT ;  /* 0x0000000186ff7812 */ /* 0x000fc6000782c0ff */
[----:B------:R1:W2:Y:S01]  /*4370*/  @P4 LDG.E.U8 R133, desc[UR26][R86.64] ;  /* 0x0000001a56854981 */ /* 0x0002a2000c1e1100 */
[----:B0-----:R-:W-:Y:S02]  /*4380*/  SHF.R.S32.HI R137, RZ, 0x1f, R138 ;  /* 0x0000001fff897819 */ /* 0x001fe4000001148a */
[----:B-1----:R-:W-:Y:S02]  /*4390*/  IADD3 R72, P6, PT, R138, R20, RZ ;  /* 0x000000148a487210 */ /* 0x002fe40007fde0ff */
[----:B------:R-:W-:Y:S01]  /*43a0*/  PRMT R135, RZ, 0x7610, R135 ;  /* 0x00007610ff877816 */ /* 0x000fe20000000087 */
[----:B------:R-:W-:Y:S01]  /*43b0*/  IMAD R86, R122, 0x23, RZ ;  /* 0x000000237a567824 */ /* 0x000fe200078e02ff */
[----:B------:R-:W-:Y:S01]  /*43c0*/  SHF.R.U64 R134, R18, 0x1a, RZ ;  /* 0x0000001a12867819 */ /* 0x000fe200000012ff */
[----:B------:R-:W-:Y:S01]  /*43d0*/  IMAD.X R73, R137, 0x1, R21, P6 ;  /* 0x0000000189497824 */ /* 0x000fe200030e0615 */
[----:B------:R0:W-:Y:S01]  /*43e0*/  STL [R1+0x194], R137 ;  /* 0x0001948901007387 */ /* 0x0001e20000100800 */
[----:B------:R-:W-:Y:S01]  /*43f0*/  IMAD R139, R122, 0x24, RZ ;  /* 0x000000247a8b7824 */ /* 0x000fe200078e02ff */
[----:B------:R-:W-:-:S02]  /*4400*/  SHF.R.S32.HI R138, RZ, 0x1f, R86 ;  /* 0x0000001fff8a7819 */ /* 0x000fc40000011456 */
[----:B------:R1:W-:Y:S01]  /*4410*/  STL [R1+0x98], R86 ;  /* 0x0000985601007387 */ /* 0x0003e20000100800 */
[----:B------:R-:W-:Y:S02]  /*4420*/  LOP3.LUT P4, RZ, R134, 0x1, RZ, 0xc0, !PT ;  /* 0x0000000186ff7812 */ /* 0x000fe4000788c0ff */
[----:B------:R-:W-:Y:S01]  /*4430*/  SHF.R.U64 R134, R18, 0x19, RZ ;  /* 0x0000001912867819 */ /* 0x000fe200000012ff */
[----:B------:R5:W2:Y:S01]  /*4440*/  @P2 LDG.E.U8 R135, desc[UR26][R72.64] ;  /* 0x0000001a48872981 */ /* 0x000aa2000c1e1100 */
[----:B0-----:R-:W-:Y:S02]  /*4450*/  SHF.R.S32.HI R137, RZ, 0x1f, R139 ;  /* 0x0000001fff897819 */ /* 0x001fe4000001148b */
[-C--:B-1----:R-:W-:Y:S02]  /*4460*/  IADD3 R86, P6, PT, R86, R20.reuse, RZ ;  /* 0x0000001456567210 */ /* 0x082fe40007fde0ff */
[----:B-----5:R-:W-:-:S03]  /*4470*/  IADD3 R72, P2, PT, R139, R20, RZ ;  /* 0x000000148b487210 */ /* 0x020fc60007f5e0ff */
[--C-:B------:R-:W-:Y:S01]  /*4480*/  IMAD.X R87, R138, 0x1, R21.reuse, P6 ;  /* 0x000000018a577824 */ /* 0x100fe200030e0615 */
[----:B------:R-:W-:Y:S01]  /*4490*/  LOP3.LUT P6, RZ, R134, 0x1, RZ, 0xc0, !PT ;  /* 0x0000000186ff7812 */ /* 0x000fe200078cc0ff */
[----:B------:R-:W-:Y:S01]  /*44a0*/  STL [R1+0x94], R139 ;  /* 0x0000948b01007387 */ /* 0x000fe20000100800 */
[----:B------:R-:W-:Y:S01]  /*44b0*/  PRMT R136, RZ, 0x7610, R136 ;  /* 0x00007610ff887816 */ /* 0x000fe20000000088 */
[----:B------:R-:W-:Y:S01]  /*44c0*/  IMAD.X R73, R137, 0x1, R21, P2 ;  /* 0x0000000189497824 */ /* 0x000fe200010e0615 */
[----:B------:R-:W-:Y:S01]  /*44d0*/  PRMT R134, RZ, 0x7610, R134 ;  /* 0x00007610ff867816 */ /* 0x000fe20000000086 */
[----:B------:R0:W-:Y:S01]  /*44e0*/  STL [R1+0x190], R138 ;  /* 0x0001908a01007387 */ /* 0x0001e20000100800 */
[----:B------:R-:W-:-:S03]  /*44f0*/  LOP3.LUT R140, R130, 0x6c, RZ, 0xfc, !PT ;  /* 0x0000006c828c7812 */ /* 0x000fc600078efcff */
[----:B------:R1:W-:Y:S04]  /*4500*/  STL [R1+0x18c], R137 ;  /* 0x00018c8901007387 */ /* 0x0003e80000100800 */
[----:B------:R-:W5:Y:S01]  /*4510*/  @P0 LDG.E.U8 R136, desc[UR26][R86.64] ;  /* 0x0000001a56880981 */ /* 0x000f62000c1e1100 */
[----:B0-----:R-:W-:-:S03]  /*4520*/  IMAD R138, R122, 0x25, RZ ;  /* 0x000000257a8a7824 */ /* 0x001fc600078e02ff */
[----:B------:R0:W2:Y:S01]  /*4530*/  @P1 LDG.E.U8 R134, desc[UR26][R72.64] ;  /* 0x0000001a48861981 */ /* 0x0000a2000c1e1100 */
[----:B-1----:R-:W-:Y:S02]  /*4540*/  LOP3.LUT R137, R130, 0x68, RZ, 0xfc, !PT ;  /* 0x0000006882897812 */ /* 0x002fe400078efcff */
[----:B------:R-:W-:Y:S01]  /*4550*/  SHF.R.S32.HI R141, RZ, 0x1f, R138 ;  /* 0x0000001fff8d7819 */ /* 0x000fe2000001148a */
[----:B------:R1:W-:Y:S01]  /*4560*/  STL [R1+0x90], R138 ;  /* 0x0000908a01007387 */ /* 0x0003e20000100800 */
[----:B------:R-:W-:Y:S02]  /*4570*/  IABS R148, R137 ;  /* 0x0000008900947213 */ /* 0x000fe40000000000 */
[----:B0-----:R-:W-:Y:S02]  /*4580*/  IADD3 R72, P0, PT, R138, R20, RZ ;  /* 0x000000148a487210 */ /* 0x001fe40007f1e0ff */
[----:B------:R-:W-:Y:S02]  /*4590*/  PRMT R86, RZ, 0x7610, R86 ;  /* 0x00007610ff567816 */ /* 0x000fe40000000056 */
[----:B-1----:R-:W-:Y:S01]  /*45a0*/  IABS R138, R140 ;  /* 0x0000008c008a7213 */ /* 0x002fe20000000000 */
[----:B------:R-:W-:Y:S01]  /*45b0*/  IMAD.X R73, R141, 0x1, R21, P0 ;  /* 0x000000018d497824 */ /* 0x000fe200000e0615 */
[----:B------:R0:W-:Y:S01]  /*45c0*/  STL [R1+0x188], R141 ;  /* 0x0001888d01007387 */ /* 0x0001e20000100800 */
[----:B------:R-:W-:Y:S01]  /*45d0*/  IMAD R144, R122, 0x26, RZ ;  /* 0x000000267a907824 */ /* 0x000fe200078e02ff */
[----:B------:R-:W-:Y:S01]  /*45e0*/  LOP3.LUT R159, R130, 0x70, RZ, 0xfc, !PT ;  /* 0x00000070829f7812 */ /* 0x000fe200078efcff */
[C---:B------:R-:W-:Y:S01]  /*45f0*/  IMAD.HI.U32 R87, R132.reuse, R148, RZ ;  /* 0x0000009484577227 */ /* 0x040fe200078e00ff */
[----:B------:R1:W2:Y:S02]  /*4600*/  @P4 LDG.E.U8 R86, desc[UR26][R72.64] ;  /* 0x0000001a48564981 */ /* 0x0002a4000c1e1100 */
[----:B------:R-:W-:Y:S01]  /*4610*/  SHF.R.S32.HI R143, RZ, 0x1f, R144 ;  /* 0x0000001fff8f7819 */ /* 0x000fe20000011490 */
[----:B0-----:R-:W-:Y:S01]  /*4620*/  IMAD.HI.U32 R141, R132, R138, RZ ;  /* 0x0000008a848d7227 */ /* 0x001fe200078e00ff */
[----:B------:R-:W-:-:S03]  /*4630*/  IABS R146, R159 ;  /* 0x0000009f00927213 */ /* 0x000fc60000000000 */
[----:B-1----:R-:W-:Y:S01]  /*4640*/  IMAD.MOV R73, RZ, RZ, -R87 ;  /* 0x000000ffff497224 */ /* 0x002fe200078e0a57 */
[----:B------:R-:W-:Y:S01]  /*4650*/  IADD3 R72, P0, PT, R144, R20, RZ ;  /* 0x0000001490487210 */ /* 0x000fe20007f1e0ff */
[----:B------:R-:W-:Y:S01]  /*4660*/  IMAD.MOV R141, RZ, RZ, -R141 ;  /* 0x000000ffff8d7224 */ /* 0x000fe200078e0a8d */
[C---:B------:R-:W-:Y:S02]  /*4670*/  LOP3.LUT R139, R130.reuse, 0x6a, RZ, 0xfc, !PT ;  /* 0x0000006a828b7812 */ /* 0x040fe400078efcff */
[----:B------:R-:W-:Y:S01]  /*4680*/  LOP3.LUT R154, R130, 0x74, RZ, 0xfc, !PT ;  /* 0x00000074829a7812 */ /* 0x000fe200078efcff */
[C---:B------:R-:W-:Y:S01]  /*4690*/  IMAD R148, R128.reuse, R73, R148 ;  /* 0x0000004980947224 */ /* 0x040fe200078e0294 */
[----:B------:R-:W-:Y:S01]  /*46a0*/  PRMT R87, RZ, 0x7610, R87 ;  /* 0x00007610ff577816 */ /* 0x000fe20000000057 */
[----:B------:R0:W-:Y:S01]  /*46b0*/  STL [R1+0x8c], R144 ;  /* 0x00008c9001007387 */ /* 0x0001e20000100800 */
[----:B------:R-:W-:Y:S01]  /*46c0*/  IMAD.X R73, R143, 0x1, R21, P0 ;  /* 0x000000018f497824 */ /* 0x000fe200000e0615 */
[----:B------:R-:W-:Y:S01]  /*46d0*/  IABS R147, R139 ;  /* 0x0000008b00937213 */ /* 0x000fe20000000000 */
[----:B------:R-:W-:Y:S01]  /*46e0*/  IMAD R138, R128, R141, R138 ;  /* 0x0000008d808a7224 */ /* 0x000fe200078e028a */
[----:B------:R-:W-:Y:S01]  /*46f0*/  LOP3.LUT R158, R130, 0x72, RZ, 0xfc, !PT ;  /* 0x00000072829e7812 */ /* 0x000fe200078efcff */
[----:B------:R-:W-:Y:S01]  /*4700*/  IMAD.HI.U32 R141, R132, R146, RZ ;  /* 0x00000092848d7227 */ /* 0x000fe200078e00ff */
[----:B------:R1:W2:Y:S01]  /*4710*/  @P6 LDG.E.U8 R87, desc[UR26][R72.64] ;  /* 0x0000001a48576981 */ /* 0x0002a2000c1e1100 */
[----:B0-----:R-:W-:-:S02]  /*4720*/  IABS R144, R154 ;  /* 0x0000009a00907213 */ /* 0x001fc40000000000 */
[----:B------:R-:W-:Y:S01]  /*4730*/  IMAD.MOV R141, RZ, RZ, -R141 ;  /* 0x000000ffff8d7224 */ /* 0x000fe200078e0a8d */
[----:B------:R-:W-:Y:S01]  /*4740*/  LOP3.LUT R149, R130, 0x76, RZ, 0xfc, !PT ;  /* 0x0000007682957812 */ /* 0x000fe200078efcff */
[----:B------:R-:W-:Y:S01]  /*4750*/  IMAD.HI.U32 R142, R132, R147, RZ ;  /* 0x00000093848e7227 */ /* 0x000fe200078e00ff */
[----:B------:R-:W-:Y:S02]  /*4760*/  IABS R145, R158 ;  /* 0x0000009e00917213 */ /* 0x000fe40000000000 */
[----:B------:R-:W-:Y:S01]  /*4770*/  LOP3.LUT R151, R130, 0x7a, RZ, 0xfc, !PT ;  /* 0x0000007a82977812 */ /* 0x000fe200078efcff */
[----:B-1----:R-:W-:Y:S01]  /*4780*/  IMAD.HI.U32 R72, R132, R144, RZ ;  /* 0x0000009084487227 */ /* 0x002fe200078e00ff */
[----:B------:R0:W-:Y:S01]  /*4790*/  STL [R1+0x184], R143 ;  /* 0x0001848f01007387 */ /* 0x0001e20000100800 */
[----:B------:R-:W-:Y:S02]  /*47a0*/  LOP3.LUT R150, R130, 0x78, RZ, 0xfc, !PT ;  /* 0x0000007882967812 */ /* 0x000fe400078efcff */
[----:B------:R-:W-:Y:S01]  /*47b0*/  IMAD R146, R128, R141, R146 ;  /* 0x0000008d80927224 */ /* 0x000fe200078e0292 */
[----:B------:R-:W-:Y:S01]  /*47c0*/  IABS R141, R151 ;  /* 0x00000097008d7213 */ /* 0x000fe20000000000 */
[----:B------:R-:W-:-:S02]  /*47d0*/  IMAD.MOV R142, RZ, RZ, -R142 ;  /* 0x000000ffff8e7224 */ /* 0x000fc400078e0a8e */
[----:B------:R-:W-:Y:S01]  /*47e0*/  IMAD.MOV R72, RZ, RZ, -R72 ;  /* 0x000000ffff487224 */ /* 0x000fe200078e0a48 */
[----:B0-----:R-:W-:Y:S01]  /*47f0*/  IABS R143, R149 ;  /* 0x00000095008f7213 */ /* 0x001fe20000000000 */
[----:B------:R-:W-:-:S04]  /*4800*/  IMAD.HI.U32 R73, R132, R145, RZ ;  /* 0x0000009184497227 */ /* 0x000fc800078e00ff */
[C---:B------:R-:W-:Y:S01]  /*4810*/  IMAD R147, R128.reuse, R142, R147 ;  /* 0x0000008e80937224 */ /* 0x040fe200078e0293 */
[----:B------:R-:W-:Y:S01]  /*4820*/  IABS R142, R150 ;  /* 0x00000096008e7213 */ /* 0x000fe20000000000 */
[----:B------:R-:W-:Y:S02]  /*4830*/  IMAD R144, R128, R72, R144 ;  /* 0x0000004880907224 */ /* 0x000fe400078e0290 */
[----:B------:R-:W-:-:S04]  /*4840*/  IMAD.HI.U32 R152, R132, R143, RZ ;  /* 0x0000008f84987227 */ /* 0x000fc800078e00ff */
[----:B------:R-:W-:Y:S02]  /*4850*/  IMAD.MOV R73, RZ, RZ, -R73 ;  /* 0x000000ffff497224 */ /* 0x000fe400078e0a49 */
[----:B------:R-:W-:-:S04]  /*4860*/  IMAD.HI.U32 R72, R132, R141, RZ ;  /* 0x0000008d84487227 */ /* 0x000fc800078e00ff */
[----:B------:R-:W-:Y:S02]  /*4870*/  IMAD.MOV R152, RZ, RZ, -R152 ;  /* 0x000000ffff987224 */ /* 0x000fe400078e0a98 */
[----:B------:R-:W-:Y:S02]  /*4880*/  IMAD R145, R128, R73, R145 ;  /* 0x0000004980917224 */ /* 0x000fe400078e0291 */
[----:B------:R-:W-:Y:S02]  /*4890*/  IMAD.MOV R72, RZ, RZ, -R72 ;  /* 0x000000ffff487224 */ /* 0x000fe400078e0a48 */
[----:B------:R-:W-:Y:S02]  /*48a0*/  VIADD R153, R131, 0x6e ;  /* 0x0000006e83997836 */ /* 0x000fe40000000000 */
[----:B------:R-:W-:-:S04]  /*48b0*/  IMAD.HI.U32 R73, R132, R142, RZ ;  /* 0x0000008e84497227 */ /* 0x000fc800078e00ff */
[----:B------:R-:W-:Y:S01]  /*48c0*/  IMAD R143, R128, R152, R143 ;  /* 0x00000098808f7224 */ /* 0x000fe200078e028f */
[----:B------:R-:W-:Y:S01]  /*48d0*/  LOP3.LUT R152, R130, 0x7c, RZ, 0xfc, !PT ;  /* 0x0000007c82987812 */ /* 0x000fe200078efcff */
[----:B------:R-:W-:Y:S02]  /*48e0*/  VIADD R155, R131, 0x7e ;  /* 0x0000007e839b7836 */ /* 0x000fe40000000000 */
[C---:B------:R-:W-:Y:S01]  /*48f0*/  IMAD R141, R128.reuse, R72, R141 ;  /* 0x00000048808d7224 */ /* 0x040fe200078e028d */
[----:B------:R-:W-:Y:S01]  /*4900*/  IABS R72, R153 ;  /* 0x0000009900487213 */ /* 0x000fe20000000000 */
[----:B------:R-:W-:Y:S01]  /*4910*/  IMAD.MOV R73, RZ, RZ, -R73 ;  /* 0x000000ffff497224 */ /* 0x000fe200078e0a49 */
[----:B------:R-:W-:Y:S02]  /*4920*/  IABS R157, R152 ;  /* 0x00000098009d7213 */ /* 0x000fe40000000000 */
[----:B------:R-:W-:Y:S01]  /*4930*/  IABS R156, R155 ;  /* 0x0000009b009c7213 */ /* 0x000fe20000000000 */
[----:B------:R-:W-:-:S02]  /*4940*/  IMAD R142, R128, R73, R142 ;  /* 0x00000049808e7224 */ /* 0x000fc400078e028e */
[----:B------:R-:W-:-:S04]  /*4950*/  IMAD.HI.U32 R73, R132, R72, RZ ;  /* 0x0000004884497227 */ /* 0x000fc800078e00ff */
[----:B------:R-:W-:-:S04]  /*4960*/  IMAD.HI.U32 R131, R132, R157, RZ ;  /* 0x0000009d84837227 */ /* 0x000fc800078e00ff */
[----:B------:R-:W-:-:S04]  /*4970*/  IMAD.HI.U32 R186, R132, R156, RZ ;  /* 0x0000009c84ba7227 */ /* 0x000fc800078e00ff */
[----:B------:R-:W-:-:S04]  /*4980*/  IMAD.MOV R132, RZ, RZ, -R73 ;  /* 0x000000ffff847224 */ /* 0x000fc800078e0a49 */
[----:B------:R-:W-:Y:S01]  /*4990*/  IMAD R132, R128, R132, R72 ;  /* 0x0000008480847224 */ /* 0x000fe200078e0248 */
[----:B------:R-:W-:Y:S01]  /*49a0*/  SHF.R.U64 R72, R18, 0x18, RZ ;  /* 0x0000001812487819 */ /* 0x000fe200000012ff */
[----:B------:R-:W-:-:S03]  /*49b0*/  IMAD.MOV R131, RZ, RZ, -R131 ;  /* 0x000000ffff837224 */ /* 0x000fc600078e0a83 */
[----:B------:R-:W-:Y:S01]  /*49c0*/  LOP3.LUT P0, RZ, R72, 0x1, RZ, 0xc0, !PT ;  /* 0x0000000148ff7812 */ /* 0x000fe2000780c0ff */
[----:B------:R-:W-:Y:S01]  /*49d0*/  IMAD.MOV R73, RZ, RZ, -R186 ;  /* 0x000000ffff497224 */ /* 0x000fe200078e0aba */
[----:B------:R-:W-:Y:S02]  /*49e0*/  SHF.R.S32.HI R189, RZ, 0x1f, R190 ;  /* 0x0000001fffbd7819 */ /* 0x000fe400000114be */
[----:B------:R-:W-:Y:S01]  /*49f0*/  IADD3 R72, P1, PT, R190, R20, RZ ;  /* 0x00000014be487210 */ /* 0x000fe20007f3e0ff */
[C---:B------:R-:W-:Y:S01]  /*4a00*/  IMAD R157, R128.reuse, R131, R157 ;  /* 0x00000083809d7224 */ /* 0x040fe200078e029d */
[----:B------:R-:W-:Y:S01]  /*4a10*/  PRMT R131, RZ, 0x7610, R131 ;  /* 0x00007610ff837816 */ /* 0x000fe20000000083 */
[----:B------:R-:W-:Y:S02]  /*4a20*/  IMAD R156, R128, R73, R156 ;  /* 0x00000049809c7224 */ /* 0x000fe400078e029c */
[----:B------:R-:W-:-:S05]  /*4a30*/  IMAD.X R73, R189, 0x1, R21, P1 ;  /* 0x00000001bd497824 */ /* 0x000fca00008e0615 */
[----:B------:R0:W2:Y:S01]  /*4a40*/  @P0 LDG.E.U8 R131, desc[UR26][R72.64] ;  /* 0x0000001a48830981 */ /* 0x0000a2000c1e1100 */
[C---:B------:R-:W-:Y:S02]  /*4a50*/  ISETP.GT.U32.AND P0, PT, R128.reuse, R116, PT ;  /* 0x000000748000720c */ /* 0x040fe40003f04070 */
[C---:B------:R-:W-:Y:S02]  /*4a60*/  ISETP.GT.U32.AND P4, PT, R128.reuse, R118, PT ;  /* 0x000000768000720c */ /* 0x040fe40003f84070 */
[----:B------:R-:W-:-:S09]  /*4a70*/  ISETP.GT.U32.AND P2, PT, R128, R126, PT ;  /* 0x0000007e8000720c */ /* 0x000fd20003f44070 */
[--C-:B------:R-:W-:Y:S01]  /*4a80*/  @!P0 IMAD.IADD R116, R116, 0x1, -R128.reuse ;  /* 0x0000000174748824 */ /* 0x100fe200078e0a80 */
[C---:B------:R-:W-:Y:S02]  /*4a90*/  ISETP.GT.U32.AND P0, PT, R128.reuse, R109, PT ;  /* 0x0000006d8000720c */ /* 0x040fe40003f04070 */
[----:B------:R-:W-:Y:S01]  /*4aa0*/  ISETP.GT.U32.AND P1, PT, R128, R115, PT ;  /* 0x000000738000720c */ /* 0x000fe20003f24070 */
[--C-:B------:R-:W-:Y:S01]  /*4ab0*/  @!P4 IMAD.IADD R118, R118, 0x1, -R128.reuse ;  /* 0x000000017676c824 */ /* 0x100fe200078e0a80 */
[----:B------:R-:W-:Y:S01]  /*4ac0*/  ISETP.GT.U32.AND P4, PT, R128, R110, PT ;  /* 0x0000006e8000720c */ /* 0x000fe20003f84070 */
[----:B------:R-:W-:Y:S01]  /*4ad0*/  @!P2 IMAD.IADD R126, R126, 0x1, -R128 ;  /* 0x000000017e7ea824 */ /* 0x000fe200078e0a80 */
[----:B------:R-:W-:-:S07]  /*4ae0*/  ISETP.GT.U32.AND P2, PT, R128, R111, PT ;  /* 0x0000006f8000720c */ /* 0x000fce0003f44070 */
[--C-:B------:R-:W-:Y:S01]  /*4af0*/  @!P0 IMAD.IADD R109, R109, 0x1, -R128.reuse ;  /* 0x000000016d6d8824 */ /* 0x100fe200078e0a80 */
[C---:B------:R-:W-:Y:S01]  /*4b00*/  ISETP.GT.U32.AND P0, PT, R128.reuse, R99, PT ;  /* 0x000000638000720c */ /* 0x040fe20003f04070 */
[--C-:B------:R-:W-:Y:S01]  /*4b10*/  @!P1 IMAD.IADD R115, R115, 0x1, -R128.reuse ;  /* 0x0000000173739824 */ /* 0x100fe200078e0a80 */
[----:B------:R-:W-:Y:S01]  /*4b20*/  ISETP.GT.U32.AND P1, PT, R128, R105, PT ;  /* 0x000000698000720c */ /* 0x000fe20003f24070 */
[--C-:B------:R-:W-:Y:S01]  /*4b30*/  @!P4 IMAD.IADD R110, R110, 0x1, -R128.reuse ;  /* 0x000000016e6ec824 */ /* 0x100fe200078e0a80 */
[C---:B------:R-:W-:Y:S01]  /*4b40*/  ISETP.GT.U32.AND P4, PT, R128.reuse, R103, PT ;  /* 0x000000678000720c */ /* 0x040fe20003f84070 */
[----:B------:R-:W-:Y:S01]  /*4b50*/  @!P2 IMAD.IADD R111, R111, 0x1, -R128 ;  /* 0x000000016f6fa824 */ /* 0x000fe200078e0a80 */
[----:B------:R-:W-:-:S07]  /*4b60*/  ISETP.GT.U32.AND P2, PT, R128, R104, PT ;  /* 0x000000688000720c */ /* 0x000fce0003f44070 */
[--C-:B------:R-:W-:Y:S01]  /*4b70*/  @!P0 IMAD.IADD R99, R99, 0x1, -R128.reuse ;  /* 0x0000000163638824 */ /* 0x100fe200078e0a80 */
[C---:B------:R-:W-:Y:S01]  /*4b80*/  ISETP.GT.U32.AND P0, PT, R128.reuse, R95, PT ;  /* 0x0000005f8000720c */ /* 0x040fe20003f04070 */
[--C-:B------:R-:W-:Y:S01]  /*4b90*/  @!P1 IMAD.IADD R105, R105, 0x1, -R128.reuse ;  /* 0x0000000169699824 */ /* 0x100fe200078e0a80 */
[C---:B------:R-:W-:Y:S01]  /*4ba0*/  ISETP.GT.U32.AND P1, PT, R128.reuse, R98, PT ;  /* 0x000000628000720c */ /* 0x040fe20003f24070 */
[--C-:B------:R-:W-:Y:S01]  /*4bb0*/  @!P4 IMAD.IADD R103, R103, 0x1, -R128.reuse ;  /* 0x000000016767c824 */ /* 0x100fe200078e0a80 */
[----:B------:R-:W-:Y:S01]  /*4bc0*/  ISETP.GT.U32.AND P4, PT, R128, R93, PT ;  /* 0x0000005d8000720c */ /* 0x000fe20003f84070 */
[----:B------:R-:W-:Y:S01]  /*4bd0*/  @!P2 IMAD.IADD R104, R104, 0x1, -R128 ;  /* 0x000000016868a824 */ /* 0x000fe200078e0a80 */
[----:B------:R-:W-:-:S07]  /*4be0*/  ISETP.GT.U32.AND P2, PT, R128, R97, PT ;  /* 0x000000618000720c */ /* 0x000fce0003f44070 */
[--C-:B------:R-:W-:Y:S01]  /*4bf0*/  @!P0 IMAD.IADD R95, R95, 0x1, -R128.reuse ;  /* 0x000000015f5f8824 */ /* 0x100fe200078e0a80 */
[----:B------:R-:W-:Y:S01]  /*4c00*/  ISETP.GT.U32.AND P0, PT, R128, R83, PT ;  /* 0x000000538000720c */ /* 0x000fe20003f04070 */
[--C-:B------:R-:W-:Y:S01]  /*4c10*/  @!P1 IMAD.IADD R98, R98, 0x1, -R128.reuse ;  /* 0x0000000162629824 */ /* 0x100fe200078e0a80 */
[C---:B------:R-:W-:Y:S01]  /*4c20*/  ISETP.GT.U32.AND P1, PT, R128.reuse, R96, PT ;  /* 0x000000608000720c */ /* 0x040fe20003f24070 */
[--C-:B------:R-:W-:Y:S01]  /*4c30*/  @!P4 IMAD.IADD R93, R93, 0x1, -R128.reuse ;  /* 0x000000015d5dc824 */ /* 0x100fe200078e0a80 */
[C---:B------:R-:W-:Y:S01]  /*4c40*/  ISETP.GT.U32.AND P4, PT, R128.reuse, R88, PT ;  /* 0x000000588000720c */ /* 0x040fe20003f84070 */
[----:B------:R-:W-:Y:S01]  /*4c50*/  @!P2 IMAD.IADD R97, R97, 0x1, -R128 ;  /* 0x000000016161a824 */ /* 0x000fe200078e0a80 */
[----:B------:R-:W-:-:S07]  /*4c60*/  ISETP.GT.U32.AND P2, PT, R128, R89, PT ;  /* 0x000000598000720c */ /* 0x000fce0003f44070 */
[--C-:B------:R-:W-:Y:S01]  /*4c70*/  @!P0 IMAD.IADD R83, R83, 0x1, -R128.reuse ;  /* 0x0000000153538824 */ /* 0x100fe200078e0a80 */
[----:B------:R-:W-:Y:S01]  /*4c80*/  ISETP.GT.U32.AND P0, PT, R128, R74, PT ;  /* 0x0000004a8000720c */ /* 0x000fe20003f04070 */
        /* <DEDUP_REMOVED lines=9> */
[----:B------:R-:W-:Y:S01]  /*4d20*/  ISETP.GT.U32.AND P1, PT, R128, R76, PT ;  /* 0x0000004c8000720c */ /* 0x000fe20003f24070 */
[--C-:B------:R-:W-:Y:S01]  /*4d30*/  @!P4 IMAD.IADD R82, R82, 0x1, -R128.reuse ;  /* 0x000000015252c824 */ /* 0x100fe200078e0a80 */
[----:B------:R-:W-:Y:S01]  /*4d40*/  ISETP.GT.U32.AND P4, PT, R128, R68, PT ;  /* 0x000000448000720c */ /* 0x000fe20003f84070 */
        /* <DEDUP_REMOVED lines=197> */
[----:B------:R-:W-:Y:S01]  /*59a0*/  STL [R1+0x88], R190 ;  /* 0x000088be01007387 */ /* 0x000fe20000100800 */
[----:B------:R-:W-:Y:S02]  /*59b0*/  ISETP.GT.U32.AND P1, PT, R128, R142, PT ;  /* 0x0000008e8000720c */ /* 0x000fe40003f24070 */
[----:B0-----:R-:W-:Y:S01]  /*59c0*/  SHF.R.U64 R72, R18, 0x16, RZ ;  /* 0x0000001612487819 */ /* 0x001fe200000012ff */
[----:B------:R0:W-:Y:S01]  /*59d0*/  STL [R1+0x180], R189 ;  /* 0x000180bd01007387 */ /* 0x0001e20000100800 */
[----:B------:R-:W-:Y:S01]  /*59e0*/  @!P4 IMAD.IADD R144, R144, 0x1, -R128 ;  /* 0x000000019090c824 */ /* 0x000fe200078e0a80 */
[----:B------:R-:W-:-:S05]  /*59f0*/  ISETP.GT.U32.AND P4, PT, R128, R157, PT ;  /* 0x0000009d8000720c */ /* 0x000fca0003f84070 */
[----:B------:R-:W-:Y:S02]  /*5a00*/  @!P0 IMAD.IADD R156, R156, 0x1, -R128 ;  /* 0x000000019c9c8824 */ /* 0x000fe400078e0a80 */
[----:B0-----:R-:W-:Y:S01]  /*5a10*/  IMAD R189, R122, 0x29, RZ ;  /* 0x000000297abd7824 */ /* 0x001fe200078e02ff */
[----:B------:R-:W-:-:S04]  /*5a20*/  LOP3.LUT P0, RZ, R72, 0x1, RZ, 0xc0, !PT ;  /* 0x0000000148ff7812 */ /* 0x000fc8000780c0ff */
[----:B------:R-:W-:Y:S02]  /*5a30*/  SHF.R.S32.HI R186, RZ, 0x1f, R189 ;  /* 0x0000001fffba7819 */ /* 0x000fe400000114bd */
[----:B------:R-:W-:Y:S01]  /*5a40*/  IADD3 R72, P6, PT, R189, R20, RZ ;  /* 0x00000014bd487210 */ /* 0x000fe20007fde0ff */
[--C-:B------:R-:W-:Y:S01]  /*5a50*/  @!P2 IMAD.IADD R145, R145, 0x1, -R128.reuse ;  /* 0x000000019191a824 */ /* 0x100fe200078e0a80 */
[----:B------:R-:W-:Y:S01]  /*5a60*/  ISETP.GT.U32.AND P2, PT, R128, R141, PT ;  /* 0x0000008d8000720c */ /* 0x000fe20003f44070 */
[--C-:B------:R-:W-:Y:S02]  /*5a70*/  @!P1 IMAD.IADD R142, R142, 0x1, -R128.reuse ;  /* 0x000000018e8e9824 */ /* 0x100fe400078e0a80 */
[----:B------:R-:W-:Y:S01]  /*5a80*/  IMAD.X R73, R186, 0x1, R21, P6 ;  /* 0x00000001ba497824 */ /* 0x000fe200030e0615 */
[----:B------:R-:W-:Y:S02]  /*5a90*/  ISETP.GT.U32.AND P6, PT, R128, R132, PT ;  /* 0x000000848000720c */ /* 0x000fe40003fc4070 */
[----:B------:R-:W-:Y:S01]  /*5aa0*/  ISETP.GE.AND P1, PT, R130, RZ, PT ;  /* 0x000000ff8200720c */ /* 0x000fe20003f26270 */
[----:B------:R-:W-:Y:S01]  /*5ab0*/  @!P4 IMAD.IADD R157, R157, 0x1, -R128 ;  /* 0x000000019d9dc824 */ /* 0x000fe200078e0a80 */
[----:B------:R-:W-:-:S02]  /*5ac0*/  ISETP.GE.AND P4, PT, R127, RZ, PT ;  /* 0x000000ff7f00720c */ /* 0x000fc40003f86270 */
[----:B------:R-:W-:Y:S01]  /*5ad0*/  PRMT R127, RZ, 0x7610, R127 ;  /* 0x00007610ff7f7816 */ /* 0x000fe2000000007f */
[----:B------:R-:W-:Y:S02]  /*5ae0*/  IMAD R130, R122, 0x2a, RZ ;  /* 0x0000002a7a827824 */ /* 0x000fe400078e02ff */
[--C-:B------:R-:W-:Y:S01]  /*5af0*/  @!P2 IMAD.IADD R141, R141, 0x1, -R128.reuse ;  /* 0x000000018d8da824 */ /* 0x100fe200078e0a80 */
[----:B------:R-:W-:Y:S02]  /*5b00*/  ISETP.GE.AND P2, PT, R129, RZ, PT ;  /* 0x000000ff8100720c */ /* 0x000fe40003f46270 */
[----:B------:R0:W2:Y:S01]  /*5b10*/  @P0 LDG.E.U8 R127, desc[UR26][R72.64] ;  /* 0x0000001a487f0981 */ /* 0x0000a2000c1e1100 */
[----:B------:R-:W-:Y:S01]  /*5b20*/  @!P6 IMAD.IADD R132, R132, 0x1, -R128 ;  /* 0x000000018484e824 */ /* 0x000fe200078e0a80 */
[----:B------:R-:W-:Y:S01]  /*5b30*/  SHF.R.S32.HI R129, RZ, 0x1f, R130 ;  /* 0x0000001fff817819 */ /* 0x000fe20000011482 */
[----:B------:R-:W-:Y:S01]  /*5b40*/  @!P1 IMAD.MOV R126, RZ, RZ, -R126 ;  /* 0x000000ffff7e9224 */ /* 0x000fe200078e0a7e */
[----:B------:R-:W-:-:S02]  /*5b50*/  ISETP.GE.AND P1, PT, R124, RZ, PT ;  /* 0x000000ff7c00720c */ /* 0x000fc40003f26270 */
[----:B------:R-:W-:Y:S02]  /*5b60*/  SHF.R.U64 R124, R18, 0x15, RZ ;  /* 0x00000015127c7819 */ /* 0x000fe400000012ff */
[----:B0-----:R-:W-:-:S05]  /*5b70*/  IADD3 R72, P6, PT, R130, R20, RZ ;  /* 0x0000001482487210 */ /* 0x001fca0007fde0ff */
[----:B------:R-:W-:Y:S01]  /*5b80*/  IMAD.X R73, R129, 0x1, R21, P6 ;  /* 0x0000000181497824 */ /* 0x000fe200030e0615 */
[----:B------:R-:W-:Y:S02]  /*5b90*/  LOP3.LUT P6, RZ, R124, 0x1, RZ, 0xc0, !PT ;  /* 0x000000017cff7812 */ /* 0x000fe400078cc0ff */
[----:B------:R-:W-:Y:S01]  /*5ba0*/  PRMT R124, RZ, 0x7610, R124 ;  /* 0x00007610ff7c7816 */ /* 0x000fe2000000007c */
[----:B------:R-:W-:Y:S01]  /*5bb0*/  IMAD R128, R122, 0x2b, RZ ;  /* 0x0000002b7a807824 */ /* 0x000fe200078e02ff */
[----:B------:R-:W-:Y:S01]  /*5bc0*/  ISETP.GE.AND P0, PT, R125, RZ, PT ;  /* 0x000000ff7d00720c */ /* 0x000fe20003f06270 */
[----:B------:R-:W-:Y:S01]  /*5bd0*/  @!P2 IMAD.MOV R118, RZ, RZ, -R118 ;  /* 0x000000ffff76a224 */ /* 0x000fe200078e0a76 */
[----:B------:R-:W-:Y:S01]  /*5be0*/  ISETP.GE.AND P2, PT, R121, RZ, PT ;  /* 0x000000ff7900720c */ /* 0x000fe20003f46270 */
[----:B------:R-:W-:Y:S01]  /*5bf0*/  IMAD.MOV.U32 R121, RZ, RZ, R115 ;  /* 0x000000ffff797224 */ /* 0x000fe200078e0073 */
[----:B------:R-:W-:Y:S02]  /*5c00*/  SHF.R.S32.HI R125, RZ, 0x1f, R128 ;  /* 0x0000001fff7d7819 */ /* 0x000fe40000011480 */
[----:B------:R-:W-:-:S03]  /*5c10*/  SHF.R.U64 R115, R18, 0x14, RZ ;  /* 0x0000001412737819 */ /* 0x000fc600000012ff */
[----:B------:R0:W2:Y:S02]  /*5c20*/  @P6 LDG.E.U8 R124, desc[UR26][R72.64] ;  /* 0x0000001a487c6981 */ /* 0x0000a4000c1e1100 */
[----:B0-----:R-:W-:-:S05]  /*5c30*/  IADD3 R72, P6, PT, R128, R20, RZ ;  /* 0x0000001480487210 */ /* 0x001fca0007fde0ff */
[----:B------:R-:W-:Y:S01]  /*5c40*/  IMAD.X R73, R125, 0x1, R21, P6 ;  /* 0x000000017d497824 */ /* 0x000fe200030e0615 */
[----:B------:R-:W-:Y:S01]  /*5c50*/  LOP3.LUT P6, RZ, R115, 0x1, RZ, 0xc0, !PT ;  /* 0x0000000173ff7812 */ /* 0x000fe200078cc0ff */
[----:B------:R-:W-:Y:S01]  /*5c60*/  @!P4 IMAD.MOV R116, RZ, RZ, -R116 ;  /* 0x000000ffff74c224 */ /* 0x000fe200078e0a74 */
[----:B------:R-:W-:Y:S02]  /*5c70*/  PRMT R115, RZ, 0x7610, R115 ;  /* 0x00007610ff737816 */ /* 0x000fe40000000073 */
[----:B------:R-:W-:Y:S01]  /*5c80*/  ISETP.GE.AND P4, PT, R120, RZ, PT ;  /* 0x000000ff7800720c */ /* 0x000fe20003f86270 */
[----:B------:R-:W-:Y:S02]  /*5c90*/  IMAD R120, R122, 0x2c, RZ ;  /* 0x0000002c7a787824 */ /* 0x000fe400078e02ff */
[----:B------:R-:W-:Y:S01]  /*5ca0*/  @!P0 IMAD.MOV R121, RZ, RZ, -R121 ;  /* 0x000000ffff798224 */ /* 0x000fe200078e0a79 */
[----:B------:R-:W-:Y:S01]  /*5cb0*/  ISETP.GE.AND P0, PT, R119, RZ, PT ;  /* 0x000000ff7700720c */ /* 0x000fe20003f06270 */
[----:B------:R-:W-:Y:S01]  /*5cc0*/  @!P1 IMAD.MOV R111, RZ, RZ, -R111 ;  /* 0x000000ffff6f9224 */ /* 0x000fe200078e0a6f */
[----:B------:R-:W-:Y:S01]  /*5cd0*/  ISETP.GE.AND P1, PT, R113, RZ, PT ;  /* 0x000000ff7100720c */ /* 0x000fe20003f26270 */
[----:B------:R-:W-:Y:S01]  /*5ce0*/  IMAD.MOV.U32 R113, RZ, RZ, R109 ;  /* 0x000000ffff717224 */ /* 0x000fe200078e006d */
[----:B------:R-:W-:Y:S01]  /*5cf0*/  SHF.R.S32.HI R119, RZ, 0x1f, R120 ;  /* 0x0000001fff777819 */ /* 0x000fe20000011478 */
[----:B------:R0:W2:Y:S01]  /*5d00*/  @P6 LDG.E.U8 R115, desc[UR26][R72.64] ;  /* 0x0000001a48736981 */ /* 0x0000a2000c1e1100 */
[----:B------:R-:W-:-:S02]  /*5d10*/  SHF.R.U64 R109, R18, 0x13, RZ ;  /* 0x00000013126d7819 */ /* 0x000fc400000012ff */
        /* <DEDUP_REMOVED lines=40> */
[----:B------:R-:W-:-:S03]  /*5fa0*/  SHF.R.S32.HI R100, RZ, 0x1f, R102 ;  /* 0x0000001fff647819 */ /* 0x000fc60000011466 */
[----:B------:R0:W2:Y:S01]  /*5fb0*/  @P6 LDG.E.U8 R97, desc[UR26][R72.64] ;  /* 0x0000001a48616981 */ /* 0x0000a2000c1e1100 */
[----:B------:R-:W-:Y:S02]  /*5fc0*/  ISETP.GE.AND P2, PT, R91, RZ, PT ;  /* 0x000000ff5b00720c */ /* 0x000fe40003f46270 */
[----:B------:R-:W-:Y:S02]  /*5fd0*/  SHF.R.U64 R91, R18, 0x10, RZ ;  /* 0x00000010125b7819 */ /* 0x000fe400000012ff */
        /* <DEDUP_REMOVED lines=39> */
[----:B------:R-:W-:Y:S01]  /*6250*/  @!P0 IMAD.MOV R76, RZ, RZ, -R76 ;  /* 0x000000ffff4c8224 */ /* 0x000fe200078e0a4c */
[----:B------:R-:W-:Y:S01]  /*6260*/  SHF.R.S32.HI R80, RZ, 0x1f, R81 ;  /* 0x0000001fff507819 */ /* 0x000fe20000011451 */
[----:B------:R0:W2:Y:S01]  /*6270*/  @P6 LDG.E.U8 R79, desc[UR26][R72.64] ;  /* 0x0000001a484f6981 */ /* 0x0000a2000c1e1100 */
[----:B------:R-:W-:-:S02]  /*6280*/  IADD3 R70, P6, PT, R81, R20, RZ ;  /* 0x0000001451467210 */ /* 0x000fc40007fde0ff */
[----:B------:R-:W-:Y:S02]  /*6290*/  ISETP.GE.AND P0, PT, R69, RZ, PT ;  /* 0x000000ff4500720c */ /* 0x000fe40003f06270 */
[----:B------:R-:W-:Y:S01]  /*62a0*/  SHF.R.U64 R69, R18, 0xc, RZ ;  /* 0x0000000c12457819 */ /* 0x000fe200000012ff */
[----:B0-----:R-:W-:Y:S02]  /*62b0*/  IMAD.MOV.U32 R72, RZ, RZ, R71 ;  /* 0x000000ffff487224 */ /* 0x001fe400078e0047 */
[----:B------:R-:W-:Y:S01]  /*62c0*/  IMAD.X R71, R80, 0x1, R21, P6 ;  /* 0x0000000150477824 */ /* 0x000fe200030e0615 */
[----:B------:R-:W-:Y:S01]  /*62d0*/  LOP3.LUT P6, RZ, R69, 0x1, RZ, 0xc0, !PT ;  /* 0x0000000145ff7812 */ /* 0x000fe200078cc0ff */
[----:B------:R-:W-:Y:S01]  /*62e0*/  @!P1 IMAD.MOV R72, RZ, RZ, -R72 ;  /* 0x000000ffff489224 */ /* 0x000fe200078e0a48 */
[----:B------:R-:W-:Y:S02]  /*62f0*/  PRMT R69, RZ, 0x7610, R69 ;  /* 0x00007610ff457816 */ /* 0x000fe40000000045 */
[----:B------:R-:W-:Y:S01]  /*6300*/  ISETP.GE.AND P1, PT, R75, RZ, PT ;  /* 0x000000ff4b00720c */ /* 0x000fe20003f26270 */
[----:B------:R-:W-:-:S02]  /*6310*/  IMAD R75, R122, 0x34, RZ ;  /* 0x000000347a4b7824 */ /* 0x000fc400078e02ff */
[----:B------:R-:W-:Y:S01]  /*6320*/  @!P2 IMAD.MOV R68, RZ, RZ, -R68 ;  /* 0x000000ffff44a224 */ /* 0x000fe200078e0a44 */
[----:B------:R-:W-:Y:S02]  /*6330*/  ISETP.GE.AND P2, PT, R64, RZ, PT ;  /* 0x000000ff4000720c */ /* 0x000fe40003f46270 */
[----:B------:R-:W-:-:S03]  /*6340*/  SHF.R.S32.HI R73, RZ, 0x1f, R75 ;  /* 0x0000001fff497819 */ /* 0x000fc6000001144b */
[----:B------:R0:W2:Y:S01]  /*6350*/  @P6 LDG.E.U8 R69, desc[UR26][R70.64] ;  /* 0x0000001a46456981 */ /* 0x0000a2000c1e1100 */
[----:B------:R-:W-:Y:S01]  /*6360*/  IADD3 R64, P6, PT, R75, R20, RZ ;  /* 0x000000144b407210 */ /* 0x000fe20007fde0ff */
[----:B------:R-:W-:Y:S01]  /*6370*/  @!P4 IMAD.MOV R67, RZ, RZ, -R67 ;  /* 0x000000ffff43c224 */ /* 0x000fe200078e0a43 */
[----:B------:R-:W-:-:S03]  /*6380*/  ISETP.GE.AND P4, PT, R65, RZ, PT ;  /* 0x000000ff4100720c */ /* 0x000fc60003f86270 */
[----:B------:R-:W-:Y:S02]  /*6390*/  IMAD.X R65, R73, 0x1, R21, P6 ;  /* 0x0000000149417824 */ /* 0x000fe400030e0615 */
[----:B0-----:R-:W-:Y:S01]  /*63a0*/  IMAD.MOV.U32 R70, RZ, RZ, R63 ;  /* 0x000000ffff467224 */ /* 0x001fe200078e003f */
[----:B------:R-:W-:-:S04]  /*63b0*/  SHF.R.U64 R63, R18, 0xb, RZ ;  /* 0x0000000b123f7819 */ /* 0x000fc800000012ff */
[----:B------:R-:W-:Y:S02]  /*63c0*/  LOP3.LUT P6, RZ, R63, 0x1, RZ, 0xc0, !PT ;  /* 0x000000013fff7812 */ /* 0x000fe400078cc0ff */
[----:B------:R-:W-:Y:S01]  /*63d0*/  PRMT R63, RZ, 0x7610, R63 ;  /* 0x00007610ff3f7816 */ /* 0x000fe2000000003f */
[----:B------:R-:W-:Y:S02]  /*63e0*/  IMAD R71, R122, 0x35, RZ ;  /* 0x000000357a477824 */ /* 0x000fe400078e02ff */
[----:B------:R-:W-:Y:S01]  /*63f0*/  @!P0 IMAD.MOV R70, RZ, RZ, -R70 ;  /* 0x000000ffff468224 */ /* 0x000fe200078e0a46 */
[----:B------:R-:W-:Y:S01]  /*6400*/  ISETP.GE.AND P0, PT, R66, RZ, PT ;  /* 0x000000ff4200720c */ /* 0x000fe20003f06270 */
[----:B------:R-:W-:Y:S01]  /*6410*/  @!P2 IMAD.MOV R62, RZ, RZ, -R62 ;  /* 0x000000ffff3ea224 */ /* 0x000fe200078e0a3e */
[----:B------:R-:W-:Y:S01]  /*6420*/  ISETP.GE.AND P2, PT, R58, RZ, PT ;  /* 0x000000ff3a00720c */ /* 0x000fe20003f46270 */
[----:B------:R-:W-:Y:S01]  /*6430*/  @!P1 IMAD.MOV R60, RZ, RZ, -R60 ;  /* 0x000000ffff3c9224 */ /* 0x000fe200078e0a3c */
[----:B------:R-:W-:-:S03]  /*6440*/  SHF.R.S32.HI R66, RZ, 0x1f, R71 ;  /* 0x0000001fff427819 */ /* 0x000fc60000011447 */
[----:B------:R0:W2:Y:S01]  /*6450*/  @P6 LDG.E.U8 R63, desc[UR26][R64.64] ;  /* 0x0000001a403f6981 */ /* 0x0000a2000c1e1100 */
[----:B------:R-:W-:Y:S02]  /*6460*/  IADD3 R58, P6, PT, R71, R20, RZ ;  /* 0x00000014473a7210 */ /* 0x000fe40007fde0ff */
[----:B------:R-:W-:Y:S02]  /*6470*/  ISETP.GE.AND P1, PT, R57, RZ, PT ;  /* 0x000000ff3900720c */ /* 0x000fe40003f26270 */
[----:B------:R-:W-:Y:S01]  /*6480*/  SHF.R.U64 R57, R18, 0xa, RZ ;  /* 0x0000000a12397819 */ /* 0x000fe200000012ff */
[----:B0-----:R-:W-:Y:S02]  /*6490*/  IMAD.MOV.U32 R64, RZ, RZ, R59 ;  /* 0x000000ffff407224 */ /* 0x001fe400078e003b */
[----:B------:R-:W-:Y:S01]  /*64a0*/  IMAD.X R59, R66, 0x1, R21, P6 ;  /* 0x00000001423b7824 */ /* 0x000fe200030e0615 */
[----:B------:R-:W-:Y:S02]  /*64b0*/  LOP3.LUT P6, RZ, R57, 0x1, RZ, 0xc0, !PT ;  /* 0x0000000139ff7812 */ /* 0x000fe400078cc0ff */
[----:B------:R-:W-:Y:S01]  /*64c0*/  PRMT R57, RZ, 0x7610, R57 ;  /* 0x00007610ff397816 */ /* 0x000fe20000000039 */
[----:B------:R-:W-:-:S02]  /*64d0*/  IMAD R65, R122, 0x36, RZ ;  /* 0x000000367a417824 */ /* 0x000fc400078e02ff */
[----:B------:R-:W-:Y:S01]  /*64e0*/  @!P4 IMAD.MOV R64, RZ, RZ, -R64 ;  /* 0x000000ffff40c224 */ /* 0x000fe200078e0a40 */
[----:B------:R-:W-:Y:S01]  /*64f0*/  ISETP.GE.AND P4, PT, R61, RZ, PT ;  /* 0x000000ff3d00720c */ /* 0x000fe20003f86270 */
        /* <DEDUP_REMOVED lines=14> */
[----:B------:R-:W-:-:S07]  /*65e0*/  ISETP.GE.AND P2, PT, R55, RZ, PT ;  /* 0x000000ff3700720c */ /* 0x000fce0003f46270 */
[----:B------:R0:W2:Y:S01]  /*65f0*/  @P6 LDG.E.U8 R51, desc[UR26][R52.64] ;  /* 0x0000001a34336981 */ /* 0x0000a2000c1e1100 */
[----:B------:R-:W-:Y:S01]  /*6600*/  @!P1 IMAD.MOV R49, RZ, RZ, -R49 ;  /* 0x000000ffff319224 */ /* 0x000fe200078e0a31 */
[----:B------:R-:W-:Y:S01]  /*6610*/  SHF.R.S32.HI R55, RZ, 0x1f, R59 ;  /* 0x0000001fff377819 */ /* 0x000fe2000001143b */
[----:B0-----:R-:W-:-:S04]  /*6620*/  IMAD.MOV.U32 R52, RZ, RZ, R47 ;  /* 0x000000ffff347224 */ /* 0x001fc800078e002f */
[----:B------:R-:W-:Y:S01]  /*6630*/  @!P4 IMAD.MOV R52, RZ, RZ, -R52 ;  /* 0x000000ffff34c224 */ /* 0x000fe200078e0a34 */
[----:B------:R-:W-:Y:S01]  /*6640*/  ISETP.GE.AND P4, PT, R48, RZ, PT ;  /* 0x000000ff3000720c */ /* 0x000fe20003f86270 */
[----:B------:R-:W-:Y:S01]  /*6650*/  IMAD.MOV.U32 R48, RZ, RZ, R46 ;  /* 0x000000ffff307224 */ /* 0x000fe200078e002e */
[----:B------:R-:W-:Y:S02]  /*6660*/  IADD3 R46, P6, PT, R59, R20, RZ ;  /* 0x000000143b2e7210 */ /* 0x000fe40007fde0ff */
[----:B------:R-:W-:Y:S02]  /*6670*/  ISETP.GE.AND P1, PT, R45, RZ, PT ;  /* 0x000000ff2d00720c */ /* 0x000fe40003f26270 */
[----:B------:R-:W-:Y:S01]  /*6680*/  SHF.R.U64 R45, R18, 0x8, RZ ;  /* 0x00000008122d7819 */ /* 0x000fe200000012ff */
[----:B------:R-:W-:-:S03]  /*6690*/  IMAD.X R47, R55, 0x1, R21, P6 ;  /* 0x00000001372f7824 */ /* 0x000fc600030e0615 */
[----:B------:R-:W-:Y:S01]  /*66a0*/  LOP3.LUT P6, RZ, R45, 0x1, RZ, 0xc0, !PT ;  /* 0x000000012dff7812 */ /* 0x000fe200078cc0ff */
[----:B------:R-:W-:Y:S01]  /*66b0*/  @!P0 IMAD.MOV R48, RZ, RZ, -R48 ;  /* 0x000000ffff308224 */ /* 0x000fe200078e0a30 */
[----:B------:R-:W-:Y:S02]  /*66c0*/  PRMT R45, RZ, 0x7610, R45 ;  /* 0x00007610ff2d7816 */ /* 0x000fe4000000002d */
[----:B------:R-:W-:Y:S01]  /*66d0*/  ISETP.GE.AND P0, PT, R50, RZ, PT ;  /* 0x000000ff3200720c */ /* 0x000fe20003f06270 */
[----:B------:R-:W-:-:S08]  /*66e0*/  IMAD R53, R122, 0x39, RZ ;  /* 0x000000397a357824 */ /* 0x000fd000078e02ff */
[----:B------:R0:W2:Y:S01]  /*66f0*/  @P6 LDG.E.U8 R45, desc[UR26][R46.64] ;  /* 0x0000001a2e2d6981 */ /* 0x0000a2000c1e1100 */
[----:B------:R-:W-:Y:S01]  /*6700*/  SHF.R.S32.HI R50, RZ, 0x1f, R53 ;  /* 0x0000001fff327819 */ /* 0x000fe20000011435 */
[----:B0-----:R-:W-:-:S04]  /*6710*/  IMAD.MOV.U32 R46, RZ, RZ, R41 ;  /* 0x000000ffff2e7224 */ /* 0x001fc800078e0029 */
[----:B------:R-:W-:Y:S01]  /*6720*/  @!P2 IMAD.MOV R46, RZ, RZ, -R46 ;  /* 0x000000ffff2ea224 */ /* 0x000fe200078e0a2e */
[----:B------:R-:W-:Y:S01]  /*6730*/  ISETP.GE.AND P2, PT, R42, RZ, PT ;  /* 0x000000ff2a00720c */ /* 0x000fe20003f46270 */
[----:B------:R-:W-:Y:S01]  /*6740*/  IMAD.MOV.U32 R42, RZ, RZ, R40 ;  /* 0x000000ffff2a7224 */ /* 0x000fe200078e0028 */
[----:B------:R-:W-:Y:S01]  /*6750*/  IADD3 R40, P6, PT, R53, R20, RZ ;  /* 0x0000001435287210 */ /* 0x000fe20007fde0ff */
[----:B------:R-:W-:Y:S01]  /*6760*/  @!P0 IMAD.MOV R43, RZ, RZ, -R43 ;  /* 0x000000ffff2b8224 */ /* 0x000fe200078e0a2b */
[----:B------:R-:W-:Y:S02]  /*6770*/  ISETP.GE.AND P0, PT, R39, RZ, PT ;  /* 0x000000ff2700720c */ /* 0x000fe40003f06270 */
[----:B------:R-:W-:Y:S01]  /*6780*/  SHF.R.U64 R39, R18, 0x6, RZ ;  /* 0x0000000612277819 */ /* 0x000fe200000012ff */
[----:B------:R-:W-:-:S03]  /*6790*/  IMAD.X R41, R50, 0x1, R21, P6 ;  /* 0x0000000132297824 */ /* 0x000fc600030e0615 */
[----:B------:R-:W-:Y:S02]  /*67a0*/  LOP3.LUT P6, RZ, R39, 0x1, RZ, 0xc0, !PT ;  /* 0x0000000127ff7812 */ /* 0x000fe400078cc0ff */
[----:B------:R-:W-:Y:S01]  /*67b0*/  PRMT R39, RZ, 0x7610, R39 ;  /* 0x00007610ff277816 */ /* 0x000fe20000000027 */
[----:B------:R-:W-:Y:S02]  /*67c0*/  IMAD R47, R122, 0x3a, RZ ;  /* 0x0000003a7a2f7824 */ /* 0x000fe400078e02ff */
[----:B------:R-:W-:Y:S01]  /*67d0*/  @!P4 IMAD.MOV R42, RZ, RZ, -R42 ;  /* 0x000000ffff2ac224 */ /* 0x000fe200078e0a2a */
[----:B------:R-:W-:Y:S01]  /*67e0*/  ISETP.GE.AND P4, PT, R44, RZ, PT ;  /* 0x000000ff2c00720c */ /* 0x000fe20003f86270 */
[----:B------:R-:W-:Y:S01]  /*67f0*/  @!P1 IMAD.MOV R33, RZ, RZ, -R33 ;  /* 0x000000ffff219224 */ /* 0x000fe200078e0a21 */
[----:B------:R-:W-:Y:S02]  /*6800*/  ISETP.GE.AND P1, PT, R34, RZ, PT ;  /* 0x000000ff2200720c */ /* 0x000fe40003f26270 */
[----:B------:R-:W-:-:S03]  /*6810*/  SHF.R.S32.HI R44, RZ, 0x1f, R47 ;  /* 0x0000001fff2c7819 */ /* 0x000fc6000001142f */
[----:B------:R0:W3:Y:S01]  /*6820*/  @P6 LDG.E.U8 R39, desc[UR26][R40.64] ;  /* 0x0000001a28276981 */ /* 0x0000e2000c1e1100 */
[----:B------:R-:W-:-:S03]  /*6830*/  IADD3 R34, P6, PT, R47, R20, RZ ;  /* 0x000000142f227210 */ /* 0x000fc60007fde0ff */
[----:B------:R-:W-:Y:S01]  /*6840*/  STL [R1+0x80], R189 ;  /* 0x000080bd01007387 */ /* 0x000fe20000100800 */
[----:B0-----:R-:W-:Y:S01]  /*6850*/  IMAD.MOV.U32 R41, RZ, RZ, R36 ;  /* 0x000000ffff297224 */ /* 0x001fe200078e0024 */
[----:B------:R-:W-:Y:S01]  /*6860*/  SHF.R.U64 R36, R18, 0x5, RZ ;  /* 0x0000000512247819 */ /* 0x000fe200000012ff */
[----:B------:R-:W-:Y:S02]  /*6870*/  IMAD.MOV.U32 R40, RZ, RZ, R35 ;  /* 0x000000ffff287224 */ /* 0x000fe400078e0023 */
[----:B------:R-:W-:Y:S01]  /*6880*/  IMAD.X R35, R44, 0x1, R21, P6 ;  /* 0x000000012c237824 */ /* 0x000fe200030e0615 */
[----:B------:R-:W-:Y:S01]  /*6890*/  LOP3.LUT P6, RZ, R36, 0x1, RZ, 0xc0, !PT ;  /* 0x0000000124ff7812 */ /* 0x000fe200078cc0ff */
[----:B------:R-:W-:Y:S04]  /*68a0*/  STL [R1+0x17c], R186 ;  /* 0x00017cba01007387 */ /* 0x000fe80000100800 */
[----:B------:R-:W-:Y:S01]  /*68b0*/  STL [R1+0x7c], R130 ;  /* 0x00007c8201007387 */ /* 0x000fe20000100800 */
[----:B------:R-:W-:-:S03]  /*68c0*/  PRMT R36, RZ, 0x7610, R36 ;  /* 0x00007610ff247816 */ /* 0x000fc60000000024 */
[----:B------:R-:W-:Y:S04]  /*68d0*/  STL [R1+0x178], R129 ;  /* 0x0001788101007387 */ /* 0x000fe80000100800 */
[----:B------:R-:W-:Y:S04]  /*68e0*/  STL [R1+0x78], R128 ;  /* 0x0000788001007387 */ /* 0x000fe80000100800 */
[----:B------:R-:W-:Y:S04]  /*68f0*/  STL [R1+0x174], R125 ;  /* 0x0001747d01007387 */ /* 0x000fe80000100800 */
[----:B------:R-:W-:Y:S01]  /*6900*/  STL [R1+0x74], R120 ;  /* 0x0000747801007387 */ /* 0x000fe20000100800 */
[----:B------:R-:W-:-:S03]  /*6910*/  @!P4 IMAD.MOV R41, RZ, RZ, -R41 ;  /* 0x000000ffff29c224 */ /* 0x000fc600078e0a29 */
[----:B------:R-:W-:Y:S01]  /*6920*/  STL [R1+0x170], R119 ;  /* 0x0001707701007387 */ /* 0x000fe20000100800 */
[----:B------:R-:W-:-:S03]  /*6930*/  ISETP.GE.AND P4, PT, R38, RZ, PT ;  /* 0x000000ff2600720c */ /* 0x000fc60003f86270 */
[----:B------:R-:W-:Y:S01]  /*6940*/  STL [R1+0x70], R114 ;  /* 0x0000707201007387 */ /* 0x000fe20000100800 */
[----:B------:R-:W-:-:S03]  /*6950*/  IMAD R38, R122, 0x3b, RZ ;  /* 0x0000003b7a267824 */ /* 0x000fc600078e02ff */
[----:B------:R-:W-:Y:S04]  /*6960*/  STL [R1+0x16c], R112 ;  /* 0x00016c7001007387 */ /* 0x000fe80000100800 */
[----:B------:R-:W-:Y:S04]  /*6970*/  STL [R1+0x6c], R108 ;  /* 0x00006c6c01007387 */ /* 0x000fe80000100800 */
[----:B------:R-:W-:Y:S01]  /*6980*/  STL [R1+0x168], R106 ;  /* 0x0001686a01007387 */ /* 0x000fe20000100800 */
[----:B------:R-:W-:-:S03]  /*6990*/  @!P2 IMAD.MOV R40, RZ, RZ, -R40 ;  /* 0x000000ffff28a224 */ /* 0x000fc600078e0a28 */
[----:B------:R-:W-:Y:S04]  /*69a0*/  STL [R1+0x68], R102 ;  /* 0x0000686601007387 */ /* 0x000fe80000100800 */
[----:B------:R0:W4:Y:S01]  /*69b0*/  @P6 LDG.E.U8 R36, desc[UR26][R34.64] ;  /* 0x0000001a22246981 */ /* 0x000122000c1e1100 */
[----:B------:R-:W-:-:S03]  /*69c0*/  ISETP.GE.AND P2, PT, R37, RZ, PT ;  /* 0x000000ff2500720c */ /* 0x000fc60003f46270 */
[----:B------:R-:W-:Y:S01]  /*69d0*/  STL [R1+0x164], R100 ;  /* 0x0001646401007387 */ /* 0x000fe20000100800 */
[----:B------:R-:W-:-:S03]  /*69e0*/  SHF.R.S32.HI R37, RZ, 0x1f, R38 ;  /* 0x0000001fff257819 */ /* 0x000fc60000011426 */
[----:B------:R-:W-:Y:S01]  /*69f0*/  STL [R1+0x60], R94 ;  /* 0x0000605e01007387 */ /* 0x000fe20000100800 */
[----:B0-----:R-:W-:-:S03]  /*6a00*/  IMAD.MOV.U32 R35, RZ, RZ, R29 ;  /* 0x000000ffff237224 */ /* 0x001fc600078e001d */
[----:B------:R-:W-:Y:S01]  /*6a10*/  STL [R1+0x160], R92 ;  /* 0x0001605c01007387 */ /* 0x000fe20000100800 */
[----:B------:R-:W-:Y:S01]  /*6a20*/  IMAD.MOV.U32 R34, RZ, RZ, R28 ;  /* 0x000000ffff227224 */ /* 0x000fe200078e001c */
[----:B------:R-:W-:Y:S01]  /*6a30*/  IADD3 R28, P6, PT, R38, R20, RZ ;  /* 0x00000014261c7210 */ /* 0x000fe20007fde0ff */
[----:B------:R-:W-:Y:S01]  /*6a40*/  @!P1 IMAD.MOV R35, RZ, RZ, -R35 ;  /* 0x000000ffff239224 */ /* 0x000fe200078e0a23 */
[----:B------:R-:W-:Y:S01]  /*6a50*/  STL [R1+0x5c], R90 ;  /* 0x00005c5a01007387 */ /* 0x000fe20000100800 */
[----:B------:R-:W-:-:S03]  /*6a60*/  ISETP.GE.AND P1, PT, R30, RZ, PT ;  /* 0x000000ff1e00720c */ /* 0x000fc60003f26270 */
[----:B------:R-:W-:Y:S01]  /*6a70*/  STL [R1+0x15c], R85 ;  /* 0x00015c5501007387 */ /* 0x000fe20000100800 */
[----:B------:R-:W-:-:S03]  /*6a80*/  SHF.R.U64 R30, R18, 0x4, RZ ;  /* 0x00000004121e7819 */ /* 0x000fc600000012ff */
[----:B------:R-:W-:Y:S01]  /*6a90*/  STL [R1+0x58], R81 ;  /* 0x0000585101007387 */ /* 0x000fe20000100800 */
[----:B------:R-:W-:-:S03]  /*6aa0*/  IMAD.X R29, R37, 0x1, R21, P6 ;  /* 0x00000001251d7824 */ /* 0x000fc600030e0615 */
[----:B------:R-:W-:Y:S01]  /*6ab0*/  STL [R1+0x158], R80 ;  /* 0x0001585001007387 */ /* 0x000fe20000100800 */
[----:B------:R-:W-:-:S03]  /*6ac0*/  LOP3.LUT P6, RZ, R30, 0x1, RZ, 0xc0, !PT ;  /* 0x000000011eff7812 */ /* 0x000fc600078cc0ff */
[----:B------:R-:W-:Y:S04]  /*6ad0*/  STL [R1+0x54], R75 ;  /* 0x0000544b01007387 */ /* 0x000fe80000100800 */
[----:B------:R-:W-:Y:S04]  /*6ae0*/  STL [R1+0x154], R73 ;  /* 0x0001544901007387 */ /* 0x000fe80000100800 */
[----:B------:R-:W-:Y:S04]  /*6af0*/  STL [R1+0x50], R71 ;  /* 0x0000504701007387 */ /* 0x000fe80000100800 */
[----:B------:R-:W-:Y:S04]  /*6b00*/  STL [R1+0x150], R66 ;  /* 0x0001504201007387 */ /* 0x000fe80000100800 */
[----:B------:R-:W-:Y:S04]  /*6b10*/  STL [R1+0x4c], R65 ;  /* 0x00004c4101007387 */ /* 0x000fe80000100800 */
[----:B------:R-:W-:Y:S04]  /*6b20*/  STL [R1+0x14c], R61 ;  /* 0x00014c3d01007387 */ /* 0x000fe80000100800 */
[----:B------:R-:W-:Y:S01]  /*6b30*/  STL [R1+0x48], R59 ;  /* 0x0000483b01007387 */ /* 0x000fe20000100800 */
[----:B------:R-:W-:-:S03]  /*6b40*/  PRMT R30, RZ, 0x7610, R30 ;  /* 0x00007610ff1e7816 */ /* 0x000fc6000000001e */
[----:B------:R-:W-:Y:S04]  /*6b50*/  STL [R1+0x148], R55 ;  /* 0x0001483701007387 */ /* 0x000fe80000100800 */
[----:B------:R-:W-:Y:S04]  /*6b60*/  STL [R1+0x40], R53 ;  /* 0x0000403501007387 */ /* 0x000fe80000100800 */
[----:B------:R-:W-:Y:S04]  /*6b70*/  STL [R1+0x144], R50 ;  /* 0x0001443201007387 */ /* 0x000fe80000100800 */
[----:B------:R-:W-:Y:S04]  /*6b80*/  STL [R1+0x3c], R47 ;  /* 0x00003c2f01007387 */ /* 0x000fe80000100800 */
[----:B------:R-:W-:Y:S04]  /*6b90*/  STL [R1+0x140], R44 ;  /* 0x0001402c01007387 */ /* 0x000fe80000100800 */
[----:B------:R0:W-:Y:S04]  /*6ba0*/  STL [R1+0x38], R38 ;  /* 0x0000382601007387 */ /* 0x0001e80000100800 */
[----:B------:R1:W5:Y:S01]  /*6bb0*/  @P6 LDG.E.U8 R30, desc[UR26][R28.64] ;  /* 0x0000001a1c1e6981 */ /* 0x000362000c1e1100 */
[----:B0-----:R-:W-:-:S03]  /*6bc0*/  IMAD R38, R122, 0x3c, RZ ;  /* 0x0000003c7a267824 */ /* 0x001fc600078e02ff */
[----:B------:R0:W-:Y:S01]  /*6bd0*/  STL [R1+0x13c], R37 ;  /* 0x00013c2501007387 */ /* 0x0001e20000100800 */
[----:B-1----:R-:W-:Y:S01]  /*6be0*/  IMAD.MOV.U32 R29, RZ, RZ, R26 ;  /* 0x000000ffff1d7224 */ /* 0x002fe200078e001a */
[----:B------:R-:W-:Y:S01]  /*6bf0*/  IADD3 R26, P6, PT, R38, R20, RZ ;  /* 0x00000014261a7210 */ /* 0x000fe20007fde0ff */
[----:B------:R-:W-:Y:S01]  /*6c00*/  @!P2 IMAD.MOV R32, RZ, RZ, -R32 ;  /* 0x000000ffff20a224 */ /* 0x000fe200078e0a20 */
[----:B------:R-:W-:Y:S02]  /*6c10*/  SHF.R.U64 R28, R18, 0x3, RZ ;  /* 0x00000003121c7819 */ /* 0x000fe400000012ff */
[----:B0-----:R-:W-:Y:S02]  /*6c20*/  SHF.R.S32.HI R37, RZ, 0x1f, R38 ;  /* 0x0000001fff257819 */ /* 0x001fe40000011426 */
[----:B------:R-:W-:Y:S01]  /*6c30*/  ISETP.GE.AND P2, PT, R31, RZ, PT ;  /* 0x000000ff1f00720c */ /* 0x000fe20003f46270 */
[----:B------:R-:W-:Y:S02]  /*6c40*/  IMAD.MOV.U32 R31, RZ, RZ, R27 ;  /* 0x000000ffff1f7224 */ /* 0x000fe400078e001b */
[----:B------:R-:W-:Y:S01]  /*6c50*/  IMAD.X R27, R37, 0x1, R21, P6 ;  /* 0x00000001251b7824 */ /* 0x000fe200030e0615 */
[----:B------:R-:W-:-:S02]  /*6c60*/  LOP3.LUT P6, RZ, R28, 0x1, RZ, 0xc0, !PT ;  /* 0x000000011cff7812 */ /* 0x000fc400078cc0ff */
[----:B------:R-:W-:Y:S01]  /*6c70*/  PRMT R28, RZ, 0x7610, R28 ;  /* 0x00007610ff1c7816 */ /* 0x000fe2000000001c */
[----:B------:R-:W-:Y:S01]  /*6c80*/  IMAD R44, R122, 0x3d, RZ ;  /* 0x0000003d7a2c7824 */ /* 0x000fe200078e02ff */
[----:B------:R0:W-:Y:S04]  /*6c90*/  STL [R1+0x34], R38 ;  /* 0x0000342601007387 */ /* 0x0001e80000100800 */
[----:B------:R1:W-:Y:S05]  /*6ca0*/  STL [R1+0x138], R37 ;  /* 0x0001382501007387 */ /* 0x0003ea0000100800 */
[----:B------:R1:W5:Y:S01]  /*6cb0*/  @P6 LDG.E.U8 R28, desc[UR26][R26.64] ;  /* 0x0000001a1a1c6981 */ /* 0x000362000c1e1100 */
[----:B0-----:R-:W-:Y:S01]  /*6cc0*/  SHF.R.S32.HI R38, RZ, 0x1f, R44 ;  /* 0x0000001fff267819 */ /* 0x001fe2000001142c */
[----:B-1----:R-:W-:Y:S01]  /*6cd0*/  IMAD.MOV.U32 R37, RZ, RZ, R24 ;  /* 0x000000ffff257224 */ /* 0x002fe200078e0018 */
[----:B------:R-:W-:Y:S01]  /*6ce0*/  SHF.R.U64 R24, R18, 0x2, RZ ;  /* 0x0000000212187819 */ /* 0x000fe200000012ff */
[----:B------:R-:W-:Y:S01]  /*6cf0*/  IMAD.MOV.U32 R26, RZ, RZ, R22 ;  /* 0x000000ffff1a7224 */ /* 0x000fe200078e0016 */
[----:B------:R-:W-:Y:S01]  /*6d00*/  IADD3 R22, P6, PT, R44, R20, RZ ;  /* 0x000000142c167210 */ /* 0x000fe20007fde0ff */
[----:B------:R-:W-:-:S04]  /*6d10*/  IMAD.MOV.U32 R27, RZ, RZ, R23 ;  /* 0x000000ffff1b7224 */ /* 0x000fc800078e0017 */
[----:B------:R-:W-:Y:S01]  /*6d20*/  IMAD.X R23, R38, 0x1, R21, P6 ;  /* 0x0000000126177824 */ /* 0x000fe200030e0615 */
[----:B------:R-:W-:Y:S01]  /*6d30*/  LOP3.LUT P6, RZ, R24, 0x1, RZ, 0xc0, !PT ;  /* 0x0000000118ff7812 */ /* 0x000fe200078cc0ff */
[----:B------:R-:W-:Y:S01]  /*6d40*/  @!P2 IMAD.MOV R26, RZ, RZ, -R26 ;  /* 0x000000ffff1aa224 */ /* 0x000fe200078e0a1a */
[----:B------:R-:W-:Y:S02]  /*6d50*/  ISETP.GE.AND P2, PT, R139, RZ, PT ;  /* 0x000000ff8b00720c */ /* 0x000fe40003f46270 */
[----:B------:R-:W-:Y:S01]  /*6d60*/  PRMT R24, RZ, 0x7610, R24 ;  /* 0x00007610ff187816 */ /* 0x000fe20000000018 */
[----:B------:R0:W-:Y:S01]  /*6d70*/  STL [R1+0x30], R44 ;  /* 0x0000302c01007387 */ /* 0x0001e20000100800 */
[----:B------:R-:W-:-:S07]  /*6d80*/  SHF.R.U64 R18, R18, 0x1, RZ ;  /* 0x0000000112127819 */ /* 0x000fce00000012ff */
[----:B------:R1:W5:Y:S01]  /*6d90*/  @P6 LDG.E.U8 R24, desc[UR26][R22.64] ;  /* 0x0000001a16186981 */ /* 0x000362000c1e1100 */
[----:B0-----:R-:W-:Y:S02]  /*6da0*/  IMAD R44, R122, 0x3e, RZ ;  /* 0x0000003e7a2c7824 */ /* 0x001fe400078e02ff */
[----:B------:R-:W-:Y:S01]  /*6db0*/  @!P2 IMAD.MOV R147, RZ, RZ, -R147 ;  /* 0x000000ffff93a224 */ /* 0x000fe200078e0a93 */
[----:B------:R-:W-:Y:S01]  /*6dc0*/  LOP3.LUT P2, RZ, R18, 0x1, RZ, 0xc0, !PT ;  /* 0x0000000112ff7812 */ /* 0x000fe2000784c0ff */
[----:B------:R0:W-:Y:S01]  /*6dd0*/  STL [R1+0x134], R38 ;  /* 0x0001342601007387 */ /* 0x0001e20000100800 */
[----:B-1----:R-:W-:-:S03]  /*6de0*/  IADD3 R22, P6, PT, R44, R20, RZ ;  /* 0x000000142c167210 */ /* 0x002fc60007fde0ff */
[----:B------:R-:W-:Y:S01]  /*6df0*/  STL [R1+0x2c], R44 ;  /* 0x00002c2c01007387 */ /* 0x000fe20000100800 */
[----:B------:R-:W-:Y:S02]  /*6e00*/  PRMT R18, RZ, 0x7610, R18 ;  /* 0x00007610ff127816 */ /* 0x000fe40000000012 */
[----:B0-----:R-:W-:-:S05]  /*6e10*/  SHF.R.S32.HI R38, RZ, 0x1f, R44 ;  /* 0x0000001fff267819 */ /* 0x001fca000001142c */
[----:B------:R0:W-:Y:S01]  /*6e20*/  STL [R1+0x130], R38 ;  /* 0x0001302601007387 */ /* 0x0001e20000100800 */
[----:B------:R-:W-:-:S05]  /*6e30*/  IMAD.X R23, R38, 0x1, R21, P6 ;  /* 0x0000000126177824 */ /* 0x000fca00030e0615 */
[----:B------:R1:W5:Y:S01]  /*6e40*/  @P2 LDG.E.U8 R18, desc[UR26][R22.64] ;  /* 0x0000001a16122981 */ /* 0x000362000c1e1100 */
[----:B0-----:R-:W-:-:S05]  /*6e50*/  IMAD R38, R122, 0x3f, RZ ;  /* 0x0000003f7a267824 */ /* 0x001fca00078e02ff */
[----:B------:R-:W-:Y:S02]  /*6e60*/  IADD3 R20, P2, PT, R38, R20, RZ ;  /* 0x0000001426147210 */ /* 0x000fe40007f5e0ff */
[----:B-1----:R-:W-:Y:S02]  /*6e70*/  SHF.R.S32.HI R23, RZ, 0x1f, R38 ;  /* 0x0000001fff177819 */ /* 0x002fe40000011426 */
[----:B------:R-:W-:-:S03]  /*6e80*/  PRMT R22, RZ, 0x7610, R22 ;  /* 0x00007610ff167816 */ /* 0x000fc60000000016 */
[----:B------:R-:W-:-:S05]  /*6e90*/  IMAD.X R21, R23, 0x1, R21, P2 ;  /* 0x0000000117157824 */ /* 0x000fca00010e0615 */
[----:B------:R-:W5:Y:S01]  /*6ea0*/  @!P5 LDG.E.U8 R22, desc[UR26][R20.64] ;  /* 0x0000001a1416d981 */ /* 0x000f62000c1e1100 */
[----:B------:R-:W-:-:S04]  /*6eb0*/  @!UP1 UIADD3 UR4, UPT, UPT, -UR7, 0x100000, URZ ;  /* 0x0010000007049890 */ /* 0x000fc8000fffe1ff */
[----:B------:R-:W-:Y:S02]  /*6ec0*/  @!UP1 USHF.L.U32 UR5, UR4, 0xb, URZ ;  /* 0x0000000b04059899 */ /* 0x000fe400080006ff */
[----:B------:R-:W-:Y:S01]  /*6ed0*/  @!UP1 USHF.L.U32 UR4, UR4, 0x1, URZ ;  /* 0x0000000104049899 */ /* 0x000fe200080006ff */
[----:B------:R-:W-:Y:S01]  /*6ee0*/  @!P0 IMAD.MOV R34, RZ, RZ, -R34 ;  /* 0x000000ffff228224 */ /* 0x000fe200078e0a22 */
[----:B------:R-:W-:Y:S01]  /*6ef0*/  ISETP.GE.AND P0, PT, R161, RZ, PT ;  /* 0x000000ffa100720c */ /* 0x000fe20003f06270 */
[----:B------:R-:W-:Y:S01]  /*6f00*/  VOTEU.ALL UP2, P3 ;  /* 0x0000000000ff7886 */ /* 0x000fe20001840000 */
[C---:B------:R-:W-:Y:S02]  /*6f10*/  LOP3.LUT R130, R188.reuse, 0x10, RZ, 0x3c, !PT ;  /* 0x00000010bc827812 */ /* 0x040fe400078e3cff */
[C---:B------:R-:W-:Y:S02]  /*6f20*/  LOP3.LUT R129, R188.reuse, 0x20, RZ, 0x3c, !PT ;  /* 0x00000020bc817812 */ /* 0x040fe400078e3cff */
[----:B------:R-:W-:Y:S01]  /*6f30*/  LOP3.LUT R128, R188, 0x30, RZ, 0x3c, !PT ;  /* 0x00000030bc807812 */ /* 0x000fe200078e3cff */
[----:B------:R-:W-:Y:S01]  /*6f40*/  @!P4 IMAD.MOV R25, RZ, RZ, -R25 ;  /* 0x000000ffff19c224 */ /* 0x000fe200078e0a19 */
[----:B------:R-:W-:Y:S01]  /*6f50*/  ISETP.GE.AND P2, PT, R149, RZ, PT ;  /* 0x000000ff9500720c */ /* 0x000fe20003f46270 */
[----:B------:R0:W-:Y:S01]  /*6f60*/  STL [R1+0x28], R38 ;  /* 0x0000282601007387 */ /* 0x0001e20000100800 */
[----:B------:R1:W3:Y:S01]  /*6f70*/  @!UP2 SYNCS.EXCH.64 URZ, [UR13+0x8008], UR4 ;  /* 0x008008040dffa5b2 */ /* 0x0002e20008000100 */
[----:B------:R-:W-:Y:S01]  /*6f80*/  @!P1 IMAD.MOV R31, RZ, RZ, -R31 ;  /* 0x000000ffff1f9224 */ /* 0x000fe200078e0a1f */
[----:B------:R-:W-:Y:S01]  /*6f90*/  ISETP.GE.AND P6, PT, R154, RZ, PT ;  /* 0x000000ff9a00720c */ /* 0x000fe20003fc6270 */
[----:B------:R-:W-:Y:S01]  /*6fa0*/  STS.U8 [R188+UR13], R175 ;  /* 0x000000afbc007988 */ /* 0x000fe2000800000d */
[----:B------:R-:W-:Y:S01]  /*6fb0*/  ISETP.GE.AND P5, PT, R153, RZ, PT ;  /* 0x000000ff9900720c */ /* 0x000fe20003fa6270 */
[----:B------:R-:W3:Y:S02]  /*6fc0*/  LDCU UR7, c[0x0][0x3b0] ;  /* 0x00007600ff0777ac */ /* 0x000ee40008000800 */
[----:B--2---:R-:W-:Y:S04]  /*6fd0*/  STS.U8 [R188+UR13+0x400], R174 ;  /* 0x000400aebc007988 */ /* 0x004fe8000800000d */
[----:B------:R-:W-:Y:S01]  /*6fe0*/  STS.U8 [R188+UR13+0xc00], R173 ;  /* 0x000c00adbc007988 */ /* 0x000fe2000800000d */
[----:B------:R-:W-:Y:S01]  /*6ff0*/  @!P0 IMAD.MOV R29, RZ, RZ, -R29 ;  /* 0x000000ffff1d8224 */ /* 0x000fe200078e0a1d */
[----:B------:R-:W-:Y:S01]  /*7000*/  ISETP.GE.AND P4, PT, R164, RZ, PT ;  /* 0x000000ffa400720c */ /* 0x000fe20003f86270 */
[----:B------:R-:W-:Y:S01]  /*7010*/  @!P2 IMAD.MOV R143, RZ, RZ, -R143 ;  /* 0x000000ffff8fa224 */ /* 0x000fe200078e0a8f */
[----:B------:R-:W-:Y:S01]  /*7020*/  STS.U8 [R188+UR13+0x1000], R169 ;  /* 0x001000a9bc007988 */ /* 0x000fe2000800000d */
[----:B------:R-:W-:Y:S01]  /*7030*/  ISETP.GE.AND P0, PT, R162, RZ, PT ;  /* 0x000000ffa200720c */ /* 0x000fe20003f06270 */
[----:B-1----:R-:W1:Y:S02]  /*7040*/  LDCU UR4, c[0x0][0x3b0] ;  /* 0x00007600ff0477ac */ /* 0x002e640008000800 */
[----:B------:R-:W-:Y:S01]  /*7050*/  STS.U8 [R188+UR13+0x1400], R167 ;  /* 0x001400a7bc007988 */ /* 0x000fe2000800000d */
[----:B0-----:R-:W-:Y:S01]  /*7060*/  LOP3.LUT R38, R188, 0x40, RZ, 0x3c, !PT ;  /* 0x00000040bc267812 */ /* 0x001fe200078e3cff */
[----:B------:R-:W0:Y:S02]  /*7070*/  LDCU UR5, c[0x0][0x3b0] ;  /* 0x00007600ff0577ac */ /* 0x000e240008000800 */
[----:B------:R-:W-:Y:S04]  /*7080*/  STS.U8 [R188+UR13+0x1800], R163 ;  /* 0x001800a3bc007988 */ /* 0x000fe8000800000d */
[----:B------:R-:W-:Y:S04]  /*7090*/  STS.U8 [R188+UR13+0x1c00], R16 ;  /* 0x001c0010bc007988 */ /* 0x000fe8000800000d */
[----:B------:R-:W-:Y:S04]  /*70a0*/  STS.U8 [R188+UR13+0x800], R17 ;  /* 0x00080011bc007988 */ /* 0x000fe8000800000d */
[----:B------:R-:W-:Y:S04]  /*70b0*/  STS.U8 [R130+UR13+0x80], R176 ;  /* 0x000080b082007988 */ /* 0x000fe8000800000d */
[----:B------:R-:W-:Y:S04]  /*70c0*/  STS.U8 [R130+UR13+0x480], R172 ;  /* 0x000480ac82007988 */ /* 0x000fe8000800000d */
[----:B------:R-:W-:Y:S04]  /*70d0*/  STS.U8 [R130+UR13+0x880], R14 ;  /* 0x0008800e82007988 */ /* 0x000fe8000800000d */
[----:B---3--:R-:W-:Y:S04]  /*70e0*/  STS.U8 [R130+UR13+0xc80], R15 ;  /* 0x000c800f82007988 */ /* 0x008fe8000800000d */
[----:B------:R-:W-:Y:S04]  /*70f0*/  STS.U8 [R130+UR13+0x1080], R133 ;  /* 0x0010808582007988 */ /* 0x000fe8000800000d */
[----:B------:R-:W-:Y:S04]  /*7100*/  STS.U8 [R130+UR13+0x1480], R127 ;  /* 0x0014807f82007988 */ /* 0x000fe8000800000d */
[----:B------:R-:W-:Y:S04]  /*7110*/  STS.U8 [R130+UR13+0x1880], R84 ;  /* 0x0018805482007988 */ /* 0x000fe8000800000d */
[----:B------:R-:W-:Y:S04]  /*7120*/  STS.U8 [R130+UR13+0x1c80], R39 ;  /* 0x001c802782007988 */ /* 0x000fe8000800000d */
[----:B------:R-:W-:Y:S01]  /*7130*/  STS.U8 [R129+UR13+0x100], R177 ;  /* 0x000100b181007988 */ /* 0x000fe2000800000d */
[----:B------:R-:W-:-:S03]  /*7140*/  @!P0 IMAD.MOV R37, RZ, RZ, -R37 ;  /* 0x000000ffff258224 */ /* 0x000fc600078e0a25 */
[----:B------:R-:W-:Y:S01]  /*7150*/  STS.U8 [R129+UR13+0x500], R171 ;  /* 0x000500ab81007988 */ /* 0x000fe2000800000d */
[----:B------:R-:W-:-:S03]  /*7160*/  ISETP.GE.AND P0, PT, R159, RZ, PT ;  /* 0x000000ff9f00720c */ /* 0x000fc60003f06270 */
[----:B------:R-:W-:Y:S04]  /*7170*/  STS.U8 [R129+UR13+0x900], R12 ;  /* 0x0009000c81007988 */ /* 0x000fe8000800000d */
[----:B------:R-:W-:Y:S04]  /*7180*/  STS.U8 [R129+UR13+0xd00], R13 ;  /* 0x000d000d81007988 */ /* 0x000fe8000800000d */
[----:B------:R-:W-:Y:S04]  /*7190*/  STS.U8 [R129+UR13+0x1100], R135 ;  /* 0x0011008781007988 */ /* 0x000fe8000800000d */
[----:B------:R2:W-:Y:S04]  /*71a0*/  STS.U8 [R129+UR13+0x1500], R124 ;  /* 0x0015007c81007988 */ /* 0x0005e8000800000d */
[----:B------:R-:W-:Y:S04]  /*71b0*/  STS.U8 [R129+UR13+0x1900], R79 ;  /* 0x0019004f81007988 */ /* 0x000fe8000800000d */
[----:B----4-:R-:W-:Y:S04]  /*71c0*/  STS.U8 [R129+UR13+0x1d00], R36 ;  /* 0x001d002481007988 */ /* 0x010fe8000800000d */
[----:B------:R-:W-:Y:S01]  /*71d0*/  STS.U8 [R128+UR13+0x180], R178 ;  /* 0x000180b280007988 */ /* 0x000fe2000800000d */
[----:B------:R-:W-:-:S03]  /*71e0*/  ISETP.GE.AND P1, PT, R137, RZ, PT ;  /* 0x000000ff8900720c */ /* 0x000fc60003f26270 */
[----:B------:R-:W-:Y:S04]  /*71f0*/  STS.U8 [R128+UR13+0x580], R170 ;  /* 0x000580aa80007988 */ /* 0x000fe8000800000d */
[----:B------:R-:W-:Y:S04]  /*7200*/  STS.U8 [R128+UR13+0x980], R10 ;  /* 0x0009800a80007988 */ /* 0x000fe8000800000d */
[----:B------:R-:W-:Y:S04]  /*7210*/  STS.U8 [R128+UR13+0xd80], R11 ;  /* 0x000d800b80007988 */ /* 0x000fe8000800000d */
[----:B-----5:R-:W-:Y:S04]  /*7220*/  STS.U8 [R128+UR13+0x1180], R136 ;  /* 0x0011808880007988 */ /* 0x020fe8000800000d */
[----:B------:R-:W-:Y:S04]  /*7230*/  STS.U8 [R128+UR13+0x1580], R115 ;  /* 0x0015807380007988 */ /* 0x000fe8000800000d */
[----:B------:R-:W-:Y:S01]  /*7240*/  STS.U8 [R128+UR13+0x1980], R69 ;  /* 0x0019804580007988 */ /* 0x000fe2000800000d */
[----:B------:R-:W-:Y:S01]  /*7250*/  @!P0 IMAD.MOV R146, RZ, RZ, -R146 ;  /* 0x000000ffff928224 */ /* 0x000fe200078e0a92 */
[----:B------:R-:W-:-:S02]  /*7260*/  ISETP.GE.AND P0, PT, R151, RZ, PT ;  /* 0x000000ff9700720c */ /* 0x000fc40003f06270 */
[----:B------:R3:W-:Y:S01]  /*7270*/  STL [R1+0x12c], R23 ;  /* 0x00012c1701007387 */ /* 0x0007e20000100800 */
[----:B------:R-:W-:Y:S01]  /*7280*/  ISETP.NE.AND P2, PT, R19, RZ, PT ;  /* 0x000000ff1300720c */ /* 0x000fe20003f45270 */
[----:B------:R-:W-:Y:S01]  /*7290*/  @!P4 IMAD.MOV R27, RZ, RZ, -R27 ;  /* 0x000000ffff1bc224 */ /* 0x000fe200078e0a1b */
[----:B--2---:R-:W-:Y:S01]  /*72a0*/  LOP3.LUT R124, R187, 0x3f, RZ, 0xc0, !PT ;  /* 0x0000003fbb7c7812 */ /* 0x004fe200078ec0ff */
[----:B------:R-:W-:Y:S01]  /*72b0*/  @!P1 IMAD.MOV R148, RZ, RZ, -R148 ;  /* 0x000000ffff949224 */ /* 0x000fe200078e0a94 */
[----:B------:R-:W-:Y:S02]  /*72c0*/  LOP3.LUT R19, RZ, R19, RZ, 0x33, !PT ;  /* 0x00000013ff137212 */ /* 0x000fe400078e33ff */
[----:B---3--:R-:W-:Y:S02]  /*72d0*/  LOP3.LUT R23, R188, 0x50, RZ, 0x3c, !PT ;  /* 0x00000050bc177812 */ /* 0x008fe400078e3cff */
[----:B------:R-:W-:Y:S02]  /*72e0*/  ISETP.GE.AND P4, PT, R140, RZ, PT ;  /* 0x000000ff8c00720c */ /* 0x000fe40003f86270 */
[----:B------:R-:W-:Y:S01]  /*72f0*/  ISETP.GE.AND P1, PT, R158, RZ, PT ;  /* 0x000000ff9e00720c */ /* 0x000fe20003f26270 */
[----:B------:R-:W-:Y:S01]  /*7300*/  IMAD R241, R124, R123, RZ ;  /* 0x0000007b7cf17224 */ /* 0x000fe200078e02ff */
[C---:B------:R-:W-:Y:S01]  /*7310*/  SEL R126, R19.reuse, R126, !P2 ;  /* 0x0000007e137e7207 */ /* 0x040fe20005000000 */
[----:B------:R-:W-:Y:S01]  /*7320*/  @!P0 IMAD.MOV R141, RZ, RZ, -R141 ;  /* 0x000000ffff8d8224 */ /* 0x000fe200078e0a8d */
[----:B------:R-:W-:-:S02]  /*7330*/  SEL R118, R19, R118, !P2 ;  /* 0x0000007613767207 */ /* 0x000fc40005000000 */
[----:B------:R-:W-:Y:S01]  /*7340*/  SEL R111, R19, R111, !P2 ;  /* 0x0000006f136f7207 */ /* 0x000fe20005000000 */
[----:B------:R-:W-:Y:S01]  /*7350*/  IMAD R126, R126, UR6, RZ ;  /* 0x000000067e7e7c24 */ /* 0x000fe2000f8e02ff */
[----:B------:R-:W-:Y:S01]  /*7360*/  IADD3 R243, P0, PT, R241, UR22, RZ ;  /* 0x00000016f1f37c10 */ /* 0x000fe2000ff1e0ff */
[----:B------:R-:W-:Y:S01]  /*7370*/  @!P6 IMAD.MOV R144, RZ, RZ, -R144 ;  /* 0x000000ffff90e224 */ /* 0x000fe200078e0a90 */
[----:B------:R-:W-:Y:S01]  /*7380*/  STS.U8 [R128+UR13+0x1d80], R30 ;  /* 0x001d801e80007988 */ /* 0x000fe2000800000d */
[----:B------:R-:W-:Y:S01]  /*7390*/  @!P4 IMAD.MOV R138, RZ, RZ, -R138 ;  /* 0x000000ffff8ac224 */ /* 0x000fe200078e0a8a */
[----:B------:R-:W-:Y:S01]  /*73a0*/  SEL R99, R19, R99, !P2 ;  /* 0x0000006313637207 */ /* 0x000fe20005000000 */
[----:B------:R-:W-:Y:S01]  /*73b0*/  IMAD R111, R111, UR6, RZ ;  /* 0x000000066f6f7c24 */ /* 0x000fe2000f8e02ff */
[----:B------:R-:W-:Y:S01]  /*73c0*/  STS.U8 [R38+UR13+0x200], R179 ;  /* 0x000200b326007988 */ /* 0x000fe2000800000d */
[----:B------:R-:W-:Y:S01]  /*73d0*/  @!P1 IMAD.MOV R145, RZ, RZ, -R145 ;  /* 0x000000ffff919224 */ /* 0x000fe200078e0a91 */
[C---:B------:R-:W-:Y:S01]  /*73e0*/  SEL R89, R19.reuse, R89, !P2 ;  /* 0x0000005913597207 */ /* 0x040fe20005000000 */
[----:B------:R-:W-:Y:S01]  /*73f0*/  @!P5 IMAD.MOV R132, RZ, RZ, -R132 ;  /* 0x000000ffff84d224 */ /* 0x000fe200078e0a84 */
[----:B------:R-:W-:Y:S01]  /*7400*/  STS.U8 [R38+UR13+0x600], R168 ;  /* 0x000600a826007988 */ /* 0x000fe2000800000d */
[----:B------:R-:W-:Y:S01]  /*7410*/  SEL R105, R19, R105, !P2 ;  /* 0x0000006913697207 */ /* 0x000fe20005000000 */
[----:B------:R-:W2:Y:S02]  /*7420*/  LDCU UR22, c[0x0][0x3b0] ;  /* 0x00007600ff1677ac */ /* 0x000ea40008000800 */
[----:B------:R3:W-:Y:S04]  /*7430*/  STS.U8 [R38+UR13+0xa00], R8 ;  /* 0x000a000826007988 */ /* 0x0007e8000800000d */
[----:B------:R-:W-:Y:S04]  /*7440*/  STS.U8 [R38+UR13+0xe00], R9 ;  /* 0x000e000926007988 */ /* 0x000fe8000800000d */
[----:B------:R-:W-:Y:S04]  /*7450*/  STS.U8 [R38+UR13+0x1200], R134 ;  /* 0x0012008626007988 */ /* 0x000fe8000800000d */
[----:B------:R-:W-:Y:S04]  /*7460*/  STS.U8 [R38+UR13+0x1600], R109 ;  /* 0x0016006d26007988 */ /* 0x000fe8000800000d */
[----:B------:R-:W-:Y:S01]  /*7470*/  STS.U8 [R38+UR13+0x1a00], R63 ;  /* 0x001a003f26007988 */ /* 0x000fe2000800000d */
[----:B---3--:R-:W-:-:S03]  /*7480*/  LOP3.LUT R8, R188, 0x60, RZ, 0x3c, !PT ;  /* 0x00000060bc087812 */ /* 0x008fc600078e3cff */
[----:B------:R-:W-:Y:S04]  /*7490*/  STS.U8 [R38+UR13+0x1e00], R28 ;  /* 0x001e001c26007988 */ /* 0x000fe8000800000d */
        /* <DEDUP_REMOVED lines=9> */
[----:B------:R-:W-:Y:S01]  /*7530*/  STS.U8 [R8+UR13+0x700], R165 ;  /* 0x000700a508007988 */ /* 0x000fe2000800000d */
[----:B------:R-:W-:-:S03]  /*7540*/  LEA.HI.X.SX32 R241, R241, UR23, 0x1, P0 ;  /* 0x00000017f1f17c11 */ /* 0x000fc600080f0eff */
[----:B------:R-:W-:Y:S04]  /*7550*/  STS.U8 [R8+UR13+0xb00], R4 ;  /* 0x000b000408007988 */ /* 0x000fe8000800000d */
[----:B------:R-:W-:Y:S01]  /*7560*/  STS.U8 [R8+UR13+0xf00], R5 ;  /* 0x000f000508007988 */ /* 0x000fe2000800000d */
[----:B------:R-:W-:-:S03]  /*7570*/  ISETP.GE.AND P4, PT, R150, RZ, PT ;  /* 0x000000ff9600720c */ /* 0x000fc60003f86270 */
[----:B------:R3:W-:Y:S01]  /*7580*/  STS.U8 [R8+UR13+0x1300], R87 ;  /* 0x0013005708007988 */ /* 0x0007e2000800000d */
[----:B------:R-:W-:Y:S02]  /*7590*/  ISETP.GE.AND P1, PT, R152, RZ, PT ;  /* 0x000000ff9800720c */ /* 0x000fe40003f26270 */
[----:B------:R-:W-:Y:S01]  /*75a0*/  ISETP.GE.AND P6, PT, R155, RZ, PT ;  /* 0x000000ff9b00720c */ /* 0x000fe20003fc6270 */
[----:B------:R-:W-:Y:S02]  /*75b0*/  IMAD R99, R99, UR6, RZ ;  /* 0x0000000663637c24 */ /* 0x000fe4000f8e02ff */
[----:B---3--:R-:W-:Y:S01]  /*75c0*/  IMAD R87, R118, UR6, RZ ;  /* 0x0000000676577c24 */ /* 0x008fe2000f8e02ff */
[----:B------:R-:W-:-:S04]  /*75d0*/  IADD3 R118, P0, PT, R126, R243, RZ ;  /* 0x000000f37e767210 */ /* 0x000fc80007f1e0ff */
[----:B------:R-:W-:Y:S02]  /*75e0*/  LEA.HI.X.SX32 R119, R126, R241, 0x1, P0 ;  /* 0x000000f17e777211 */ /* 0x000fe400000f0eff */
[----:B------:R-:W-:Y:S01]  /*75f0*/  IADD3 R120, P0, PT, R111, R243, RZ ;  /* 0x000000f36f787210 */ /* 0x000fe20007f1e0ff */
[----:B------:R-:W-:Y:S01]  /*7600*/  IMAD R109, R89, UR17, RZ ;  /* 0x00000011596d7c24 */ /* 0x000fe2000f8e02ff */
[----:B------:R-:W-:Y:S02]  /*7610*/  SEL R74, R19, R74, !P2 ;  /* 0x0000004a134a7207 */ /* 0x000fe40005000000 */
[----:B------:R-:W-:Y:S02]  /*7620*/  LEA.HI.X.SX32 R115, R111, R241, 0x1, P0 ;  /* 0x000000f16f737211 */ /* 0x000fe400000f0eff */
[----:B------:R-:W-:Y:S02]  /*7630*/  IADD3 R55, P0, PT, R99, R243, RZ ;  /* 0x000000f363377210 */ /* 0x000fe40007f1e0ff */
[----:B------:R-:W-:-:S02]  /*7640*/  SEL R116, R19, R116, !P2 ;  /* 0x0000007413747207 */ /* 0x000fc40005000000 */
[C---:B------:R-:W-:Y:S02]  /*7650*/  SEL R110, R19.reuse, R110, !P2 ;  /* 0x0000006e136e7207 */ /* 0x040fe40005000000 */
[C---:B------:R-:W-:Y:S01]  /*7660*/  SEL R113, R19.reuse, R113, !P2 ;  /* 0x0000007113717207 */ /* 0x040fe20005000000 */
[----:B------:R-:W-:Y:S01]  /*7670*/  @!P4 IMAD.MOV R142, RZ, RZ, -R142 ;  /* 0x000000ffff8ec224 */ /* 0x000fe200078e0a8e */
[C---:B------:R-:W-:Y:S02]  /*7680*/  SEL R34, R19.reuse, R34, !P2 ;  /* 0x0000002213227207 */ /* 0x040fe40005000000 */
[----:B------:R-:W-:Y:S01]  /*7690*/  LOP3.LUT R6, R188, 0x70, RZ, 0x3c, !PT ;  /* 0x00000070bc067812 */ /* 0x000fe200078e3cff */
[----:B------:R-:W-:Y:S01]  /*76a0*/  @!P1 IMAD.MOV R157, RZ, RZ, -R157 ;  /* 0x000000ffff9d9224 */ /* 0x000fe200078e0a9d */
[C---:B------:R-:W-:Y:S01]  /*76b0*/  SEL R49, R19.reuse, R49, !P2 ;  /* 0x0000003113317207 */ /* 0x040fe20005000000 */
[----:B------:R-:W-:Y:S01]  /*76c0*/  STS.U8 [R8+UR13+0x1700], R97 ;  /* 0x0017006108007988 */ /* 0x000fe2000800000d */
[----:B------:R-:W-:Y:S01]  /*76d0*/  SEL R27, R19, R27, !P2 ;  /* 0x0000001b131b7207 */ /* 0x000fe20005000000 */
[----:B------:R-:W-:Y:S01]  /*76e0*/  IMAD R105, R105, UR6, RZ ;  /* 0x0000000669697c24 */ /* 0x000fe2000f8e02ff */
[----:B------:R-:W-:Y:S01]  /*76f0*/  LEA.HI.X.SX32 R53, R99, R241, 0x1, P0 ;  /* 0x000000f163357211 */ /* 0x000fe200000f0eff */
[----:B------:R-:W-:Y:S01]  /*7700*/  IMAD R74, R74, UR29, RZ ;  /* 0x0000001d4a4a7c24 */ /* 0x000fe2000f8e02ff */
[C---:B------:R-:W-:Y:S01]  /*7710*/  SEL R93, R19.reuse, R93, !P2 ;  /* 0x0000005d135d7207 */ /* 0x040fe20005000000 */
[----:B------:R-:W-:Y:S01]  /*7720*/  @!P6 IMAD.MOV R156, RZ, RZ, -R156 ;  /* 0x000000ffff9ce224 */ /* 0x000fe200078e0a9c */
[C---:B------:R-:W-:Y:S01]  /*7730*/  SEL R72, R19.reuse, R72, !P2 ;  /* 0x0000004813487207 */ /* 0x040fe20005000000 */
[----:B------:R-:W-:Y:S01]  /*7740*/  STS.U8 [R8+UR13+0x1b00], R51 ;  /* 0x001b003308007988 */ /* 0x000fe2000800000d */
[----:B------:R-:W-:-:S02]  /*7750*/  SEL R60, R19, R60, !P2 ;  /* 0x0000003c133c7207 */ /* 0x000fc40005000000 */
[-C--:B------:R-:W-:Y:S02]  /*7760*/  IADD3 R89, P4, PT, R87, R243.reuse, RZ ;  /* 0x000000f357597210 */ /* 0x080fe40007f9e0ff */
[----:B------:R-:W-:Y:S01]  /*7770*/  IADD3 R111, P0, PT, R109, R243, RZ ;  /* 0x000000f36d6f7210 */ /* 0x000fe20007f1e0ff */
[----:B------:R3:W-:Y:S01]  /*7780*/  STS.U8 [R8+UR13+0x1f00], R18 ;  /* 0x001f001208007988 */ /* 0x0007e2000800000d */
[C---:B------:R-:W-:Y:S01]  /*7790*/  SEL R88, R19.reuse, R88, !P2 ;  /* 0x0000005813587207 */ /* 0x040fe20005000000 */
[----:B------:R-:W-:Y:S01]  /*77a0*/  IMAD R116, R116, UR6, RZ ;  /* 0x0000000674747c24 */ /* 0x000fe2000f8e02ff */
[C---:B------:R-:W-:Y:S01]  /*77b0*/  SEL R58, R19.reuse, R58, !P2 ;  /* 0x0000003a133a7207 */ /* 0x040fe20005000000 */
[----:B------:R-:W-:Y:S01]  /*77c0*/  IMAD R110, R110, UR6, RZ ;  /* 0x000000066e6e7c24 */ /* 0x000fe2000f8e02ff */
[----:B------:R-:W-:Y:S01]  /*77d0*/  SEL R121, R19, R121, !P2 ;  /* 0x0000007913797207 */ /* 0x000fe20005000000 */
[----:B------:R-:W-:Y:S01]  /*77e0*/  IMAD R113, R113, UR6, RZ ;  /* 0x0000000671717c24 */ /* 0x000fe2000f8e02ff */
[C---:B------:R-:W-:Y:S01]  /*77f0*/  SEL R104, R19.reuse, R104, !P2 ;  /* 0x0000006813687207 */ /* 0x040fe20005000000 */
[----:B------:R-:W-:Y:S01]  /*7800*/  STS.U8 [R6+UR13+0x380], R180 ;  /* 0x000380b406007988 */ /* 0x000fe2000800000d */
[C---:B------:R-:W-:Y:S01]  /*7810*/  SEL R98, R19.reuse, R98, !P2 ;  /* 0x0000006213627207 */ /* 0x040fe20005000000 */
[----:B---3--:R-:W-:Y:S01]  /*7820*/  IMAD R8, R34, UR47, RZ ;  /* 0x0000002f22087c24 */ /* 0x008fe2000f8e02ff */
[C---:B------:R-:W-:Y:S01]  /*7830*/  SEL R101, R19.reuse, R101, !P2 ;  /* 0x0000006513657207 */ /* 0x040fe20005000000 */
[----:B------:R-:W-:Y:S01]  /*7840*/  STS.U8 [R6+UR13+0x780], R160 ;  /* 0x000780a006007988 */ /* 0x000fe2000800000d */
[----:B------:R-:W-:Y:S01]  /*7850*/  SEL R26, R19, R26, !P2 ;  /* 0x0000001a131a7207 */ /* 0x000fe20005000000 */
[----:B------:R-:W-:Y:S01]  /*7860*/  IMAD R100, R49, UR40, RZ ;  /* 0x0000002831647c24 */ /* 0x000fe2000f8e02ff */
[----:B------:R-:W-:Y:S01]  /*7870*/  SEL R83, R19, R83, !P2 ;  /* 0x0000005313537207 */ /* 0x000fe20005000000 */
[----:B------:R-:W-:Y:S01]  /*7880*/  IMAD R34, R27, UR54, RZ ;  /* 0x000000361b227c24 */ /* 0x000fe2000f8e02ff */
[-C--:B------:R-:W-:Y:S01]  /*7890*/  LEA.HI.X.SX32 R87, R87, R241.reuse, 0x1, P4 ;  /* 0x000000f157577211 */ /* 0x080fe200020f0eff */
[----:B------:R-:W-:Y:S01]  /*78a0*/  STS.U8 [R6+UR13+0xb80], R2 ;  /* 0x000b800206007988 */ /* 0x000fe2000800000d */
[----:B------:R-:W-:Y:S01]  /*78b0*/  LEA.HI.X.SX32 R109, R109, R241, 0x1, P0 ;  /* 0x000000f16d6d7211 */ /* 0x000fe200000f0eff */
[----:B------:R-:W-:Y:S01]  /*78c0*/  IMAD R93, R93, UR11, RZ ;  /* 0x0000000b5d5d7c24 */ /* 0x000fe2000f8e02ff */
[C---:B------:R-:W-:Y:S01]  /*78d0*/  SEL R107, R19.reuse, R107, !P2 ;  /* 0x0000006b136b7207 */ /* 0x040fe20005000000 */
[----:B------:R-:W-:Y:S01]  /*78e0*/  IMAD R106, R72, UR31, RZ ;  /* 0x0000001f486a7c24 */ /* 0x000fe2000f8e02ff */
[C---:B------:R-:W-:Y:S01]  /*78f0*/  SEL R95, R19.reuse, R95, !P2 ;  /* 0x0000005f135f7207 */ /* 0x040fe20005000000 */
[----:B------:R-:W-:Y:S01]  /*7900*/  IMAD R60, R60, UR35, RZ ;  /* 0x000000233c3c7c24 */ /* 0x000fe2000f8e02ff */
[C---:B------:R-:W-:Y:S01]  /*7910*/  SEL R96, R19.reuse, R96, !P2 ;  /* 0x0000006013607207 */ /* 0x040fe20005000000 */
[----:B------:R-:W-:Y:S01]  /*7920*/  STS.U8 [R6+UR13+0xf80], R3 ;  /* 0x000f800306007988 */ /* 0x000fe2000800000d */
[C---:B------:R-:W-:Y:S01]  /*7930*/  SEL R77, R19.reuse, R77, !P2 ;  /* 0x0000004d134d7207 */ /* 0x040fe20005000000 */
[----:B------:R-:W-:Y:S01]  /*7940*/  IMAD R79, R88, UR18, RZ ;  /* 0x00000012584f7c24 */ /* 0x000fe2000f8e02ff */
[C---:B------:R-:W-:Y:S01]  /*7950*/  SEL R78, R19.reuse, R78, !P2 ;  /* 0x0000004e134e7207 */ /* 0x040fe20005000000 */
[----:B-1----:R-:W-:Y:S01]  /*7960*/  IMAD R72, R58, UR4, RZ ;  /* 0x000000043a487c24 */ /* 0x002fe2000f8e02ff */
[----:B------:R-:W-:-:S02]  /*7970*/  SEL R82, R19, R82, !P2 ;  /* 0x0000005213527207 */ /* 0x000fc40005000000 */
[C---:B------:R-:W-:Y:S02]  /*7980*/  SEL R76, R19.reuse, R76, !P2 ;  /* 0x0000004c134c7207 */ /* 0x040fe40005000000 */
[C---:B------:R-:W-:Y:S02]  /*7990*/  SEL R68, R19.reuse, R68, !P2 ;  /* 0x0000004413447207 */ /* 0x040fe40005000000 */
[C---:B------:R-:W-:Y:S02]  /*79a0*/  SEL R67, R19.reuse, R67, !P2 ;  /* 0x0000004313437207 */ /* 0x040fe40005000000 */
[C---:B------:R-:W-:Y:S02]  /*79b0*/  SEL R70, R19.reuse, R70, !P2 ;  /* 0x0000004613467207 */ /* 0x040fe40005000000 */
[C---:B------:R-:W-:Y:S02]  /*79c0*/  SEL R62, R19.reuse, R62, !P2 ;  /* 0x0000003e133e7207 */ /* 0x040fe40005000000 */
        /* <DEDUP_REMOVED lines=27> */
[----:B------:R-:W-:Y:S02]  /*7b80*/  SEL R132, R19, R132, !P2 ;  /* 0x0000008413847207 */ /* 0x000fe40005000000 */
[-C--:B------:R-:W-:Y:S02]  /*7b90*/  IADD3 R27, P4, PT, R105, R243.reuse, RZ ;  /* 0x000000f3691b7210 */ /* 0x080fe40007f9e0ff */
[-C--:B------:R-:W-:Y:S01]  /*7ba0*/  IADD3 R49, P0, PT, R74, R243.reuse, RZ ;  /* 0x000000f34a317210 */ /* 0x080fe20007f1e0ff */
[----:B------:R-:W-:Y:S01]  /*7bb0*/  STS.U8 [R6+UR13+0x1380], R131 ;  /* 0x0013808306007988 */ /* 0x000fe2000800000d */
[----:B------:R-:W-:Y:S01]  /*7bc0*/  SEL R19, R19, R156, !P2 ;  /* 0x0000009c13137207 */ /* 0x000fe20005000000 */
[----:B------:R-:W-:Y:S01]  /*7bd0*/  IMAD R28, R121, UR6, RZ ;  /* 0x00000006791c7c24 */ /* 0x000fe2000f8e02ff */
[-C--:B------:R-:W-:Y:S01]  /*7be0*/  IADD3 R59, P6, PT, R116, R243.reuse, RZ ;  /* 0x000000f3743b7210 */ /* 0x080fe20007fde0ff */
[----:B------:R-:W-:Y:S01]  /*7bf0*/  IMAD R104, R104, UR6, RZ ;  /* 0x0000000668687c24 */ /* 0x000fe2000f8e02ff */
[-C--:B------:R-:W-:Y:S01]  /*7c00*/  IADD3 R88, P2, PT, R110, R243.reuse, RZ ;  /* 0x000000f36e587210 */ /* 0x080fe20007f5e0ff */
[----:B------:R-:W-:Y:S01]  /*7c10*/  IMAD R98, R98, UR6, RZ ;  /* 0x0000000662627c24 */ /* 0x000fe2000f8e02ff */
[----:B------:R-:W-:Y:S01]  /*7c20*/  IADD3 R58, P1, PT, R113, R243, RZ ;  /* 0x000000f3713a7210 */ /* 0x000fe20007f3e0ff */
[----:B------:R-:W-:Y:S01]  /*7c30*/  IMAD R112, R101, UR9, RZ ;  /* 0x0000000965707c24 */ /* 0x000fe2000f8e02ff */
[----:B------:R-:W-:Y:S01]  /*7c40*/  STS.U8 [R6+UR13+0x1780], R91 ;  /* 0x0017805b06007988 */ /* 0x000fe2000800000d */
[----:B------:R-:W-:Y:S01]  /*7c50*/  IMAD R63, R26, UR53, RZ ;  /* 0x000000351a3f7c24 */ /* 0x000fe2000f8e02ff */
[-C--:B------:R-:W-:Y:S01]  /*7c60*/  LEA.HI.X.SX32 R26, R105, R241.reuse, 0x1, P4 ;  /* 0x000000f1691a7211 */ /* 0x080fe200020f0eff */
[----:B------:R-:W-:Y:S01]  /*7c70*/  IMAD R50, R83, UR19, RZ ;  /* 0x0000001353327c24 */ /* 0x000fe2000f8e02ff */
[----:B------:R-:W-:Y:S01]  /*7c80*/  STS.U8 [R6+UR13+0x1b80], R45 ;  /* 0x001b802d06007988 */ /* 0x000fe2000800000d */
[----:B------:R-:W-:Y:S01]  /*7c90*/  LEA.HI.X.SX32 R47, R74, R241, 0x1, P0 ;  /* 0x000000f14a2f7211 */ /* 0x000fe200000f0eff */
[----:B------:R-:W-:Y:S01]  /*7ca0*/  IMAD R77, R77, UR24, RZ ;  /* 0x000000184d4d7c24 */ /* 0x000fe2000f8e02ff */
[-C--:B------:R-:W-:Y:S01]  /*7cb0*/  IADD3 R83, P4, PT, R93, R243.reuse, RZ ;  /* 0x000000f35d537210 */ /* 0x080fe20007f9e0ff */
[----:B------:R1:W-:Y:S01]  /*7cc0*/  STS.U8 [R6+UR13+0x1f80], R22 ;  /* 0x001f801606007988 */ /* 0x0003e2000800000d */
[----:B------:R-:W-:Y:S01]  /*7cd0*/  IMAD R101, R56, UR7, RZ ;  /* 0x0000000738657c24 */ /* 0x000fe2000f8e02ff */
[----:B------:R-:W-:Y:S01]  /*7ce0*/  IADD3 R105, P0, PT, R60, R243, RZ ;  /* 0x000000f33c697210 */ /* 0x000fe20007f1e0ff */
[----:B0-----:R-:W-:Y:S01]  /*7cf0*/  IMAD R5, R52, UR5, RZ ;  /* 0x0000000534057c24 */ /* 0x001fe2000f8e02ff */
[-C--:B------:R-:W-:Y:S01]  /*7d00*/  LEA.HI.X.SX32 R57, R116, R241.reuse, 0x1, P6 ;  /* 0x000000f174397211 */ /* 0x080fe200030f0eff */
[----:B------:R-:W-:Y:S01]  /*7d10*/  IMAD R36, R25, UR50, RZ ;  /* 0x0000003219247c24 */ /* 0x000fe2000f8e02ff */
[-C--:B------:R-:W-:Y:S01]  /*7d20*/  LEA.HI.X.SX32 R85, R110, R241.reuse, 0x1, P2 ;  /* 0x000000f16e557211 */ /* 0x080fe200010f0eff */
[----:B------:R-:W-:Y:S01]  /*7d30*/  IMAD R84, R107, UR6, RZ ;  /* 0x000000066b547c24 */ /* 0x000fe2000f8e02ff */
[----:B------:R-:W-:Y:S01]  /*7d40*/  LEA.HI.X.SX32 R56, R113, R241, 0x1, P1 ;  /* 0x000000f171387211 */ /* 0x000fe200008f0eff */
[----:B------:R-:W-:Y:S01]  /*7d50*/  IMAD R95, R95, UR15, RZ ;  /* 0x0000000f5f5f7c24 */ /* 0x000fe2000f8e02ff */
[-C--:B------:R-:W-:Y:S01]  /*7d60*/  IADD3 R116, P6, PT, R104, R243.reuse, RZ ;  /* 0x000000f368747210 */ /* 0x080fe20007fde0ff */
[----:B-1----:R-:W-:Y:S01]  /*7d70*/  IMAD R6, R29, UR51, RZ ;  /* 0x000000331d067c24 */ /* 0x002fe2000f8e02ff */
[----:B------:R-:W-:-:S02]  /*7d80*/  IADD3 R29, P5, PT, R28, R243, RZ ;  /* 0x000000f31c1d7210 */ /* 0x000fc40007fbe0ff */
[-C--:B------:R-:W-:Y:S02]  /*7d90*/  IADD3 R25, P2, PT, R98, R243.reuse, RZ ;  /* 0x000000f362197210 */ /* 0x080fe40007f5e0ff */
[----:B------:R-:W-:Y:S01]  /*7da0*/  IADD3 R114, P1, PT, R112, R243, RZ ;  /* 0x000000f370727210 */ /* 0x000fe20007f3e0ff */
[----:B------:R-:W-:Y:S01]  /*7db0*/  IMAD R10, R43, UR43, RZ ;  /* 0x0000002b2b0a7c24 */ /* 0x000fe2000f8e02ff */
[-C--:B------:R-:W-:Y:S01]  /*7dc0*/  LEA.HI.X.SX32 R81, R93, R241.reuse, 0x1, P4 ;  /* 0x000000f15d517211 */ /* 0x080fe200020f0eff */
[----:B------:R-:W-:Y:S01]  /*7dd0*/  IMAD R107, R78, UR25, RZ ;  /* 0x000000194e6b7c24 */ /* 0x000fe2000f8e02ff */
[----:B------:R-:W-:Y:S01]  /*7de0*/  LEA.HI.X.SX32 R103, R60, R241, 0x1, P0 ;  /* 0x000000f13c677211 */ /* 0x000fe200000f0eff */
[----:B------:R-:W-:Y:S01]  /*7df0*/  IMAD R68, R68, UR32, RZ ;  /* 0x0000002044447c24 */ /* 0x000fe2000f8e02ff */
[-C--:B------:R-:W-:Y:S01]  /*7e00*/  IADD3 R21, P4, PT, R77, R243.reuse, RZ ;  /* 0x000000f34d157210 */ /* 0x080fe20007f9e0ff */
[----:B------:R-:W-:Y:S01]  /*7e10*/  IMAD R33, R33, UR44, RZ ;  /* 0x0000002c21217c24 */ /* 0x000fe2000f8e02ff */
[----:B------:R-:W-:Y:S01]  /*7e20*/  IADD3 R43, P0, PT, R5, R243, RZ ;  /* 0x000000f3052b7210 */ /* 0x000fe20007f1e0ff */
[----:B------:R-:W-:Y:S01]  /*7e30*/  IMAD R14, R54, UR38, RZ ;  /* 0x00000026360e7c24 */ /* 0x000fe2000f8e02ff */
[-C--:B------:R-:W-:Y:S01]  /*7e40*/  LEA.HI.X.SX32 R28, R28, R241.reuse, 0x1, P5 ;  /* 0x000000f11c1c7211 */ /* 0x080fe200028f0eff */
[----:B------:R-:W-:Y:S01]  /*7e50*/  IMAD R78, R82, UR28, RZ ;  /* 0x0000001c524e7c24 */ /* 0x000fe2000f8e02ff */
[-C--:B------:R-:W-:Y:S01]  /*7e60*/  LEA.HI.X.SX32 R113, R104, R241.reuse, 0x1, P6 ;  /* 0x000000f168717211 */ /* 0x080fe200030f0eff */
[----:B------:R-:W-:Y:S01]  /*7e70*/  IMAD R96, R96, UR16, RZ ;  /* 0x0000001060607c24 */ /* 0x000fe2000f8e02ff */
[-C--:B------:R-:W-:Y:S01]  /*7e80*/  LEA.HI.X.SX32 R24, R98, R241.reuse, 0x1, P2 ;  /* 0x000000f162187211 */ /* 0x080fe200010f0eff */
[----:B------:R-:W-:Y:S01]  /*7e90*/  IMAD R76, R76, UR30, RZ ;  /* 0x0000001e4c4c7c24 */ /* 0x000fe2000f8e02ff */
[----:B------:R-:W-:Y:S01]  /*7ea0*/  LEA.HI.X.SX32 R112, R112, R241, 0x1, P1 ;  /* 0x000000f170707211 */ /* 0x000fe200008f0eff */
[----:B------:R-:W-:Y:S01]  /*7eb0*/  IMAD R38, R41, UR46, RZ ;  /* 0x0000002e29267c24 */ /* 0x000fe2000f8e02ff */
[----:B------:R-:W-:-:S02]  /*7ec0*/  IADD3 R86, P5, PT, R84, R243, RZ ;  /* 0x000000f354567210 */ /* 0x000fc40007fbe0ff */
[-C--:B------:R-:W-:Y:S02]  /*7ed0*/  IADD3 R54, P6, PT, R95, R243.reuse, RZ ;  /* 0x000000f35f367210 */ /* 0x080fe40007fde0ff */
[-C--:B------:R-:W-:Y:S02]  /*7ee0*/  IADD3 R82, P2, PT, R79, R243.reuse, RZ ;  /* 0x000000f34f527210 */ /* 0x080fe40007f5e0ff */
[----:B------:R-:W-:Y:S01]  /*7ef0*/  IADD3 R52, P1, PT, R50, R243, RZ ;  /* 0x000000f332347210 */ /* 0x000fe20007f3e0ff */
[----:B------:R-:W-:Y:S01]  /*7f00*/  IMAD R32, R32, UR49, RZ ;  /* 0x0000003120207c24 */ /* 0x000fe2000f8e02ff */
[-C--:B------:R-:W-:Y:S02]  /*7f10*/  LEA.HI.X.SX32 R20, R77, R241.reuse, 0x1, P4 ;  /* 0x000000f14d147211 */ /* 0x080fe400020f0eff */
[----:B------:R-:W-:Y:S01]  /*7f20*/  LEA.HI.X.SX32 R41, R5, R241, 0x1, P0 ;  /* 0x000000f105297211 */ /* 0x000fe200000f0eff */
[----:B--2---:R-:W-:Y:S01]  /*7f30*/  IMAD R121, R19, UR22, RZ ;  /* 0x0000001613797c24 */ /* 0x004fe2000f8e02ff */
[----:B------:R-:W-:-:S02]  /*7f40*/  IADD3 R77, P4, PT, R68, R243, RZ ;  /* 0x000000f3444d7210 */ /* 0x000fc40007f9e0ff */
[----:B------:R-:W-:Y:S01]  /*7f50*/  IADD3 R99, P0, PT, R33, R243, RZ ;  /* 0x000000f321637210 */ /* 0x000fe20007f1e0ff */
[----:B------:R-:W-:Y:S01]  /*7f60*/  IMAD R45, R67, UR33, RZ ;  /* 0x00000021432d7c24 */ /* 0x000fe2000f8e02ff */
[-C--:B------:R-:W-:Y:S01]  /*7f70*/  LEA.HI.X.SX32 R84, R84, R241.reuse, 0x1, P5 ;  /* 0x000000f154547211 */ /* 0x080fe200028f0eff */
[----:B------:R-:W-:Y:S01]  /*7f80*/  IMAD R62, R62, UR36, RZ ;  /* 0x000000243e3e7c24 */ /* 0x000fe2000f8e02ff */
[-C--:B------:R-:W-:Y:S01]  /*7f90*/  LEA.HI.X.SX32 R51, R95, R241.reuse, 0x1, P6 ;  /* 0x000000f15f337211 */ /* 0x080fe200030f0eff */
[----:B------:R-:W-:Y:S01]  /*7fa0*/  IMAD R64, R64, UR37, RZ ;  /* 0x0000002540407c24 */ /* 0x000fe2000f8e02ff */
[-C--:B------:R-:W-:Y:S02]  /*7fb0*/  LEA.HI.X.SX32 R79, R79, R241.reuse, 0x1, P2 ;  /* 0x000000f14f4f7211 */ /* 0x080fe400010f0eff */
[----:B------:R-:W-:Y:S02]  /*7fc0*/  LEA.HI.X.SX32 R50, R50, R241, 0x1, P1 ;  /* 0x000000f132327211 */ /* 0x000fe400008f0eff */
[----:B------:R-:W-:-:S02]  /*7fd0*/  IADD3 R23, P5, PT, R96, R243, RZ ;  /* 0x000000f360177210 */ /* 0x000fc40007fbe0ff */
[-C--:B------:R-:W-:Y:S02]  /*7fe0*/  IADD3 R110, P6, PT, R107, R243.reuse, RZ ;  /* 0x000000f36b6e7210 */ /* 0x080fe40007fde0ff */
[-C--:B------:R-:W-:Y:S02]  /*7ff0*/  IADD3 R19, P2, PT, R76, R243.reuse, RZ ;  /* 0x000000f34c137210 */ /* 0x080fe40007f5e0ff */
[----:B------:R-:W-:Y:S02]  /*8000*/  IADD3 R108, P1, PT, R106, R243, RZ ;  /* 0x000000f36a6c7210 */ /* 0x000fe40007f3e0ff */
[-C--:B------:R-:W-:Y:S02]  /*8010*/  LEA.HI.X.SX32 R75, R68, R241.reuse, 0x1, P4 ;  /* 0x000000f1444b7211 */ /* 0x080fe400020f0eff */
[----:B------:R-:W-:Y:S01]  /*8020*/  LEA.HI.X.SX32 R97, R33, R241, 0x1, P0 ;  /* 0x000000f121617211 */ /* 0x000fe200000f0eff */
[----:B------:R-:W-:Y:S01]  /*8030*/  IMAD R12, R48, UR39, RZ ;  /* 0x00000027300c7c24 */ /* 0x000fe2000f8e02ff */
[----:B------:R-:W-:Y:S01]  /*8040*/  IADD3 R68, P0, PT, R32, R243, RZ ;  /* 0x000000f320447210 */ /* 0x000fe20007f1e0ff */
[----:B------:R-:W-:Y:S01]  /*8050*/  IMAD R69, R46, UR41, RZ ;  /* 0x000000292e457c24 */ /* 0x000fe2000f8e02ff */
[-C--:B------:R-:W-:Y:S01]  /*8060*/  LEA.HI.X.SX32 R22, R96, R241.reuse, 0x1, P5 ;  /* 0x000000f160167211 */ /* 0x080fe200028f0eff */
[----:B------:R-:W-:Y:S01]  /*8070*/  IMAD R70, R70, UR34, RZ ;  /* 0x0000002246467c24 */ /* 0x000fe2000f8e02ff */
[----:B------:R-:W-:-:S02]  /*8080*/  LEA.HI.X.SX32 R107, R107, R241, 0x1, P6 ;  /* 0x000000f16b6b7211 */ /* 0x000fc400030f0eff */
[-C--:B------:R-:W-:Y:S02]  /*8090*/  LEA.HI.X.SX32 R18, R76, R241.reuse, 0x1, P2 ;  /* 0x000000f14c127211 */ /* 0x080fe400010f0eff */
[----:B------:R-:W-:Y:S02]  /*80a0*/  LEA.HI.X.SX32 R106, R106, R241, 0x1, P1 ;  /* 0x000000f16a6a7211 */ /* 0x000fe400008f0eff */
[-C--:B------:R-:W-:Y:S02]  /*80b0*/  IADD3 R80, P5, PT, R78, R243.reuse, RZ ;  /* 0x000000f34e507210 */ /* 0x080fe40007fbe0ff */
[-C--:B------:R-:W-:Y:S02]  /*80c0*/  IADD3 R48, P6, PT, R45, R243.reuse, RZ ;  /* 0x000000f32d307210 */ /* 0x080fe40007fde0ff */
[-C--:B------:R-:W-:Y:S02]  /*80d0*/  IADD3 R76, P2, PT, R62, R243.reuse, RZ ;  /* 0x000000f33e4c7210 */ /* 0x080fe40007f5e0ff */
[----:B------:R-:W-:Y:S01]  /*80e0*/  IADD3 R46, P1, PT, R64, R243, RZ ;  /* 0x000000f3402e7210 */ /* 0x000fe20007f3e0ff */
[----:B------:R-:W-:Y:S01]  /*80f0*/  IMAD R4, R37, UR55, RZ ;  /* 0x0000003725047c24 */ /* 0x000fe2000f8e02ff */
[----:B------:R-:W-:-:S02]  /*8100*/  LEA.HI.X.SX32 R66, R32, R241, 0x1, P0 ;  /* 0x000000f120427211 */ /* 0x000fc400000f0eff */
[----:B------:R-:W-:Y:S01]  /*8110*/  IADD3 R37, P0, PT, R36, R243, RZ ;  /* 0x000000f324257210 */ /* 0x000fe20007f1e0ff */
[----:B------:R-:W-:Y:S01]  /*8120*/  IMAD R3, R42, UR42, RZ ;  /* 0x0000002a2a037c24 */ /* 0x000fe2000f8e02ff */
[-C--:B------:R-:W-:Y:S01]  /*8130*/  LEA.HI.X.SX32 R78, R78, R241.reuse, 0x1, P5 ;  /* 0x000000f14e4e7211 */ /* 0x080fe200028f0eff */
[----:B------:R-:W-:Y:S01]  /*8140*/  IMAD R67, R40, UR45, RZ ;  /* 0x0000002d28437c24 */ /* 0x000fe2000f8e02ff */
[-C--:B------:R-:W-:Y:S02]  /*8150*/  LEA.HI.X.SX32 R45, R45, R241.reuse, 0x1, P6 ;  /* 0x000000f12d2d7211 */ /* 0x080fe400030f0eff */
[-C--:B------:R-:W-:Y:S02]  /*8160*/  LEA.HI.X.SX32 R73, R62, R241.reuse, 0x1, P2 ;  /* 0x000000f13e497211 */ /* 0x080fe400010f0eff */
[----:B------:R-:W-:Y:S02]  /*8170*/  LEA.HI.X.SX32 R44, R64, R241, 0x1, P1 ;  /* 0x000000f1402c7211 */ /* 0x000fe400008f0eff */
[----:B------:R-:W-:-:S02]  /*8180*/  IADD3 R17, P5, PT, R70, R243, RZ ;  /* 0x000000f346117210 */ /* 0x000fc40007fbe0ff */
[-C--:B------:R-:W-:Y:S02]  /*8190*/  IADD3 R104, P6, PT, R101, R243.reuse, RZ ;  /* 0x000000f365687210 */ /* 0x080fe40007fde0ff */
[-C--:B------:R-:W-:Y:S02]  /*81a0*/  IADD3 R13, P2, PT, R12, R243.reuse, RZ ;  /* 0x000000f30c0d7210 */ /* 0x080fe40007f5e0ff */
[----:B------:R-:W-:Y:S01]  /*81b0*/  IADD3 R102, P1, PT, R100, R243, RZ ;  /* 0x000000f364667210 */ /* 0x000fe20007f3e0ff */
[----:B------:R-:W-:Y:S01]  /*81c0*/  IMAD R148, R148, UR56, RZ ;  /* 0x0000003894947c24 */ /* 0x000fe2000f8e02ff */
[----:B------:R-:W-:Y:S02]  /*81d0*/  LEA.HI.X.SX32 R36, R36, R241, 0x1, P0 ;  /* 0x000000f124247211 */ /* 0x000fe400000f0eff */
        /* <DEDUP_REMOVED lines=9> */
[----:B------:R-:W-:Y:S01]  /*8270*/  IADD3 R39, P1, PT, R38, R243, RZ ;  /* 0x000000f326277210 */ /* 0x000fe20007f3e0ff */
[----:B------:R-:W-:Y:S01]  /*8280*/  IMAD R2, R132, UR59, RZ ;  /* 0x0000003b84027c24 */ /* 0x000fe2000f8e02ff */
[----:B------:R-:W-:-:S02]  /*8290*/  LEA.HI.X.SX32 R63, R63, R241, 0x1, P0 ;  /* 0x000000f13f3f7211 */ /* 0x000fc400000f0eff */
[----:B------:R-:W-:Y:S02]  /*82a0*/  IADD3 R93, P0, PT, R148, R243, RZ ;  /* 0x000000f3945d7210 */ /* 0x000fe40007f1e0ff */
[-C--:B------:R-:W-:Y:S02]  /*82b0*/  LEA.HI.X.SX32 R40, R3, R241.reuse, 0x1, P6 ;  /* 0x000000f103287211 */ /* 0x080fe400030f0eff */
[-C--:B------:R-:W-:Y:S02]  /*82c0*/  LEA.HI.X.SX32 R67, R67, R241.reuse, 0x1, P2 ;  /* 0x000000f143437211 */ /* 0x080fe400010f0eff */
[----:B------:R-:W-:Y:S02]  /*82d0*/  LEA.HI.X.SX32 R38, R38, R241, 0x1, P1 ;  /* 0x000000f126267211 */ /* 0x000fe400008f0eff */
[-C--:B------:R-:W-:Y:S02]  /*82e0*/  IADD3 R98, P6, PT, R35, R243.reuse, RZ ;  /* 0x000000f323627210 */ /* 0x080fe40007fde0ff */
[----:B------:R-:W-:-:S02]  /*82f0*/  IADD3 R7, P1, PT, R6, R243, RZ ;  /* 0x000000f306077210 */ /* 0x000fc40007f3e0ff */
[----:B------:R-:W-:Y:S01]  /*8300*/  IADD3 R96, P2, PT, R31, R243, RZ ;  /* 0x000000f31f607210 */ /* 0x000fe20007f5e0ff */
[----:B------:R-:W-:Y:S01]  /*8310*/  IMAD R144, R144, UR62, RZ ;  /* 0x0000003e90907c24 */ /* 0x000fe2000f8e02ff */
[----:B------:R-:W-:Y:S02]  /*8320*/  LEA.HI.X.SX32 R91, R148, R241, 0x1, P0 ;  /* 0x000000f1945b7211 */ /* 0x000fe400000f0eff */
[----:B------:R-:W-:Y:S01]  /*8330*/  IADD3 R3, P0, PT, R2, R243, RZ ;  /* 0x000000f302037210 */ /* 0x000fe20007f1e0ff */
[----:B------:R-:W-:Y:S01]  /*8340*/  IMAD R147, R147, UR57, RZ ;  /* 0x0000003993937c24 */ /* 0x000fe2000f8e02ff */
[-C--:B------:R-:W-:Y:S01]  /*8350*/  LEA.HI.X.SX32 R95, R35, R241.reuse, 0x1, P6 ;  /* 0x000000f1235f7211 */ /* 0x080fe200030f0eff */
[----:B------:R-:W-:Y:S01]  /*8360*/  IMAD R138, R138, UR58, RZ ;  /* 0x0000003a8a8a7c24 */ /* 0x000fe2000f8e02ff */
[-C--:B------:R-:W-:Y:S02]  /*8370*/  LEA.HI.X.SX32 R6, R6, R241.reuse, 0x1, P1 ;  /* 0x000000f106067211 */ /* 0x080fe400008f0eff */
[----:B------:R-:W-:-:S02]  /*8380*/  LEA.HI.X.SX32 R94, R31, R241, 0x1, P2 ;  /* 0x000000f11f5e7211 */ /* 0x000fc400010f0eff */
[-C--:B------:R-:W-:Y:S02]  /*8390*/  IADD3 R15, P4, PT, R14, R243.reuse, RZ ;  /* 0x000000f30e0f7210 */ /* 0x080fe40007f9e0ff */
[-C--:B------:R-:W-:Y:S02]  /*83a0*/  IADD3 R35, P1, PT, R34, R243.reuse, RZ ;  /* 0x000000f322237210 */ /* 0x080fe40007f3e0ff */
[----:B------:R-:W-:Y:S01]  /*83b0*/  IADD3 R5, P2, PT, R4, R243, RZ ;  /* 0x000000f304057210 */ /* 0x000fe20007f5e0ff */
[----:B------:R-:W-:Y:S01]  /*83c0*/  VIADD R127, R185, 0x3f ;  /* 0x0000003fb97f7836 */ /* 0x000fe20000000000 */
[----:B------:R-:W-:Y:S02]  /*83d0*/  LEA.HI.X.SX32 R2, R2, R241, 0x1, P0 ;  /* 0x000000f102027211 */ /* 0x000fe400000f0eff */
[----:B------:R-:W-:Y:S01]  /*83e0*/  IADD3 R31, P0, PT, R144, R243, RZ ;  /* 0x000000f3901f7210 */ /* 0x000fe20007f1e0ff */
[----:B------:R-:W-:Y:S01]  /*83f0*/  IMAD R146, R146, UR60, RZ ;  /* 0x0000003c92927c24 */ /* 0x000fe2000f8e02ff */
[-C--:B------:R-:W-:Y:S01]  /*8400*/  LEA.HI.X.SX32 R14, R14, R241.reuse, 0x1, P4 ;  /* 0x000000f10e0e7211 */ /* 0x080fe200020f0eff */
[----:B------:R-:W-:Y:S01]  /*8410*/  IMAD R145, R145, UR61, RZ ;  /* 0x0000003d91917c24 */ /* 0x000fe2000f8e02ff */
[----:B------:R-:W-:-:S02]  /*8420*/  LEA.HI.X.SX32 R34, R34, R241, 0x1, P1 ;  /* 0x000000f122227211 */ /* 0x000fc400008f0eff */
[----:B------:R-:W-:Y:S02]  /*8430*/  LEA.HI.X.SX32 R4, R4, R241, 0x1, P2 ;  /* 0x000000f104047211 */ /* 0x000fe400010f0eff */
[-C--:B------:R-:W-:Y:S02]  /*8440*/  IADD3 R74, P5, PT, R72, R243.reuse, RZ ;  /* 0x000000f3484a7210 */ /* 0x080fe40007fbe0ff */
[-C--:B------:R-:W-:Y:S02]  /*8450*/  IADD3 R71, P4, PT, R69, R243.reuse, RZ ;  /* 0x000000f345477210 */ /* 0x080fe40007f9e0ff */
[-C--:B------:R-:W-:Y:S02]  /*8460*/  IADD3 R64, P1, PT, R147, R243.reuse, RZ ;  /* 0x000000f393407210 */ /* 0x080fe40007f3e0ff */
[----:B------:R-:W-:Y:S02]  /*8470*/  IADD3 R33, P2, PT, R138, R243, RZ ;  /* 0x000000f38a217210 */ /* 0x000fe40007f5e0ff */
[----:B------:R-:W-:-:S02]  /*8480*/  LEA.HI.X.SX32 R30, R144, R241, 0x1, P0 ;  /* 0x000000f1901e7211 */ /* 0x000fc400000f0eff */
[----:B------:R-:W-:Y:S01]  /*8490*/  ISETP.GT.AND P0, PT, R127, 0x3f, PT ;  /* 0x0000003f7f00780c */ /* 0x000fe20003f04270 */
[----:B------:R-:W-:Y:S01]  /*84a0*/  IMAD R143, R143, UR63, RZ ;  /* 0x0000003f8f8f7c24 */ /* 0x000fe2000f8e02ff */
[-C--:B------:R-:W-:Y:S01]  /*84b0*/  LEA.HI.X.SX32 R72, R72, R241.reuse, 0x1, P5 ;  /* 0x000000f148487211 */ /* 0x080fe200028f0eff */
[----:B------:R-:W-:Y:S01]  /*84c0*/  IMAD R142, R142, UR64, RZ ;  /* 0x000000408e8e7c24 */ /* 0x000fe2000f8e02ff */
[-C--:B------:R-:W-:Y:S01]  /*84d0*/  LEA.HI.X.SX32 R69, R69, R241.reuse, 0x1, P4 ;  /* 0x000000f145457211 */ /* 0x080fe200020f0eff */
[----:B------:R-:W-:Y:S01]  /*84e0*/  IMAD R141, R141, UR65, RZ ;  /* 0x000000418d8d7c24 */ /* 0x000fe2000f8e02ff */
[-C--:B------:R-:W-:Y:S01]  /*84f0*/  LEA.HI.X.SX32 R61, R147, R241.reuse, 0x1, P1 ;  /* 0x000000f1933d7211 */ /* 0x080fe200008f0eff */
[----:B------:R-:W-:Y:S01]  /*8500*/  IMAD R157, R157, UR66, RZ ;  /* 0x000000429d9d7c24 */ /* 0x000fe2000f8e02ff */
[----:B------:R-:W-:Y:S02]  /*8510*/  LEA.HI.X.SX32 R32, R138, R241, 0x1, P2 ;  /* 0x000000f18a207211 */ /* 0x000fe400010f0eff */
[----:B------:R-:W-:-:S02]  /*8520*/  IADD3 R11, P5, PT, R10, R243, RZ ;  /* 0x000000f30a0b7210 */ /* 0x000fc40007fbe0ff */
[-C--:B------:R-:W-:Y:S02]  /*8530*/  IADD3 R9, P4, PT, R8, R243.reuse, RZ ;  /* 0x000000f308097210 */ /* 0x080fe40007f9e0ff */
[-C--:B------:R-:W-:Y:S02]  /*8540*/  IADD3 R92, P1, PT, R146, R243.reuse, RZ ;  /* 0x000000f3925c7210 */ /* 0x080fe40007f3e0ff */
[----:B------:R-:W-:Y:S02]  /*8550*/  IADD3 R62, P2, PT, R145, R243, RZ ;  /* 0x000000f3913e7210 */ /* 0x000fe40007f5e0ff */
[----:B------:R-:W-:Y:S02]  /*8560*/  ISETP.LT.AND P0, PT, R124, R185, P0 ;  /* 0x000000b97c00720c */ /* 0x000fe40000701270 */
[-C--:B------:R-:W-:Y:S02]  /*8570*/  LEA.HI.X.SX32 R10, R10, R241.reuse, 0x1, P5 ;  /* 0x000000f10a0a7211 */ /* 0x080fe400028f0eff */
[----:B------:R-:W-:-:S02]  /*8580*/  LEA.HI.X.SX32 R8, R8, R241, 0x1, P4 ;  /* 0x000000f108087211 */ /* 0x000fc400020f0eff */
[-C--:B------:R-:W-:Y:S02]  /*8590*/  LEA.HI.X.SX32 R90, R146, R241.reuse, 0x1, P1 ;  /* 0x000000f1925a7211 */ /* 0x080fe400008f0eff */
[----:B------:R-:W-:Y:S02]  /*85a0*/  LEA.HI.X.SX32 R60, R145, R241, 0x1, P2 ;  /* 0x000000f1913c7211 */ /* 0x000fe400010f0eff */
[-C--:B------:R-:W-:Y:S02]  /*85b0*/  IADD3 R227, P1, PT, R143, R243.reuse, RZ ;  /* 0x000000f38fe37210 */ /* 0x080fe40007f3e0ff */
[-C--:B------:R-:W-:Y:S02]  /*85c0*/  IADD3 R231, P2, PT, R142, R243.reuse, RZ ;  /* 0x000000f38ee77210 */ /* 0x080fe40007f5e0ff */
[-C--:B------:R-:W-:Y:S02]  /*85d0*/  IADD3 R235, P4, PT, R141, R243.reuse, RZ ;  /* 0x000000f38deb7210 */ /* 0x080fe40007f9e0ff */
[----:B------:R-:W-:-:S02]  /*85e0*/  IADD3 R239, P5, PT, R157, R243, RZ ;  /* 0x000000f39def7210 */ /* 0x000fc40007fbe0ff */
[----:B------:R-:W-:Y:S02]  /*85f0*/  IADD3 R243, P6, PT, R121, R243, RZ ;  /* 0x000000f379f37210 */ /* 0x000fe40007fde0ff */
[-C--:B------:R-:W-:Y:S02]  /*8600*/  LEA.HI.X.SX32 R225, R143, R241.reuse, 0x1, P1 ;  /* 0x000000f18fe17211 */ /* 0x080fe400008f0eff */
[-C--:B------:R-:W-:Y:S02]  /*8610*/  LEA.HI.X.SX32 R229, R142, R241.reuse, 0x1, P2 ;  /* 0x000000f18ee57211 */ /* 0x080fe400010f0eff */
[-C--:B------:R-:W-:Y:S02]  /*8620*/  LEA.HI.X.SX32 R233, R141, R241.reuse, 0x1, P4 ;  /* 0x000000f18de97211 */ /* 0x080fe400020f0eff */
[-C--:B------:R-:W-:Y:S02]  /*8630*/  LEA.HI.X.SX32 R237, R157, R241.reuse, 0x1, P5 ;  /* 0x000000f19ded7211 */ /* 0x080fe400028f0eff */
[----:B------:R-:W-:Y:S01]  /*8640*/  LEA.HI.X.SX32 R241, R121, R241, 0x1, P6 ;  /* 0x000000f179f17211 */ /* 0x000fe200030f0eff */
[----:B------:R-:W-:Y:S01]  /*8650*/  @P0 IMAD.MOV.U32 R124, RZ, RZ, R243 ;  /* 0x000000ffff7c0224 */ /* 0x000fe200078e00f3 */
[----:B------:R-:W-:-:S03]  /*8660*/  PRMT R121, RZ, 0x7610, R121 ;  /* 0x00007610ff797816 */ /* 0x000fc60000000079 */
[----:B------:R-:W-:-:S05]  /*8670*/  @P0 IMAD.MOV.U32 R125, RZ, RZ, R241 ;  /* 0x000000ffff7d0224 */ /* 0x000fca00078e00f1 */
[----:B------:R0:W2:Y:S02]  /*8680*/  @P0 LDG.E.U8 R121, desc[UR26][R124.64] ;  /* 0x0000001a7c790981 */ /* 0x0000a4000c1e1100 */
[----:B0-----:R-:W-:-:S06]  /*8690*/  PRMT R124, RZ, 0x7610, R124 ;  /* 0x00007610ff7c7816 */ /* 0x001fcc000000007c */
[----:B------:R-:W3:Y:S01]  /*86a0*/  @P0 LDG.E.U8 R124, desc[UR26][R118.64] ;  /* 0x0000001a767c0981 */ /* 0x000ee2000c1e1100 */
[----:B------:R-:W-:Y:S01]  /*86b0*/  PRMT R126, RZ, 0x7610, R126 ;  /* 0x00007610ff7e7816 */ /* 0x000fe2000000007e */
[----:B------:R-:W-:Y:S02]  /*86c0*/  @P0 IMAD.MOV.U32 R125, RZ, RZ, R115 ;  /* 0x000000ffff7d0224 */ /* 0x000fe400078e0073 */
[----:B---3--:R0:W-:Y:S02]  /*86d0*/  STS.U8 [R188+UR13+0x2000], R124 ;  /* 0x0020007cbc007988 */ /* 0x0081e4000800000d */
[----:B0-----:R-:W-:-:S05]  /*86e0*/  @P0 IMAD.MOV.U32 R124, RZ, RZ, R120 ;  /* 0x000000ffff7c0224 */ /* 0x001fca00078e0078 */
[----:B------:R0:W3:Y:S02]  /*86f0*/  @P0 LDG.E.U8 R126, desc[UR26][R124.64] ;  /* 0x0000001a7c7e0981 */ /* 0x0000e4000c1e1100 */
[----:B0-----:R-:W-:Y:S02]  /*8700*/  @P0 IMAD.MOV.U32 R124, RZ, RZ, R116 ;  /* 0x000000ffff7c0224 */ /* 0x001fe400078e0074 */
[----:B------:R-:W-:Y:S01]  /*8710*/  @P0 IMAD.MOV.U32 R125, RZ, RZ, R113 ;  /* 0x000000ffff7d0224 */ /* 0x000fe200078e0071 */
[----:B---3--:R0:W-:Y:S02]  /*8720*/  STS.U8 [R188+UR13+0x2200], R126 ;  /* 0x0022007ebc007988 */ /* 0x0081e4000800000d */
[----:B0-----:R-:W-:-:S06]  /*8730*/  PRMT R126, RZ, 0x7610, R126 ;  /* 0x00007610ff7e7816 */ /* 0x001fcc000000007e */
        /* <DEDUP_REMOVED lines=228> */
[----:B---3--:R-:W-:Y:S04]  /*9580*/  STS.U8 [R129+UR13+0x3f00], R126 ;  /* 0x003f007e81007988 */ /* 0x008fe8000800000d */
[----:B--2---:R0:W-:Y:S02]  /*9590*/  STS.U8 [R128+UR13+0x3f80], R121 ;  /* 0x003f807980007988 */ /* 0x0041e4000800000d */
[----:B0-----:R-:W-:-:S06]  /*95a0*/  PRMT R121, RZ, 0x7610, R121 ;  /* 0x00007610ff797816 */ /* 0x001fcc0000000079 */
[----:B------:R0:W2:Y:S02]  /*95b0*/  @P0 LDG.E.U8 R121, desc[UR26][R124.64] ;  /* 0x0000001a7c790981 */ /* 0x0000a4000c1e1100 */
[----:B0-----:R-:W-:Y:S02]  /*95c0*/  @P0 IMAD.MOV.U32 R124, RZ, RZ, R27 ;  /* 0x000000ffff7c0224 */ /* 0x001fe400078e001b */
[----:B------:R-:W-:Y:S01]  /*95d0*/  @P0 IMAD.MOV.U32 R125, RZ, RZ, R26 ;  /* 0x000000ffff7d0224 */ /* 0x000fe200078e001a */
        /* <DEDUP_REMOVED lines=67> */
[----:B------:R-:W2:Y:S01]  /*9a10*/  @P0 LDG.E.U8 R121, desc[UR26][R124.64] ;  /* 0x0000001a7c790981 */ /* 0x000ea2000c1e1100 */
[----:B------:R-:W-:-:S04]  /*9a20*/  ISETP.NE.U32.AND P0, PT, RZ, UR8, PT ;  /* 0x00000008ff007c0c */ /* 0x000fc8000bf05070 */
[C---:B------:R-:W-:Y:S02]  /*9a30*/  ISETP.LT.OR P1, PT, R127.reuse, 0x40, P0 ;  /* 0x000000407f00780c */ /* 0x040fe40000721670 */
[----:B------:R-:W-:Y:S01]  /*9a40*/  ISETP.GE.AND P2, PT, R127, 0x80, PT ;  /* 0x000000807f00780c */ /* 0x000fe20003f46270 */
[----:B--2---:R0:W-:Y:S01]  /*9a50*/  STS.U8 [R128+UR13+0x3d80], R121 ;  /* 0x003d807980007988 */ /* 0x0041e2000800000d */
[----:B------:R1:W-:Y:S06]  /*9a60*/  MEMBAR.ALL.CTA ;  /* 0x0000000000007992 */ /* 0x0003ec0000008000 */
[----:B-1----:R-:W1:Y:S02]  /*9a70*/  FENCE.VIEW.ASYNC.S ;  /* 0x00000000000073c6 */ /* 0x002e640000000000 */
[----:B-1----:R-:W-:Y:S06]  /*9a80*/  BAR.SYNC.DEFER_BLOCKING 0x0 ;  /* 0x0000000000007b1d */ /* 0x002fec0000010000 */
[----:B------:R-:W-:Y:S05]  /*9a90*/  @P1 BRA `(.L_x_6) ;  /* 0x0000000000681947 */ /* 0x000fea0003800000 */
[----:B------:R-:W-:Y:S02]  /*9aa0*/  UIADD3 UR4, UPT, UPT, UR13, 0x2000, URZ ;  /* 0x000020000d047890 */ /* 0x000fe4000fffe0ff */
[----:B------:R-:W-:Y:S02]  /*9ab0*/  USHF.R.U32.HI UR6, URZ, 0x4, UR13 ;  /* 0x00000004ff067899 */ /* 0x000fe4000801160d */
[----:B------:R-:W-:Y:S02]  /*9ac0*/  USHF.R.U32.HI UR4, URZ, 0x4, UR4 ;  /* 0x00000004ff047899 */ /* 0x000fe40008011604 */
[----:B------:R-:W-:Y:S02]  /*9ad0*/  USGXT.U32 UR6, UR6, 0xe ;  /* 0x0000000e0606789a */ /* 0x000fe40008000000 */
[----:B------:R-:W-:Y:S01]  /*9ae0*/  USGXT.U32 UR8, UR4, 0xe ;  /* 0x0000000e0408789a */ /* 0x000fe20008000000 */
[----:B------:R-:W-:Y:S01]  /*9af0*/  UMOV UR16, 0x100 ;  /* 0x0000010000107882 */ /* 0x000fe20000000000 */
[----:B------:R-:W-:Y:S01]  /*9b00*/  UMOV UR17, 0x40004040 ;  /* 0x4000404000117882 */ /* 0x000fe20000000000 */
[----:B------:R-:W-:Y:S01]  /*9b10*/  UMOV UR18, 0xfffffffe ;  /* 0xfffffffe00127882 */ /* 0x000fe20000000000 */
[----:B------:R-:W-:Y:S01]  /*9b20*/  UMOV UR19, 0x7fffbfdf ;  /* 0x7fffbfdf00137882 */ /* 0x000fe20000000000 */
[----:B------:R-:W-:Y:S01]  /*9b30*/  UMOV UR7, URZ ;  /* 0x000000ff00077c82 */ /* 0x000fe20008000000 */
[----:B------:R-:W-:Y:S01]  /*9b40*/  UMOV UR9, URZ ;  /* 0x000000ff00097c82 */ /* 0x000fe20008000000 */
[----:B------:R-:W-:-:S02]  /*9b50*/  UIADD3.64 UR16, UPT, UPT, UR6, UR16, URZ ;  /* 0x0000001006107297 */ /* 0x000fc4000fffe0ff */
[----:B------:R-:W-:Y:S01]  /*9b60*/  UIADD3.64 UR18, UPT, UPT, UR8, -UR18, URZ ;  /* 0x8000001208127297 */ /* 0x000fe2000fffe0ff */
[----:B------:R-:W-:Y:S01]  /*9b70*/  UMOV UR22, 0x0 ;  /* 0x0000000000167882 */ /* 0x000fe20000000000 */
[----:B------:R-:W-:Y:S01]  /*9b80*/  UMOV UR23, 0x8208010 ;  /* 0x0820801000177882 */ /* 0x000fe20000000000 */
[----:B------:R-:W-:Y:S01]  /*9b90*/  UMOV UR4, UR10 ;  /* 0x0000000a00047c82 */ /* 0x000fe20008000000 */
[----:B------:R-:W-:Y:S01]  /*9ba0*/  UMOV UR5, URZ ;  /* 0x000000ff00057c82 */ /* 0x000fe20008000000 */
[----:B------:R-:W-:Y:S01]  /*9bb0*/  UMOV UR7, 0x40004040 ;  /* 0x4000404000077882 */ /* 0x000fe20000000000 */
[----:B------:R-:W-:Y:S01]  /*9bc0*/  UMOV UR9, 0x80004020 ;  /* 0x8000402000097882 */ /* 0x000fe20000000000 */
[----:B------:R-:W-:Y:S01]  /*9bd0*/  UMOV UR24, 0x0 ;  /* 0x0000000000187882 */ /* 0x000fe20000000000 */
[----:B------:R-:W-:Y:S01]  /*9be0*/  UMOV UR25, 0x8208010 ;  /* 0x0820801000197882 */ /* 0x000fe20000000000 */
[----:B------:R-:W-:Y:S01]  /*9bf0*/  UMOV UR4, UR4 ;  /* 0x0000000400047c82 */ /* 0x000fe20008000000 */
[----:B------:R1:W-:Y:S01]  /*9c00*/  UTCQMMA gdesc[UR6], gdesc[UR8], tmem[UR12], tmem[UR22], idesc[UR23], !UPT ;  /* 0x00ff1608060075ea */ /* 0x0003e2000f80030c */
[----:B------:R1:W-:Y:S01]  /*9c10*/  UTCQMMA gdesc[UR16], gdesc[UR18], tmem[UR12], tmem[UR24], idesc[UR25], UPT ;  /* 0x00ff1812100075ea */ /* 0x0003e2000b80030c */
[----:B------:R1:W-:Y:S01]  /*9c20*/  UTCBAR [UR4], URZ ;  /* 0x000000ff040073e9 */ /* 0x0003e200080000ff */
[----:B------:R-:W-:Y:S01]  /*9c30*/  NOP ;  /* 0x0000000000007918 */ /* 0x000fe20000000000 */
.L_x_6:
[----:B-1----:R-:W-:Y:S01]  /*9c40*/  UMOV UR4, URZ ;  /* 0x000000ff00047c82 */ /* 0x002fe20008000000 */
[----:B------:R-:W-:Y:S05]  /*9c50*/  @!P2 BRA `(.L_x_7) ;  /* 0x000000440014a947 */ /* 0x000fea0003800000 */
[----:B0-----:R-:W-:Y:S01]  /*9c60*/  SHF.R.S32.HI R121, RZ, 0x1f, R127 ;  /* 0x0000001fff797819 */ /* 0x001fe2000001147f */
[----:B------:R-:W-:Y:S01]  /*9c70*/  IMAD.SHL.U32 R122, R122, 0x40, RZ ;  /* 0x000000407a7a7824 */ /* 0x000fe200078e00ff */
[----:B------:R-:W-:Y:S01]  /*9c80*/  UIADD3 UR4, UPT, UPT, UR13, 0x4000, URZ ;  /* 0x000040000d047890 */ /* 0x000fe2000fffe0ff */
[----:B------:R-:W-:Y:S01]  /*9c90*/  IMAD.SHL.U32 R123, R123, 0x40, RZ ;  /* 0x000000407b7b7824 */ /* 0x000fe200078e00ff */
[----:B------:R-:W-:Y:S01]  /*9ca0*/  LEA.HI R121, R121, R127, RZ, 0x6 ;  /* 0x0000007f79797211 */ /* 0x000fe200078f30ff */
[----:B------:R-:W-:Y:S01]  /*9cb0*/  UIADD3 UR5, UPT, UPT, UR13, 0x6000, URZ ;  /* 0x000060000d057890 */ /* 0x000fe2000fffe0ff */
[----:B------:R0:W-:Y:S01]  /*9cc0*/  STL [R1+0x24], R122 ;  /* 0x0000247a01007387 */ /* 0x0001e20000100800 */
[----:B------:R-:W-:Y:S01]  /*9cd0*/  USHF.R.U32.HI UR4, URZ, 0x4, UR4 ;  /* 0x00000004ff047899 */ /* 0x000fe20008011604 */
[----:B------:R-:W-:Y:S01]  /*9ce0*/  SHF.R.S32.HI R121, RZ, 0x6, R121 ;  /* 0x00000006ff797819 */ /* 0x000fe20000011479 */
[----:B------:R-:W-:Y:S01]  /*9cf0*/  USHF.R.U32.HI UR5, URZ, 0x4, UR5 ;  /* 0x00000004ff057899 */ /* 0x000fe20008011605 */
[----:B------:R-:W-:Y:S01]  /*9d00*/  IMAD.MOV.U32 R126, RZ, RZ, RZ ;  /* 0x000000ffff7e7224 */ /* 0x000fe200078e00ff */
[----:B------:R-:W-:Y:S01]  /*9d10*/  USGXT.U32 UR6, UR4, 0xe ;  /* 0x0000000e0406789a */ /* 0x000fe20008000000 */
[----:B------:R-:W-:Y:S01]  /*9d20*/  VIMNMX R121, PT, PT, R121, 0x2, !PT ;  /* 0x0000000279797848 */ /* 0x000fe20007fe0100 */
[----:B------:R-:W-:Y:S01]  /*9d30*/  USGXT.U32 UR8, UR5, 0xe ;  /* 0x0000000e0508789a */ /* 0x000fe20008000000 */
[----:B------:R-:W-:Y:S01]  /*9d40*/  SHF.R.S32.HI R124, RZ, 0x1f, R123 ;  /* 0x0000001fff7c7819 */ /* 0x000fe2000001147b */
[----:B------:R-:W-:Y:S01]  /*9d50*/  UMOV UR16, 0x100 ;  /* 0x0000010000107882 */ /* 0x000fe20000000000 */
[----:B------:R-:W-:Y:S01]  /*9d60*/  UMOV UR17, 0x40004040 ;  /* 0x4000404000117882 */ /* 0x000fe20000000000 */
[----:B------:R-:W-:Y:S01]  /*9d70*/  VIADD R121, R121, 0xffffffff ;  /* 0xffffffff79797836 */ /* 0x000fe20000000000 */
[----:B------:R-:W-:Y:S01]  /*9d80*/  UMOV UR18, 0xfffffffe ;  /* 0xfffffffe00127882 */ /* 0x000fe20000000000 */
[----:B------:R-:W-:Y:S01]  /*9d90*/  UMOV UR19, 0x7fffbfdf ;  /* 0x7fffbfdf00137882 */ /* 0x000fe20000000000 */
[----:B------:R-:W-:Y:S01]  /*9da0*/  UMOV UR7, URZ ;  /* 0x000000ff00077c82 */ /* 0x000fe20008000000 */
[----:B------:R-:W-:Y:S01]  /*9db0*/  UMOV UR9, URZ ;  /* 0x000000ff00097c82 */ /* 0x000fe20008000000 */
[----:B------:R-:W-:Y:S01]  /*9dc0*/  R2UR UR28, R121 ;  /* 0x00000000791c72ca */ /* 0x000fe200000e0000 */
[----:B------:R-:W1:Y:S01]  /*9dd0*/  LDCU UR29, c[0x0][0x3a8] ;  /* 0x00007500ff1d77ac */ /* 0x000e620008000800 */
[----:B------:R-:W-:-:S02]  /*9de0*/  IADD3 R121, P1, P2, R183, UR20, R122 ;  /* 0x00000014b7797c10 */ /* 0x000fc4000fa3e07a */
[----:B0-----:R-:W-:Y:S01]  /*9df0*/  SHF.R.S32.HI R122, RZ, 0x1f, R122 ;  /* 0x0000001fff7a7819 */ /* 0x001fe2000001147a */
[----:B------:R-:W-:Y:S02]  /*9e00*/  UIADD3.64 UR16, UPT, UPT, UR6, UR16, URZ ;  /* 0x0000001006107297 */ /* 0x000fe4000fffe0ff */
[----:B------:R-:W-:Y:S02]  /*9e10*/  UIADD3.64 UR18, UPT, UPT, UR8, -UR18, URZ ;  /* 0x8000001208127297 */ /* 0x000fe4000fffe0ff */
[----:B------:R0:W-:Y:S01]  /*9e20*/  STL [R1+0x128], R122 ;  /* 0x0001287a01007387 */ /* 0x0001e20000100800 */
[----:B------:R-:W-:Y:S01]  /*9e30*/  UMOV UR15, 0x1 ;  /* 0x00000001000f7882 */ /* 0x000fe20000000000 */
[----:B------:R-:W-:Y:S01]  /*9e40*/  UMOV UR5, URZ ;  /* 0x000000ff00057c82 */ /* 0x000fe20008000000 */
[----:B01----:R-:W-:-:S07]  /*9e50*/  IADD3.X R122, PT, PT, R184, UR21, R122, P1, P2 ;  /* 0x00000015b87a7c10 */ /* 0x003fce0008fe447a */
.L_x_10:
[----:B------:R-:W2:Y:S01]  /*9e60*/  LDL R127, [R1+0x120] ;  /* 0x00012000017f7983 */ /* 0x000ea20000100800 */
[----:B------:R-:W-:Y:S01]  /*9e70*/  IMAD.U32 R126, R126, -0x80000000, RZ ;  /* 0x800000007e7e7824 */ /* 0x000fe200078e00ff */
[----:B------:R-:W-:Y:S02]  /*9e80*/  PRMT R128, RZ, 0x7610, R128 ;  /* 0x00007610ff807816 */ /* 0x000fe40000000080 */
[----:B------:R-:W-:Y:S01]  /*9e90*/  IADD3 R124, P5, PT, R121, UR29, RZ ;  /* 0x0000001d797c7c10 */ /* 0x000fe2000ffbe0ff */
[----:B------:R-:W0:Y:S01]  /*9ea0*/  SYNCS.PHASECHK.TRANS64.TRYWAIT P2, [UR10], R126 ;  /* 0x0000007eff0075a7 */ /* 0x000e22000804110a */
[C---:B------:R-:W-:Y:S01]  /*9eb0*/  ISETP.GT.AND P4, PT, R117.reuse, 0x1, PT ;  /* 0x000000017500780c */ /* 0x040fe20003f84270 */
[----:B------:R1:W-:Y:S01]  /*9ec0*/  STL.S16 [R1+0x20], R128 ;  /* 0x0000208001007387 */ /* 0x0003e20000100600 */
[----:B------:R-:W-:Y:S01]  /*9ed0*/  ISETP.GT.AND P1, PT, R117, 0x2, PT ;  /* 0x000000027500780c */ /* 0x000fe20003f24270 */
[----:B--2---:R-:W-:Y:S01]  /*9ee0*/  IMAD.X R125, R127, 0x1, R122, P5 ;  /* 0x000000017f7d7824 */ /* 0x004fe200028e067a */
[----:B01---5:R-:W-:Y:S11]  /*9ef0*/  @!P2 BRA `(.L_x_8) ;  /* 0x000000880084a947 */ /* 0x023ff60003800000 */
.L_x_16:
[----:B------:R-:W2:Y:S04]  /*9f00*/  LDL R127, [R1+0x11c] ;  /* 0x00011c00017f7983 */ /* 0x000ea80000100800 */
[----:B------:R0:W-:Y:S04]  /*9f10*/  STL [R1+0x254], R5 ;  /* 0x0002540501007387 */ /* 0x0001e80000100800 */
[----:B0-----:R-:W3:Y:S01]  /*9f20*/  LDL R5, [R1+0x20] ;  /* 0x0000200001057983 */ /* 0x001ee20000100800 */
[----:B------:R-:W-:-:S03]  /*9f30*/  ISETP.GT.AND P2, PT, R117, 0x3, PT ;  /* 0x000000037500780c */ /* 0x000fc60003f44270 */
[----:B------:R0:W-:Y:S04]  /*9f40*/  STL [R1+0x250], R4 ;  /* 0x0002500401007387 */ /* 0x0001e80000100800 */
[----:B------:R-:W-:Y:S04]  /*9f50*/  STL [R1+0x24c], R248 ;  /* 0x00024cf801007387 */ /* 0x000fe80000100800 */
[----:B------:R-:W-:Y:S04]  /*9f60*/  STL [R1+0x248], R3 ;  /* 0x0002480301007387 */ /* 0x000fe80000100800 */
[----:B------:R-:W-:Y:S04]  /*9f70*/  STL [R1+0x244], R2 ;  /* 0x0002440201007387 */ /* 0x000fe80000100800 */
[----:B------:R-:W-:Y:S04]  /*9f80*/  STL [R1+0x240], R250 ;  /* 0x000240fa01007387 */ /* 0x000fe80000100800 */
[----:B------:R-:W-:Y:S04]  /*9f90*/  STL [R1+0x23c], R227 ;  /* 0x00023ce301007387 */ /* 0x000fe80000100800 */
[----:B------:R-:W-:Y:S04]  /*9fa0*/  STL [R1+0x238], R225 ;  /* 0x000238e101007387 */ /* 0x000fe80000100800 */
[----:B------:R-:W-:Y:S04]  /*9fb0*/  STL [R1+0x234], R252 ;  /* 0x000234fc01007387 */ /* 0x000fe80000100800 */
[----:B------:R-:W-:Y:S01]  /*9fc0*/  STL [R1+0x224], R0 ;  /* 0x0002240001007387 */ /* 0x000fe20000100800 */
[----:B--2---:R-:W-:-:S03]  /*9fd0*/  IADD3 R126, P6, PT, R127, R121, RZ ;  /* 0x000000797f7e7210 */ /* 0x004fc60007fde0ff */
[----:B------:R-:W2:Y:S04]  /*9fe0*/  LDL R127, [R1+0x220] ;  /* 0x00022000017f7983 */ /* 0x000ea80000100800 */
[----:B---3--:R-:W3:Y:S01]  /*9ff0*/  @P4 LDG.E.U8 R5, desc[UR26][R124.64] ;  /* 0x0000001a7c054981 */ /* 0x008ee2000c1e1100 */
[----:B0-----:R-:W-:Y:S01]  /*a000*/  PRMT R4, RZ, 0x7610, R4 ;  /* 0x00007610ff047816 */ /* 0x001fe20000000004 */
[----:B--2---:R-:W-:-:S05]  /*a010*/  IMAD.X R127, R127, 0x1, R122, P6 ;  /* 0x000000017f7f7824 */ /* 0x004fca00030e067a */
[----:B------:R-:W2:Y:S04]  /*a020*/  @P1 LDG.E.U8 R4, desc[UR26][R126.64] ;  /* 0x0000001a7e041981 */ /* 0x000ea8000c1e1100 */
[----:B---3--:R0:W-:Y:S04]  /*a030*/  @P4 STL [R1+0x20], R5 ;  /* 0x0000200501004387 */ /* 0x0081e80000100800 */
[----:B0-----:R-:W3:Y:S04]  /*a040*/  LDL.LU R5, [R1+0x254] ;  /* 0x0002540001057983 */ /* 0x001ee80000300800 */
[----:B------:R-:W4:Y:S02]  /*a050*/  LDL R125, [R1+0x118] ;  /* 0x00011800017d7983 */ /* 0x000f240000100800 */
[----:B----4-:R-:W-:-:S02]  /*a060*/  IADD3 R124, P5, PT, R125, R121, RZ ;  /* 0x000000797d7c7210 */ /* 0x010fc40007fbe0ff */
[----:B------:R-:W4:Y:S01]  /*a070*/  LDL R125, [R1+0x21c] ;  /* 0x00021c00017d7983 */ /* 0x000f220000100800 */
[----:B------:R-:W-:Y:S02]  /*a080*/  PRMT R248, RZ, 0x7610, R248 ;  /* 0x00007610fff87816 */ /* 0x000fe400000000f8 */
[----:B------:R-:W-:Y:S01]  /*a090*/  ISETP.GT.AND P4, PT, R117, 0x4, PT ;  /* 0x000000047500780c */ /* 0x000fe20003f84270 */
[----:B--2---:R0:W-:Y:S04]  /*a0a0*/  STL [R1+0x1c], R4 ;  /* 0x00001c0401007387 */ /* 0x0041e80000100800 */
[----:B0-----:R-:W2:Y:S04]  /*a0b0*/  LDL.LU R4, [R1+0x250] ;  /* 0x0002500001047983 */ /* 0x001ea80000300800 */
[----:B------:R-:W2:Y:S01]  /*a0c0*/  LDL R127, [R1+0x114] ;  /* 0x00011400017f7983 */ /* 0x000ea20000100800 */
[----:B----4-:R-:W-:-:S05]  /*a0d0*/  IMAD.X R125, R125, 0x1, R122, P5 ;  /* 0x000000017d7d7824 */ /* 0x010fca00028e067a */
[----:B------:R-:W4:Y:S01]  /*a0e0*/  @P2 LDG.E.U8 R248, desc[UR26][R124.64] ;  /* 0x0000001a7cf82981 */ /* 0x000f22000c1e1100 */
[----:B--2---:R-:W-:-:S03]  /*a0f0*/  IADD3 R126, P6, PT, R127, R121, RZ ;  /* 0x000000797f7e7210 */ /* 0x004fc60007fde0ff */
[----:B------:R-:W2:Y:S01]  /*a100*/  LDL R127, [R1+0x218] ;  /* 0x00021800017f7983 */ /* 0x000ea20000100800 */
[----:B------:R-:W-:-:S03]  /*a110*/  PRMT R3, RZ, 0x7610, R3 ;  /* 0x00007610ff037816 */ /* 0x000fc60000000003 */
[----:B----4-:R0:W-:Y:S04]  /*a120*/  STL [R1+0x18], R248 ;  /* 0x000018f801007387 */ /* 0x0101e80000100800 */
[----:B0-----:R-:W4:Y:S04]  /*a130*/  LDL.LU R248, [R1+0x24c] ;  /* 0x00024c0001f87983 */ /* 0x001f280000300800 */
[----:B------:R-:W3:Y:S01]  /*a140*/  LDL R125, [R1+0x110] ;  /* 0x00011000017d7983 */ /* 0x000ee20000100800 */
[----:B--2---:R-:W-:-:S05]  /*a150*/  IMAD.X R127, R127, 0x1, R122, P6 ;  /* 0x000000017f7f7824 */ /* 0x004fca00030e067a */
[----:B------:R-:W2:Y:S01]  /*a160*/  @P4 LDG.E.U8 R3, desc[UR26][R126.64] ;  /* 0x0000001a7e034981 */ /* 0x000ea2000c1e1100 */
[----:B------:R-:W-:Y:S02]  /*a170*/  ISETP.GT.AND P1, PT, R117, 0x5, PT ;  /* 0x000000057500780c */ /* 0x000fe40003f24270 */
[----:B---3--:R-:W-:Y:S02]  /*a180*/  IADD3 R124, P5, PT, R125, R121, RZ ;  /* 0x000000797d7c7210 */ /* 0x008fe40007fbe0ff */
[----:B------:R-:W3:Y:S04]  /*a190*/  LDL R125, [R1+0x214] ;  /* 0x00021400017d7983 */ /* 0x000ee80000100800 */
[----:B--2---:R0:W-:Y:S04]  /*a1a0*/  STL [R1+0x14], R3 ;  /* 0x0000140301007387 */ /* 0x0041e80000100800 */
[----:B0-----:R-:W2:Y:S04]  /*a1b0*/  LDL.LU R3, [R1+0x248] ;  /* 0x0002480001037983 */ /* 0x001ea80000300800 */
[----:B------:R-:W2:Y:S01]  /*a1c0*/  LDL R127, [R1+0x10c] ;  /* 0x00010c00017f7983 */ /* 0x000ea20000100800 */
[----:B------:R-:W-:Y:S01]  /*a1d0*/  PRMT R2, RZ, 0x7610, R2 ;  /* 0x00007610ff027816 */ /* 0x000fe20000000002 */
[----:B---3--:R-:W-:-:S05]  /*a1e0*/  IMAD.X R125, R125, 0x1, R122, P5 ;  /* 0x000000017d7d7824 */ /* 0x008fca00028e067a */
[----:B------:R-:W3:Y:S01]  /*a1f0*/  @P1 LDG.E.U8 R2, desc[UR26][R124.64] ;  /* 0x0000001a7c021981 */ /* 0x000ee2000c1e1100 */
[----:B--2---:R-:W-:-:S03]  /*a200*/  IADD3 R126, P6, PT, R127, R121, RZ ;  /* 0x000000797f7e7210 */ /* 0x004fc60007fde0ff */
[----:B------:R-:W2:Y:S01]  /*a210*/  LDL R127, [R1+0x210] ;  /* 0x00021000017f7983 */ /* 0x000ea20000100800 */
[----:B------:R-:W-:Y:S02]  /*a220*/  ISETP.GT.AND P2, PT, R117, 0x6, PT ;  /* 0x000000067500780c */ /* 0x000fe40003f44270 */
[----:B------:R-:W-:Y:S01]  /*a230*/  PRMT R250, RZ, 0x7610, R250 ;  /* 0x00007610fffa7816 */ /* 0x000fe200000000fa */
[----:B---3--:R0:W-:Y:S04]  /*a240*/  STL [R1+0x10], R2 ;  /* 0x0000100201007387 */ /* 0x0081e80000100800 */
[----:B0-----:R-:W3:Y:S04]  /*a250*/  LDL.LU R2, [R1+0x244] ;  /* 0x0002440001027983 */ /* 0x001ee80000300800 */
[----:B------:R-:W3:Y:S01]  /*a260*/  LDL R125, [R1+0x108] ;  /* 0x00010800017d7983 */ /* 0x000ee20000100800 */
[----:B--2---:R-:W-:-:S05]  /*a270*/  IMAD.X R127, R127, 0x1, R122, P6 ;  /* 0x000000017f7f7824 */ /* 0x004fca00030e067a */
[----:B------:R-:W2:Y:S01]  /*a280*/  @P2 LDG.E.U8 R250, desc[UR26][R126.64] ;  /* 0x0000001a7efa2981 */ /* 0x000ea2000c1e1100 */
[----:B---3--:R-:W-:-:S03]  /*a290*/  IADD3 R124, P5, PT, R125, R121, RZ ;  /* 0x000000797d7c7210 */ /* 0x008fc60007fbe0ff */
[----:B------:R-:W3:Y:S04]  /*a2a0*/  LDL R125, [R1+0x20c] ;  /* 0x00020c00017d7983 */ /* 0x000ee80000100800 */
[----:B--2---:R0:W-:Y:S04]  /*a2b0*/  STL [R1+0xc], R250 ;  /* 0x00000cfa01007387 */ /* 0x0041e80000100800 */
[----:B0-----:R-:W2:Y:S04]  /*a2c0*/  LDL.LU R250, [R1+0x240] ;  /* 0x0002400001fa7983 */ /* 0x001ea80000300800 */
[----:B------:R-:W2:Y:S01]  /*a2d0*/  LDL R127, [R1+0x104] ;  /* 0x00010400017f7983 */ /* 0x000ea20000100800 */
[----:B------:R-:W-:-:S02]  /*a2e0*/  ISETP.GT.AND P4, PT, R117, 0x7, PT ;  /* 0x000000077500780c */ /* 0x000fc40003f84270 */
[----:B------:R-:W-:Y:S02]  /*a2f0*/  ISETP.GT.AND P1, PT, R117, 0x8, PT ;  /* 0x000000087500780c */ /* 0x000fe40003f24270 */
[----:B------:R-:W-:Y:S02]  /*a300*/  PRMT R0, RZ, 0x7610, R0 ;  /* 0x00007610ff007816 */ /* 0x000fe40000000000 */
[----:B--2---:R-:W-:Y:S02]  /*a310*/  IADD3 R126, P6, PT, R127, R121, RZ ;  /* 0x000000797f7e7210 */ /* 0x004fe40007fde0ff */
[----:B------:R-:W2:Y:S01]  /*a320*/  LDL R127, [R1+0x208] ;  /* 0x00020800017f7983 */ /* 0x000ea20000100800 */
[----:B---3--:R-:W-:Y:S01]  /*a330*/  IMAD.X R125, R125, 0x1, R122, P5 ;  /* 0x000000017d7d7824 */ /* 0x008fe200028e067a */
[----:B------:R-:W-:-:S04]  /*a340*/  PRMT R227, RZ, 0x7610, R227 ;  /* 0x00007610ffe37816 */ /* 0x000fc800000000e3 */
[----:B------:R-:W3:Y:S04]  /*a350*/  @P4 LDG.E.U8 R0, desc[UR26][R124.64] ;  /* 0x0000001a7c004981 */ /* 0x000ee8000c1e1100 */
[----:B------:R-:W4:Y:S01]  /*a360*/  LDL R125, [R1+0x100] ;  /* 0x00010000017d7983 */ /* 0x000f220000100800 */
[----:B--2---:R-:W-:-:S05]  /*a370*/  IMAD.X R127, R127, 0x1, R122, P6 ;  /* 0x000000017f7f7824 */ /* 0x004fca00030e067a */
[----:B------:R-:W2:Y:S04]  /*a380*/  @P1 LDG.E.U8 R227, desc[UR26][R126.64] ;  /* 0x0000001a7ee31981 */ /* 0x000ea8000c1e1100 */
[----:B---3--:R-:W-:Y:S01]  /*a390*/  STL [R1+0x228], R0 ;  /* 0x0002280001007387 */ /* 0x008fe20000100800 */
[----:B----4-:R-:W-:-:S03]  /*a3a0*/  IADD3 R124, P5, PT, R125, R121, RZ ;  /* 0x000000797d7c7210 */ /* 0x010fc60007fbe0ff */
[----:B------:R-:W3:Y:S04]  /*a3b0*/  LDL R125, [R1+0x200] ;  /* 0x00020000017d7983 */ /* 0x000ee80000100800 */
[----:B--2---:R0:W-:Y:S04]  /*a3c0*/  STL [R1+0x8], R227 ;  /* 0x000008e301007387 */ /* 0x0041e80000100800 */
[----:B0-----:R-:W2:Y:S04]  /*a3d0*/  LDL.LU R227, [R1+0x23c] ;  /* 0x00023c0001e37983 */ /* 0x001ea80000300800 */
[----:B------:R-:W4:Y:S01]  /*a3e0*/  LDL R127, [R1+0xfc] ;  /* 0x0000fc00017f7983 */ /* 0x000f220000100800 */
[----:B------:R-:W-:Y:S01]  /*a3f0*/  ISETP.GT.AND P2, PT, R117, 0x9, PT ;  /* 0x000000097500780c */ /* 0x000fe20003f44270 */
[----:B---3--:R-:W-:Y:S01]  /*a400*/  IMAD.X R125, R125, 0x1, R122, P5 ;  /* 0x000000017d7d7824 */ /* 0x008fe200028e067a */
[----:B------:R-:W-:-:S11]  /*a410*/  PRMT R225, RZ, 0x7610, R225 ;  /* 0x00007610ffe17816 */ /* 0x000fd600000000e1 */
[----:B------:R-:W3:Y:S01]  /*a420*/  @P2 LDG.E.U8 R225, desc[UR26][R124.64] ;  /* 0x0000001a7ce12981 */ /* 0x000ee2000c1e1100 */
[----:B----4-:R-:W-:-:S03]  /*a430*/  IADD3 R126, P6, PT, R127, R121, RZ ;  /* 0x000000797f7e7210 */ /* 0x010fc60007fde0ff */
[----:B------:R-:W4:Y:S01]  /*a440*/  LDL R127, [R1+0x1fc] ;  /* 0x0001fc00017f7983 */ /* 0x000f220000100800 */
[----:B------:R-:W-:Y:S02]  /*a450*/  ISETP.GT.AND P4, PT, R117, 0xa, PT ;  /* 0x0000000a7500780c */ /* 0x000fe40003f84270 */
[----:B------:R-:W-:Y:S01]  /*a460*/  PRMT R252, RZ, 0x7610, R252 ;  /* 0x00007610fffc7816 */ /* 0x000fe200000000fc */
[----:B---3--:R0:W-:Y:S04]  /*a470*/  STL [R1+0x4], R225 ;  /* 0x000004e101007387 */ /* 0x0081e80000100800 */
[----:B0-----:R-:W3:Y:S04]  /*a480*/  LDL.LU R225, [R1+0x238] ;  /* 0x0002380001e17983 */ /* 0x001ee80000300800 */
[----:B------:R-:W2:Y:S01]  /*a490*/  LDL R125, [R1+0xf8] ;  /* 0x0000f800017d7983 */ /* 0x000ea20000100800 */
[----:B----4-:R-:W-:-:S05]  /*a4a0*/  IMAD.X R127, R127, 0x1, R122, P6 ;  /* 0x000000017f7f7824 */ /* 0x010fca00030e067a */
[----:B------:R-:W4:Y:S01]  /*a4b0*/  @P4 LDG.E.U8 R252, desc[UR26][R126.64] ;  /* 0x0000001a7efc4981 */ /* 0x000f22000c1e1100 */
[----:B--2---:R-:W-:-:S03]  /*a4c0*/  IADD3 R124, P5, PT, R125, R121, RZ ;  /* 0x000000797d7c7210 */ /* 0x004fc60007fbe0ff */
[----:B------:R-:W2:Y:S04]  /*a4d0*/  LDL R125, [R1+0x1f4] ;  /* 0x0001f400017d7983 */ /* 0x000ea80000100800 */
[----:B----4-:R0:W-:Y:S04]  /*a4e0*/  STL [R1], R252 ;  /* 0x000000fc01007387 */ /* 0x0101e80000100800 */
[----:B0-----:R-:W4:Y:S04]  /*a4f0*/  LDL.LU R252, [R1+0x234] ;  /* 0x0002340001fc7983 */ /* 0x001f280000300800 */
[----:B------:R-:W3:Y:S01]  /*a500*/  LDL R127, [R1+0xf4] ;  /* 0x0000f400017f7983 */ /* 0x000ee20000100800 */
[----:B------:R-:W-:-:S02]  /*a510*/  ISETP.GT.AND P1, PT, R117, 0xb, PT ;  /* 0x0000000b7500780c */ /* 0x000fc40003f24270 */
[----:B------:R-:W-:Y:S01]  /*a520*/  PRMT R0, RZ, 0x7610, R0 ;  /* 0x00007610ff007816 */ /* 0x000fe20000000000 */
[----:B--2---:R-:W-:-:S10]  /*a530*/  IMAD.X R125, R125, 0x1, R122, P5 ;  /* 0x000000017d7d7824 */ /* 0x004fd400028e067a */
[----:B------:R-:W2:Y:S04]  /*a540*/  @P1 LDG.E.U8 R0, desc[UR26][R124.64] ;  /* 0x0000001a7c001981 */ /* 0x000ea8000c1e1100 */
[----:B------:R-:W4:Y:S01]  /*a550*/  LDL R125, [R1+0xf0] ;  /* 0x0000f000017d7983 */ /* 0x000f220000100800 */
[----:B---3--:R-:W-:-:S03]  /*a560*/  IADD3 R126, P6, PT, R127, R121, RZ ;  /* 0x000000797f7e7210 */ /* 0x008fc60007fde0ff */
[----:B------:R-:W3:Y:S01]  /*a570*/  LDL R127, [R1+0x1f0] ;  /* 0x0001f000017f7983 */ /* 0x000ee20000100800 */
[----:B------:R-:W-:Y:S02]  /*a580*/  ISETP.GT.AND P2, PT, R117, 0xc, PT ;  /* 0x0000000c7500780c */ /* 0x000fe40003f44270 */
[----:B------:R-:W-:Y:S01]  /*a590*/  PRMT R251, RZ, 0x7610, R251 ;  /* 0x00007610fffb7816 */ /* 0x000fe200000000fb */
[----:B--2---:R0:W-:Y:S01]  /*a5a0*/  STL [R1+0x22c], R0 ;  /* 0x00022c0001007387 */ /* 0x0041e20000100800 */
[----:B----4-:R-:W-:-:S03]  /*a5b0*/  IADD3 R124, P5, PT, R125, R121, RZ ;  /* 0x000000797d7c7210 */ /* 0x010fc60007fbe0ff */
[----:B0-----:R-:W2:Y:S04]  /*a5c0*/  LDL R0, [R1+0xe4] ;  /* 0x0000e40001007983 */ /* 0x001ea80000100800 */
[----:B------:R-:W4:Y:S01]  /*a5d0*/  LDL R125, [R1+0x1e4] ;  /* 0x0001e400017d7983 */ /* 0x000f220000100800 */
[----:B---3--:R-:W-:-:S05]  /*a5e0*/  IMAD.X R127, R127, 0x1, R122, P6 ;  /* 0x000000017f7f7824 */ /* 0x008fca00030e067a */
[----:B------:R-:W3:Y:S04]  /*a5f0*/  @P2 LDG.E.U8 R251, desc[UR26][R126.64] ;  /* 0x0000001a7efb2981 */ /* 0x000ee8000c1e1100 */
[----:B------:R-:W2:Y:S01]  /*a600*/  LDL R127, [R1+0xec] ;  /* 0x0000ec00017f7983 */ /* 0x000ea20000100800 */
[----:B------:R-:W-:Y:S02]  /*a610*/  ISETP.GT.AND P4, PT, R117, 0xd, PT ;  /* 0x0000000d7500780c */ /* 0x000fe40003f84270 */
[----:B------:R-:W-:Y:S01]  /*a620*/  PRMT R249, RZ, 0x7610, R249 ;  /* 0x00007610fff97816 */ /* 0x000fe200000000f9 */
[----:B----4-:R-:W-:-:S10]  /*a630*/  IMAD.X R125, R125, 0x1, R122, P5 ;  /* 0x000000017d7d7824 */ /* 0x010fd400028e067a */
[----:B------:R0:W4:Y:S04]  /*a640*/  @P4 LDG.E.U8 R249, desc[UR26][R124.64] ;  /* 0x0000001a7cf94981 */ /* 0x000128000c1e1100 */
[----:B---3--:R1:W-:Y:S04]  /*a650*/  STL [R1+0x230], R251 ;  /* 0x000230fb01007387 */ /* 0x0083e80000100800 */
[----:B------:R-:W0:Y:S01]  /*a660*/  LDL R125, [R1+0xe8] ;  /* 0x0000e800017d7983 */ /* 0x000e220000100800 */
[----:B--2---:R-:W-:-:S03]  /*a670*/  IADD3 R126, P6, PT, R127, R121, RZ ;  /* 0x000000797f7e7210 */ /* 0x004fc60007fde0ff */
[----:B-1----:R-:W2:Y:S04]  /*a680*/  LDL R251, [R1+0x1cc] ;  /* 0x0001cc0001fb7983 */ /* 0x002ea80000100800 */
[----:B------:R-:W3:Y:S01]  /*a690*/  LDL R127, [R1+0x1dc] ;  /* 0x0001dc00017f7983 */ /* 0x000ee20000100800 */
[----:B------:R-:W-:Y:S02]  /*a6a0*/  ISETP.GT.AND P1, PT, R117, 0xe, PT ;  /* 0x0000000e7500780c */ /* 0x000fe40003f24270 */
[----:B------:R-:W-:Y:S02]  /*a6b0*/  PRMT R247, RZ, 0x7610, R247 ;  /* 0x00007610fff77816 */ /* 0x000fe400000000f7 */
[----:B0-----:R-:W-:Y:S02]  /*a6c0*/  IADD3 R124, P5, PT, R125, R121, RZ ;  /* 0x000000797d7c7210 */ /* 0x001fe40007fbe0ff */
[----:B------:R-:W2:Y:S01]  /*a6d0*/  LDL R125, [R1+0x1d8] ;  /* 0x0001d800017d7983 */ /* 0x000ea20000100800 */
[----:B---3--:R-:W-:-:S06]  /*a6e0*/  IMAD.X R127, R127, 0x1, R122, P6 ;  /* 0x000000017f7f7824 */ /* 0x008fcc00030e067a */
[----:B------:R0:W3:Y:S04]  /*a6f0*/  @P1 LDG.E.U8 R247, desc[UR26][R126.64] ;  /* 0x0000001a7ef71981 */ /* 0x0000e8000c1e1100 */
[----:B------:R-:W3:Y:S01]  /*a700*/  LDL R127, [R1+0xe0] ;  /* 0x0000e000017f7983 */ /* 0x000ee20000100800 */
[C---:B------:R-:W-:Y:S02]  /*a710*/  ISETP.GT.AND P2, PT, R117.reuse, 0xf, PT ;  /* 0x0000000f7500780c */ /* 0x040fe40003f44270 */
[----:B------:R-:W-:Y:S02]  /*a720*/  ISETP.GT.AND P4, PT, R117, 0x10, PT ;  /* 0x000000107500780c */ /* 0x000fe40003f84270 */
[----:B------:R-:W-:Y:S02]  /*a730*/  PRMT R245, RZ, 0x7610, R245 ;  /* 0x00007610fff57816 */ /* 0x000fe400000000f5 */
[----:B0-----:R-:W-:-:S02]  /*a740*/  IADD3 R126, P6, PT, R0, R121, RZ ;  /* 0x00000079007e7210 */ /* 0x001fc40007fde0ff */
[----:B------:R-:W-:Y:S01]  /*a750*/  PRMT R223, RZ, 0x7610, R223 ;  /* 0x00007610ffdf7816 */ /* 0x000fe200000000df */
[----:B------:R-:W4:Y:S01]  /*a760*/  LDL R0, [R1+0x1c8] ;  /* 0x0001c80001007983 */ /* 0x000f220000100800 */
[----:B--2---:R-:W-:-:S05]  /*a770*/  IMAD.X R125, R125, 0x1, R122, P5 ;  /* 0x000000017d7d7824 */ /* 0x004fca00028e067a */
[----:B------:R3:W2:Y:S04]  /*a780*/  @P2 LDG.E.U8 R245, desc[UR26][R124.64] ;  /* 0x0000001a7cf52981 */ /* 0x0006a8000c1e1100 */
[----:B------:R-:W2:Y:S01]  /*a790*/  LDL R125, [R1+0x1d4] ;  /* 0x0001d400017d7983 */ /* 0x000ea20000100800 */
[----:B---3--:R-:W-:Y:S01]  /*a7a0*/  IADD3 R124, P5, PT, R127, R121, RZ ;  /* 0x000000797f7c7210 */ /* 0x008fe20007fbe0ff */
[----:B------:R-:W-:Y:S01]  /*a7b0*/  IMAD.X R127, R251, 0x1, R122, P6 ;  /* 0x00000001fb7f7824 */ /* 0x000fe200030e067a */
[----:B------:R-:W-:Y:S01]  /*a7c0*/  ISETP.GT.AND P1, PT, R117, 0x11, PT ;  /* 0x000000117500780c */ /* 0x000fe20003f24270 */
[----:B------:R-:W3:Y:S04]  /*a7d0*/  LDL R251, [R1+0xd4] ;  /* 0x0000d40001fb7983 */ /* 0x000ee80000100800 */
[----:B------:R0:W2:Y:S04]  /*a7e0*/  @P4 LDG.E.U8 R223, desc[UR26][R126.64] ;  /* 0x0000001a7edf4981 */ /* 0x0000a8000c1e1100 */
[----:B------:R-:W0:Y:S01]  /*a7f0*/  LDL R127, [R1+0xdc] ;  /* 0x0000dc00017f7983 */ /* 0x000e220000100800 */
[----:B------:R-:W-:-:S02]  /*a800*/  PRMT R221, RZ, 0x7610, R221 ;  /* 0x00007610ffdd7816 */ /* 0x000fc400000000dd */
[----:B------:R-:W-:Y:S02]  /*a810*/  ISETP.GT.AND P2, PT, R117, 0x12, PT ;  /* 0x000000127500780c */ /* 0x000fe40003f44270 */
[----:B0-----:R-:W-:Y:S02]  /*a820*/  IADD3 R126, P6, PT, R127, R121, RZ ;  /* 0x000000797f7e7210 */ /* 0x001fe40007fde0ff */
[----:B------:R-:W3:Y:S01]  /*a830*/  LDL R127, [R1+0x1d0] ;  /* 0x0001d000017f7983 */ /* 0x000ee20000100800 */
[----:B--2---:R-:W-:-:S05]  /*a840*/  IMAD.X R125, R125, 0x1, R122, P5 ;  /* 0x000000017d7d7824 */ /* 0x004fca00028e067a */
[----:B------:R0:W2:Y:S01]  /*a850*/  @P1 LDG.E.U8 R221, desc[UR26][R124.64] ;  /* 0x0000001a7cdd1981 */ /* 0x0000a2000c1e1100 */
[----:B------:R-:W-:-:S03]  /*a860*/  PRMT R219, RZ, 0x7610, R219 ;  /* 0x00007610ffdb7816 */ /* 0x000fc600000000db */
[----:B------:R-:W0:Y:S01]  /*a870*/  LDL R125, [R1+0xd8] ;  /* 0x0000d800017d7983 */ /* 0x000e220000100800 */
[----:B---3--:R-:W-:-:S05]  /*a880*/  IMAD.X R127, R127, 0x1, R122, P6 ;  /* 0x000000017f7f7824 */ /* 0x008fca00030e067a */
[----:B------:R1:W3:Y:S04]  /*a890*/  @P2 LDG.E.U8 R219, desc[UR26][R126.64] ;  /* 0x0000001a7edb2981 */ /* 0x0002e8000c1e1100 */
[----:B------:R-:W2:Y:S01]  /*a8a0*/  LDL R127, [R1+0x1c4] ;  /* 0x0001c400017f7983 */ /* 0x000ea20000100800 */
[----:B------:R-:W-:Y:S02]  /*a8b0*/  ISETP.GT.AND P4, PT, R117, 0x13, PT ;  /* 0x000000137500780c */ /* 0x000fe40003f84270 */
[-C--:B0-----:R-:W-:Y:S02]  /*a8c0*/  IADD3 R124, P5, PT, R125, R121.reuse, RZ ;  /* 0x000000797d7c7210 */ /* 0x081fe40007fbe0ff */
[----:B------:R-:W-:Y:S02]  /*a8d0*/  ISETP.GT.AND P1, PT, R117, 0x14, PT ;  /* 0x000000147500780c */ /* 0x000fe40003f24270 */
[----:B------:R-:W-:Y:S01]  /*a8e0*/  PRMT R217, RZ, 0x7610, R217 ;  /* 0x00007610ffd97816 */ /* 0x000fe200000000d9 */
[----:B----4-:R-:W-:Y:S01]  /*a8f0*/  IMAD.X R125, R0, 0x1, R122, P5 ;  /* 0x00000001007d7824 */ /* 0x010fe200028e067a */
[----:B-1----:R-:W-:Y:S01]  /*a900*/  IADD3 R126, P6, PT, R251, R121, RZ ;  /* 0x00000079fb7e7210 */ /* 0x002fe20007fde0ff */
[----:B------:R-:W4:Y:S01]  /*a910*/  LDL R0, [R1+0x1bc] ;  /* 0x0001bc0001007983 */ /* 0x000f220000100800 */
[----:B------:R-:W-:-:S03]  /*a920*/  PRMT R215, RZ, 0x7610, R215 ;  /* 0x00007610ffd77816 */ /* 0x000fc600000000d7 */
[----:B------:R0:W3:Y:S01]  /*a930*/  @P4 LDG.E.U8 R217, desc[UR26][R124.64] ;  /* 0x0000001a7cd94981 */ /* 0x0000e2000c1e1100 */
[----:B------:R-:W-:Y:S02]  /*a940*/  ISETP.GT.AND P2, PT, R117, 0x15, PT ;  /* 0x000000157500780c */ /* 0x000fe40003f44270 */
[----:B------:R-:W-:Y:S01]  /*a950*/  PRMT R213, RZ, 0x7610, R213 ;  /* 0x00007610ffd57816 */ /* 0x000fe200000000d5 */
[----:B------:R-:W3:Y:S04]  /*a960*/  LDL R251, [R1+0x1b8] ;  /* 0x0001b80001fb7983 */ /* 0x000ee80000100800 */
[----:B------:R-:W0:Y:S01]  /*a970*/  LDL R125, [R1+0xd0] ;  /* 0x0000d000017d7983 */ /* 0x000e220000100800 */
[----:B--2---:R-:W-:-:S05]  /*a980*/  IMAD.X R127, R127, 0x1, R122, P6 ;  /* 0x000000017f7f7824 */ /* 0x004fca00030e067a */
[----:B------:R1:W2:Y:S04]  /*a990*/  @P1 LDG.E.U8 R215, desc[UR26][R126.64] ;  /* 0x0000001a7ed71981 */ /* 0x0002a8000c1e1100 */
[----:B------:R-:W1:Y:S01]  /*a9a0*/  LDL R127, [R1+0xcc] ;  /* 0x0000cc00017f7983 */ /* 0x000e620000100800 */
[----:B0-----:R-:W-:-:S03]  /*a9b0*/  IADD3 R124, P5, PT, R125, R121, RZ ;  /* 0x000000797d7c7210 */ /* 0x001fc60007fbe0ff */
[----:B------:R-:W2:Y:S01]  /*a9c0*/  LDL R125, [R1+0x1c0] ;  /* 0x0001c000017d7983 */ /* 0x000ea20000100800 */
[----:B-1----:R-:W-:-:S03]  /*a9d0*/  IADD3 R126, P6, PT, R127, R121, RZ ;  /* 0x000000797f7e7210 */ /* 0x002fc60007fde0ff */
[----:B------:R-:W3:Y:S01]  /*a9e0*/  LDL R127, [R1+0xc8] ;  /* 0x0000c800017f7983 */ /* 0x000ee20000100800 */
[----:B------:R-:W-:Y:S02]  /*a9f0*/  ISETP.GT.AND P4, PT, R117, 0x16, PT ;  /* 0x000000167500780c */ /* 0x000fe40003f84270 */
[----:B------:R-:W-:Y:S01]  /*aa00*/  PRMT R211, RZ, 0x7610, R211 ;  /* 0x00007610ffd37816 */ /* 0x000fe200000000d3 */
[----:B--2---:R-:W-:-:S05]  /*aa10*/  IMAD.X R125, R125, 0x1, R122, P5 ;  /* 0x000000017d7d7824 */ /* 0x004fca00028e067a */
[----:B------:R3:W2:Y:S02]  /*aa20*/  @P2 LDG.E.U8 R213, desc[UR26][R124.64] ;  /* 0x0000001a7cd52981 */ /* 0x0006a4000c1e1100 */
[-C--:B---3--:R-:W-:Y:S01]  /*aa30*/  IADD3 R124, P5, PT, R127, R121.reuse, RZ ;  /* 0x000000797f7c7210 */ /* 0x088fe20007fbe0ff */
[----:B----4-:R-:W-:Y:S01]  /*aa40*/  IMAD.X R127, R0, 0x1, R122, P6 ;  /* 0x00000001007f7824 */ /* 0x010fe200030e067a */
[----:B------:R-:W-:Y:S01]  /*aa50*/  ISETP.GT.AND P1, PT, R117, 0x17, PT ;  /* 0x000000177500780c */ /* 0x000fe20003f24270 */
[----:B------:R-:W3:Y:S04]  /*aa60*/  LDL R0, [R1+0xbc] ;  /* 0x0000bc0001007983 */ /* 0x000ee80000100800 */
[----:B------:R0:W4:Y:S04]  /*aa70*/  @P4 LDG.E.U8 R211, desc[UR26][R126.64] ;  /* 0x0000001a7ed34981 */ /* 0x000128000c1e1100 */
[----:B------:R-:W0:Y:S01]  /*aa80*/  LDL R127, [R1+0xc4] ;  /* 0x0000c400017f7983 */ /* 0x000e220000100800 */
[----:B------:R-:W-:Y:S01]  /*aa90*/  PRMT R210, RZ, 0x7610, R210 ;  /* 0x00007610ffd27816 */ /* 0x000fe200000000d2 */
[----:B------:R-:W-:Y:S01]  /*aaa0*/  IMAD.X R125, R251, 0x1, R122, P5 ;  /* 0x00000001fb7d7824 */ /* 0x000fe200028e067a */
[----:B------:R-:W-:Y:S01]  /*aab0*/  ISETP.GT.AND P2, PT, R117, 0x18, PT ;  /* 0x000000187500780c */ /* 0x000fe20003f44270 */
[----:B------:R-:W2:Y:S04]  /*aac0*/  LDL R251, [R1+0x1b0] ;  /* 0x0001b00001fb7983 */ /* 0x000ea80000100800 */
[----:B------:R1:W2:Y:S04]  /*aad0*/  @P1 LDG.E.U8 R210, desc[UR26][R124.64] ;  /* 0x0000001a7cd21981 */ /* 0x0002a8000c1e1100 */
[----:B------:R-:W1:Y:S01]  /*aae0*/  LDL R125, [R1+0xc0] ;  /* 0x0000c000017d7983 */ /* 0x000e620000100800 */
[----:B0-----:R-:W-:-:S03]  /*aaf0*/  IADD3 R126, P6, PT, R127, R121, RZ ;  /* 0x000000797f7e7210 */ /* 0x001fc60007fde0ff */
[----:B------:R-:W2:Y:S01]  /*ab00*/  LDL R127, [R1+0x204] ;  /* 0x00020400017f7983 */ /* 0x000ea20000100800 */
[----:B------:R-:W-:Y:S02]  /*ab10*/  PRMT R209, RZ, 0x7610, R209 ;  /* 0x00007610ffd17816 */ /* 0x000fe400000000d1 */
[----:B-1----:R-:W-:Y:S02]  /*ab20*/  IADD3 R124, P5, PT, R125, R121, RZ ;  /* 0x000000797d7c7210 */ /* 0x002fe40007fbe0ff */
[----:B------:R-:W3:Y:S01]  /*ab30*/  LDL R125, [R1+0x1b4] ;  /* 0x0001b400017d7983 */ /* 0x000ee20000100800 */
[----:B--2---:R-:W-:-:S05]  /*ab40*/  IMAD.X R127, R127, 0x1, R122, P6 ;  /* 0x000000017f7f7824 */ /* 0x004fca00030e067a */
[----:B------:R0:W2:Y:S04]  /*ab50*/  @P2 LDG.E.U8 R209, desc[UR26][R126.64] ;  /* 0x0000001a7ed12981 */ /* 0x0000a8000c1e1100 */
[----:B------:R-:W2:Y:S01]  /*ab60*/  LDL R127, [R1+0xb8] ;  /* 0x0000b800017f7983 */ /* 0x000ea20000100800 */
[C---:B------:R-:W-:Y:S02]  /*ab70*/  ISETP.GT.AND P4, PT, R117.reuse, 0x19, PT ;  /* 0x000000197500780c */ /* 0x040fe40003f84270 */
[----:B------:R-:W-:Y:S01]  /*ab80*/  ISETP.GT.AND P1, PT, R117, 0x1a, PT ;  /* 0x0000001a7500780c */ /* 0x000fe20003f24270 */
[----:B---3--:R-:W-:Y:S01]  /*ab90*/  IMAD.X R125, R125, 0x1, R122, P5 ;  /* 0x000000017d7d7824 */ /* 0x008fe200028e067a */
[----:B------:R-:W-:Y:S02]  /*aba0*/  PRMT R206, RZ, 0x7610, R206 ;  /* 0x00007610ffce7816 */ /* 0x000fe400000000ce */
[----:B0-----:R-:W-:-:S02]  /*abb0*/  IADD3 R126, P6, PT, R0, R121, RZ ;  /* 0x00000079007e7210 */ /* 0x001fc40007fde0ff */
[----:B------:R-:W-:Y:S01]  /*abc0*/  PRMT R205, RZ, 0x7610, R205 ;  /* 0x00007610ffcd7816 */ /* 0x000fe200000000cd */
[----:B------:R-:W3:Y:S04]  /*abd0*/  LDL R0, [R1+0x1a4] ;  /* 0x0001a40001007983 */ /* 0x000ee80000100800 */
[----:B------:R2:W3:Y:S04]  /*abe0*/  @P4 LDG.E.U8 R206, desc[UR26][R124.64] ;  /* 0x0000001a7cce4981 */ /* 0x0004e8000c1e1100 */
[----:B------:R-:W3:Y:S01]  /*abf0*/  LDL R125, [R1+0x1ac] ;  /* 0x0001ac00017d7983 */ /* 0x000ee20000100800 */
[----:B--2---:R-:W-:Y:S01]  /*ac00*/  IADD3 R124, P5, PT, R127, R121, RZ ;  /* 0x000000797f7c7210 */ /* 0x004fe20007fbe0ff */
[----:B------:R-:W-:Y:S01]  /*ac10*/  IMAD.X R127, R251, 0x1, R122, P6 ;  /* 0x00000001fb7f7824 */ /* 0x000fe200030e067a */
[----:B------:R-:W-:Y:S01]  /*ac20*/  ISETP.GT.AND P2, PT, R117, 0x1b, PT ;  /* 0x0000001b7500780c */ /* 0x000fe20003f44270 */
[----:B------:R-:W2:Y:S04]  /*ac30*/  LDL R251, [R1+0xac] ;  /* 0x0000ac0001fb7983 */ /* 0x000ea80000100800 */
[----:B------:R0:W2:Y:S04]  /*ac40*/  @P1 LDG.E.U8 R205, desc[UR26][R126.64] ;  /* 0x0000001a7ecd1981 */ /* 0x0000a8000c1e1100 */
[----:B------:R-:W0:Y:S01]  /*ac50*/  LDL R127, [R1+0xb4] ;  /* 0x0000b400017f7983 */ /* 0x000e220000100800 */
[----:B------:R-:W-:-:S02]  /*ac60*/  PRMT R203, RZ, 0x7610, R203 ;  /* 0x00007610ffcb7816 */ /* 0x000fc400000000cb */
[----:B------:R-:W-:Y:S01]  /*ac70*/  ISETP.GT.AND P4, PT, R117, 0x1c, PT ;  /* 0x0000001c7500780c */ /* 0x000fe20003f84270 */
[----:B---3--:R-:W-:-:S05]  /*ac80*/  IMAD.X R125, R125, 0x1, R122, P5 ;  /* 0x000000017d7d7824 */ /* 0x008fca00028e067a */
[----:B------:R1:W3:Y:S01]  /*ac90*/  @P2 LDG.E.U8 R203, desc[UR26][R124.64] ;  /* 0x0000001a7ccb2981 */ /* 0x0002e2000c1e1100 */
[----:B------:R-:W-:-:S03]  /*aca0*/  PRMT R200, RZ, 0x7610, R200 ;  /* 0x00007610ffc87816 */ /* 0x000fc600000000c8 */
[----:B------:R-:W1:Y:S01]  /*acb0*/  LDL R125, [R1+0xb0] ;  /* 0x0000b000017d7983 */ /* 0x000e620000100800 */
[----:B0-----:R-:W-:-:S03]  /*acc0*/  IADD3 R126, P6, PT, R127, R121, RZ ;  /* 0x000000797f7e7210 */ /* 0x001fc60007fde0ff */
[----:B------:R-:W2:Y:S01]  /*acd0*/  LDL R127, [R1+0x1a8] ;  /* 0x0001a800017f7983 */ /* 0x000ea20000100800 */
[----:B------:R-:W-:Y:S01]  /*ace0*/  ISETP.GT.AND P1, PT, R117, 0x1d, PT ;  /* 0x0000001d7500780c */ /* 0x000fe20003f24270 */
[----:B--2---:R-:W-:-:S05]  /*acf0*/  IMAD.X R127, R127, 0x1, R122, P6 ;  /* 0x000000017f7f7824 */ /* 0x004fca00030e067a */
[----:B------:R0:W2:Y:S04]  /*ad00*/  @P4 LDG.E.U8 R200, desc[UR26][R126.64] ;  /* 0x0000001a7ec84981 */ /* 0x0000a8000c1e1100 */
[----:B------:R-:W2:Y:S01]  /*ad10*/  LDL R127, [R1+0x1a0] ;  /* 0x0001a000017f7983 */ /* 0x000ea20000100800 */
[-C--:B-1----:R-:W-:Y:S02]  /*ad20*/  IADD3 R124, P5, PT, R125, R121.reuse, RZ ;  /* 0x000000797d7c7210 */ /* 0x082fe40007fbe0ff */
[----:B------:R-:W-:Y:S02]  /*ad30*/  ISETP.GT.AND P2, PT, R117, 0x1e, PT ;  /* 0x0000001e7500780c */ /* 0x000fe40003f44270 */
[----:B------:R-:W-:Y:S01]  /*ad40*/  PRMT R199, RZ, 0x7610, R199 ;  /* 0x00007610ffc77816 */ /* 0x000fe200000000c7 */
[----:B------:R-:W-:Y:S01]  /*ad50*/  IMAD.X R125, R0, 0x1, R122, P5 ;  /* 0x00000001007d7824 */ /* 0x000fe200028e067a */
[----:B0-----:R-:W-:Y:S01]  /*ad60*/  IADD3 R126, P6, PT, R251, R121, RZ ;  /* 0x00000079fb7e7210 */ /* 0x001fe20007fde0ff */
[----:B------:R-:W3:Y:S01]  /*ad70*/  LDL R0, [R1+0x1f8] ;  /* 0x0001f80001007983 */ /* 0x000ee20000100800 */
        /* <DEDUP_REMOVED lines=13> */
[----:B------:R-:W-:Y:S01]  /*ae50*/  ISETP.GT.AND P1, PT, R117, 0x20, PT ;  /* 0x000000207500780c */ /* 0x000fe20003f24270 */
[----:B--2---:R-:W-:Y:S01]  /*ae60*/  IMAD.X R125, R125, 0x1, R122, P5 ;  /* 0x000000017d7d7824 */ /* 0x004fe200028e067a */
[----:B------:R-:W-:-:S04]  /*ae70*/  PRMT R193, RZ, 0x7610, R193 ;  /* 0x00007610ffc17816 */ /* 0x000fc800000000c1 */
[----:B------:R3:W2:Y:S02]  /*ae80*/  @P4 LDG.E.U8 R194, desc[UR26][R124.64] ;  /* 0x0000001a7cc24981 */ /* 0x0006a4000c1e1100 */
[-C--:B---3--:R-:W-:Y:S01]  /*ae90*/  IADD3 R124, P5, PT, R127, R121.reuse, RZ ;  /* 0x000000797f7c7210 */ /* 0x088fe20007fbe0ff */
[--C-:B------:R-:W-:Y:S01]  /*aea0*/  IMAD.X R127, R0, 0x1, R122.reuse, P6 ;  /* 0x00000001007f7824 */ /* 0x100fe200030e067a */
[----:B------:R-:W-:Y:S01]  /*aeb0*/  ISETP.GT.AND P2, PT, R117, 0x21, PT ;  /* 0x000000217500780c */ /* 0x000fe20003f44270 */
[----:B------:R-:W3:Y:S04]  /*aec0*/  LDL R0, [R1+0x94] ;  /* 0x0000940001007983 */ /* 0x000ee80000100800 */
[----:B------:R0:W2:Y:S04]  /*aed0*/  @P1 LDG.E.U8 R193, desc[UR26][R126.64] ;  /* 0x0000001a7ec11981 */ /* 0x0000a8000c1e1100 */
        /* <DEDUP_REMOVED lines=66> */
[----:B------:R-:W-:Y:S01]  /*b300*/  IMAD.X R127, R0, 0x1, R122, P6 ;  /* 0x00000001007f7824 */ /* 0x000fe200030e067a */
        /* <DEDUP_REMOVED lines=98> */
[--C-:B------:R-:W-:Y:S01]  /*b930*/  IMAD.X R127, R251, 0x1, R122.reuse, P6 ;  /* 0x00000001fb7f7824 */ /* 0x100fe200030e067a */
[----:B------:R-:W-:Y:S01]  /*b940*/  ISETP.GT.AND P2, PT, R117, 0x39, PT ;  /* 0x000000397500780c */ /* 0x000fe20003f44270 */
[----:B------:R-:W2:Y:S04]  /*b950*/  LDL R251, [R1+0x34] ;  /* 0x0000340001fb7983 */ /* 0x000ea80000100800 */
[----:B------:R0:W2:Y:S04]  /*b960*/  @P1 LDG.E.U8 R145, desc[UR26][R126.64] ;  /* 0x0000001a7e911981 */ /* 0x0000a8000c1e1100 */
[----:B------:R-:W0:Y:S01]  /*b970*/  LDL R127, [R1+0x3c] ;  /* 0x00003c00017f7983 */ /* 0x000e220000100800 */
[----:B------:R-:W-:Y:S01]  /*b980*/  PRMT R143, RZ, 0x7610, R143 ;  /* 0x00007610ff8f7816 */ /* 0x000fe2000000008f */
[----:B---3--:R-:W-:-:S05]  /*b990*/  IMAD.X R125, R125, 0x1, R122, P5 ;  /* 0x000000017d7d7824 */ /* 0x008fca00028e067a */
[----:B------:R1:W3:Y:S04]  /*b9a0*/  @P2 LDG.E.U8 R143, desc[UR26][R124.64] ;  /* 0x0000001a7c8f2981 */ /* 0x0002e8000c1e1100 */
[----:B------:R-:W1:Y:S01]  /*b9b0*/  LDL R125, [R1+0x38] ;  /* 0x00003800017d7983 */ /* 0x000e620000100800 */
[----:B0-----:R-:W-:-:S03]  /*b9c0*/  IADD3 R126, P6, PT, R127, R121, RZ ;  /* 0x000000797f7e7210 */ /* 0x001fc60007fde0ff */
[----:B------:R-:W2:Y:S01]  /*b9d0*/  LDL R127, [R1+0x140] ;  /* 0x00014000017f7983 */ /* 0x000ea20000100800 */
[C---:B------:R-:W-:Y:S02]  /*b9e0*/  ISETP.GT.AND P4, PT, R117.reuse, 0x3a, PT ;  /* 0x0000003a7500780c */ /* 0x040fe40003f84270 */
[----:B------:R-:W-:Y:S02]  /*b9f0*/  ISETP.GT.AND P1, PT, R117, 0x3b, PT ;  /* 0x0000003b7500780c */ /* 0x000fe40003f24270 */
[----:B------:R-:W-:Y:S02]  /*ba00*/  PRMT R140, RZ, 0x7610, R140 ;  /* 0x00007610ff8c7816 */ /* 0x000fe4000000008c */
[----:B------:R-:W-:Y:S02]  /*ba10*/  PRMT R139, RZ, 0x7610, R139 ;  /* 0x00007610ff8b7816 */ /* 0x000fe4000000008b */
[----:B-1----:R-:W-:-:S05]  /*ba20*/  IADD3 R124, P5, PT, R125, R121, RZ ;  /* 0x000000797d7c7210 */ /* 0x002fca0007fbe0ff */
[--C-:B------:R-:W-:Y:S01]  /*ba30*/  IMAD.X R125, R0, 0x1, R122.reuse, P5 ;  /* 0x00000001007d7824 */ /* 0x100fe200028e067a */
[----:B------:R-:W-:Y:S01]  /*ba40*/  ISETP.GT.AND P2, PT, R117, 0x3c, PT ;  /* 0x0000003c7500780c */ /* 0x000fe20003f44270 */
[----:B------:R-:W3:Y:S04]  /*ba50*/  LDL R0, [R1+0x130] ;  /* 0x0001300001007983 */ /* 0x000ee80000100800 */
[----:B------:R-:W3:Y:S04]  /*ba60*/  @P1 LDG.E.U8 R139, desc[UR26][R124.64] ;  /* 0x0000001a7c8b1981 */ /* 0x000ee8000c1e1100 */
[----:B------:R-:W3:Y:S01]  /*ba70*/  LDL R125, [R1+0x30] ;  /* 0x00003000017d7983 */ /* 0x000ee20000100800 */
[----:B--2---:R-:W-:-:S05]  /*ba80*/  IMAD.X R127, R127, 0x1, R122, P6 ;  /* 0x000000017f7f7824 */ /* 0x004fca00030e067a */
[----:B------:R0:W2:Y:S04]  /*ba90*/  @P4 LDG.E.U8 R140, desc[UR26][R126.64] ;  /* 0x0000001a7e8c4981 */ /* 0x0000a8000c1e1100 */
[----:B------:R-:W2:Y:S01]  /*baa0*/  LDL R127, [R1+0x138] ;  /* 0x00013800017f7983 */ /* 0x000ea20000100800 */
[-C--:B0-----:R-:W-:Y:S02]  /*bab0*/  IADD3 R126, P6, PT, R251, R121.reuse, RZ ;  /* 0x00000079fb7e7210 */ /* 0x081fe40007fde0ff */
[----:B------:R-:W-:Y:S01]  /*bac0*/  PRMT R137, RZ, 0x7610, R137 ;  /* 0x00007610ff897816 */ /* 0x000fe20000000089 */
[----:B------:R-:W4:Y:S01]  /*bad0*/  LDL R251, [R1+0x12c] ;  /* 0x00012c0001fb7983 */ /* 0x000f220000100800 */
[----:B---3--:R-:W-:-:S03]  /*bae0*/  IADD3 R124, P5, PT, R125, R121, RZ ;  /* 0x000000797d7c7210 */ /* 0x008fc60007fbe0ff */
[----:B------:R-:W3:Y:S01]  /*baf0*/  LDL R125, [R1+0x134] ;  /* 0x00013400017d7983 */ /* 0x000ee20000100800 */
[----:B--2---:R-:W-:-:S05]  /*bb00*/  IMAD.X R127, R127, 0x1, R122, P6 ;  /* 0x000000017f7f7824 */ /* 0x004fca00030e067a */
[----:B------:R0:W2:Y:S04]  /*bb10*/  @P2 LDG.E.U8 R137, desc[UR26][R126.64] ;  /* 0x0000001a7e892981 */ /* 0x0000a8000c1e1100 */
[----:B------:R-:W0:Y:S01]  /*bb20*/  LDL R127, [R1+0x2c] ;  /* 0x00002c00017f7983 */ /* 0x000e220000100800 */
[----:B---3--:R-:W-:Y:S01]  /*bb30*/  IMAD.X R125, R125, 0x1, R122, P5 ;  /* 0x000000017d7d7824 */ /* 0x008fe200028e067a */
[----:B0-----:R-:W-:Y:S02]  /*bb40*/  IADD3 R126, P5, PT, R127, R121, RZ ;  /* 0x000000797f7e7210 */ /* 0x001fe40007fbe0ff */
[----:B------:R-:W3:Y:S01]  /*bb50*/  LDL R127, [R1+0x28] ;  /* 0x00002800017f7983 */ /* 0x000ee20000100800 */
[----:B------:R-:W-:Y:S02]  /*bb60*/  ISETP.GT.AND P4, PT, R117, 0x3d, PT ;  /* 0x0000003d7500780c */ /* 0x000fe40003f84270 */
[----:B------:R-:W-:-:S11]  /*bb70*/  PRMT R134, RZ, 0x7610, R134 ;  /* 0x00007610ff867816 */ /* 0x000fd60000000086 */
[----:B------:R3:W2:Y:S01]  /*bb80*/  @P4 LDG.E.U8 R134, desc[UR26][R124.64] ;  /* 0x0000001a7c864981 */ /* 0x0006a2000c1e1100 */
[C---:B------:R-:W-:Y:S02]  /*bb90*/  ISETP.GT.AND P1, PT, R117.reuse, 0x3e, PT ;  /* 0x0000003e7500780c */ /* 0x040fe40003f24270 */
[----:B------:R-:W-:Y:S02]  /*bba0*/  ISETP.GT.AND P2, PT, R117, 0x3f, PT ;  /* 0x0000003f7500780c */ /* 0x000fe40003f44270 */
[----:B------:R-:W-:Y:S02]  /*bbb0*/  PRMT R133, RZ, 0x7610, R133 ;  /* 0x00007610ff857816 */ /* 0x000fe40000000085 */
[----:B------:R-:W-:Y:S02]  /*bbc0*/  PRMT R131, RZ, 0x7610, R131 ;  /* 0x00007610ff837816 */ /* 0x000fe40000000083 */
[----:B------:R-:W-:Y:S02]  /*bbd0*/  PRMT R128, RZ, 0x7610, R128 ;  /* 0x00007610ff807816 */ /* 0x000fe40000000080 */
        /* <DEDUP_REMOVED lines=28> */
[----:B---3--:R-:W-:Y:S01]  /*bda0*/  IADD3 R124, P4, PT, R127, R121, RZ ;  /* 0x000000797f7c7210 */ /* 0x008fe20007f9e0ff */
[--C-:B------:R-:W-:Y:S02]  /*bdb0*/  IMAD.X R127, R0, 0x1, R122.reuse, P5 ;  /* 0x00000001007f7824 */ /* 0x100fe400028e067a */
[----:B------:R-:W0:Y:S01]  /*bdc0*/  S2R R0, SR_TID.X ;  /* 0x0000000000007919 */ /* 0x000e220000002100 */
[----:B------:R-:W-:Y:S01]  /*bdd0*/  ISETP.GT.AND P5, PT, R117, RZ, PT ;  /* 0x000000ff7500720c */ /* 0x000fe20003fa4270 */
[----:B----4-:R-:W-:Y:S01]  /*bde0*/  IMAD.X R125, R251, 0x1, R122, P4 ;  /* 0x00000001fb7d7824 */ /* 0x010fe200020e067a */
[----:B------:R-:W-:Y:S01]  /*bdf0*/  SHF.R.S32.HI R251, RZ, 0x1f, R123 ;  /* 0x0000001ffffb7819 */ /* 0x000fe2000001147b */
[----:B------:R-:W3:Y:S01]  /*be00*/  @P1 LDG.E.U8 R133, desc[UR26][R126.64] ;  /* 0x0000001a7e851981 */ /* 0x000ee2000c1e1100 */
[----:B------:R-:W-:-:S03]  /*be10*/  IADD3 R243, P1, PT, R123, R243, RZ ;  /* 0x000000f37bf37210 */ /* 0x000fc60007f3e0ff */
[----:B------:R1:W4:Y:S02]  /*be20*/  @P2 LDG.E.U8 R131, desc[UR26][R124.64] ;  /* 0x0000001a7c832981 */ /* 0x000324000c1e1100 */
[----:B------:R-:W-:Y:S01]  /*be30*/  IMAD.X R241, R251, 0x1, R241, P1 ;  /* 0x00000001fbf17824 */ /* 0x000fe200008e06f1 */
[----:B------:R-:W-:-:S03]  /*be40*/  IADD3 R120, P1, PT, R123, R120, RZ ;  /* 0x000000787b787210 */ /* 0x000fc60007f3e0ff */
[----:B-1----:R-:W-:Y:S02]  /*be50*/  @P5 IMAD.MOV.U32 R124, RZ, RZ, R121 ;  /* 0x000000ffff7c5224 */ /* 0x002fe400078e0079 */
[----:B------:R-:W-:-:S05]  /*be60*/  @P5 IMAD.MOV.U32 R125, RZ, RZ, R122 ;  /* 0x000000ffff7d5224 */ /* 0x000fca00078e007a */
[----:B------:R1:W2:Y:S01]  /*be70*/  @P5 LDG.E.U8 R128, desc[UR26][R124.64] ;  /* 0x0000001a7c805981 */ /* 0x0002a2000c1e1100 */
[----:B------:R-:W-:Y:S01]  /*be80*/  IMAD.X R115, R251, 0x1, R115, P1 ;  /* 0x00000001fb737824 */ /* 0x000fe200008e0673 */
[----:B------:R-:W-:Y:S02]  /*be90*/  IADD3 R114, P1, PT, R123, R114, RZ ;  /* 0x000000727b727210 */ /* 0x000fe40007f3e0ff */
[----:B0-----:R-:W-:-:S03]  /*bea0*/  LOP3.LUT R0, R0, 0x3f, RZ, 0xc0, !PT ;  /* 0x0000003f00007812 */ /* 0x001fc600078ec0ff */
[----:B------:R-:W-:Y:S01]  /*beb0*/  IMAD.X R112, R251, 0x1, R112, P1 ;  /* 0x00000001fb707824 */ /* 0x000fe200008e0670 */
[----:B------:R-:W-:Y:S02]  /*bec0*/  ISETP.GE.AND P4, PT, R0, R117, PT ;  /* 0x000000750000720c */ /* 0x000fe40003f86270 */
[C---:B------:R-:W-:Y:S01]  /*bed0*/  IADD3 R111, P1, PT, R123.reuse, R111, RZ ;  /* 0x0000006f7b6f7210 */ /* 0x040fe20007f3e0ff */
[----:B------:R-:W2:Y:S01]  /*bee0*/  LDL.LU R0, [R1+0x8] ;  /* 0x0000080001007983 */ /* 0x000ea20000300800 */
[----:B------:R-:W-:-:S03]  /*bef0*/  IADD3 R118, P2, PT, R123, R118, RZ ;  /* 0x000000767b767210 */ /* 0x000fc60007f5e0ff */
[----:B------:R-:W-:Y:S01]  /*bf00*/  IMAD.X R109, R251, 0x1, R109, P1 ;  /* 0x00000001fb6d7824 */ /* 0x000fe200008e066d */
[----:B------:R-:W-:Y:S02]  /*bf10*/  IADD3 R108, P1, PT, R123, R108, RZ ;  /* 0x0000006c7b6c7210 */ /* 0x000fe40007f3e0ff */
[----:B-1----:R-:W-:Y:S01]  /*bf20*/  PRMT R124, RZ, 0x7610, R124 ;  /* 0x00007610ff7c7816 */ /* 0x002fe2000000007c */
[C---:B------:R-:W-:Y:S02]  /*bf30*/  IMAD.X R119, R251.reuse, 0x1, R119, P2 ;  /* 0x00000001fb777824 */ /* 0x040fe400010e0677 */
[----:B------:R-:W-:Y:S02]  /*bf40*/  @!P4 IMAD.MOV.U32 R126, RZ, RZ, R243 ;  /* 0x000000ffff7ec224 */ /* 0x000fe400078e00f3 */
[----:B------:R-:W-:Y:S01]  /*bf50*/  @!P4 IMAD.MOV.U32 R127, RZ, RZ, R241 ;  /* 0x000000ffff7fc224 */ /* 0x000fe200078e00f1 */
[----:B------:R-:W-:Y:S01]  /*bf60*/  BAR.SYNC.DEFER_BLOCKING 0x0 ;  /* 0x0000000000007b1d */ /* 0x000fe20000010000 */
[----:B------:R-:W-:Y:S01]  /*bf70*/  IMAD.X R106, R251, 0x1, R106, P1 ;  /* 0x00000001fb6a7824 */ /* 0x000fe200008e066a */
[----:B------:R-:W-:-:S02]  /*bf80*/  IADD3 R116, P2, PT, R123, R116, RZ ;  /* 0x000000747b747210 */ /* 0x000fc40007f5e0ff */
[----:B------:R-:W-:-:S03]  /*bf90*/  IADD3 R105, P1, PT, R123, R105, RZ ;  /* 0x000000697b697210 */ /* 0x000fc60007f3e0ff */
[C---:B------:R-:W-:Y:S02]  /*bfa0*/  IMAD.X R113, R251.reuse, 0x1, R113, P2 ;  /* 0x00000001fb717824 */ /* 0x040fe400010e0671 */
[----:B------:R-:W-:Y:S01]  /*bfb0*/  IMAD.X R103, R251, 0x1, R103, P1 ;  /* 0x00000001fb677824 */ /* 0x000fe200008e0667 */
[----:B------:R-:W-:-:S05]  /*bfc0*/  IADD3 R102, P1, PT, R123, R102, RZ ;  /* 0x000000667b667210 */ /* 0x000fca0007f3e0ff */
[----:B------:R-:W-:Y:S01]  /*bfd0*/  IMAD.X R100, R251, 0x1, R100, P1 ;  /* 0x00000001fb647824 */ /* 0x000fe200008e0664 */
[----:B------:R0:W2:Y:S01]  /*bfe0*/  @!P4 LDG.E.U8 R124, desc[UR26][R126.64] ;  /* 0x0000001a7e7cc981 */ /* 0x0000a2000c1e1100 */
[----:B------:R-:W-:Y:S01]  /*bff0*/  IADD3 R99, P1, PT, R123, R99, RZ ;  /* 0x000000637b637210 */ /* 0x000fe20007f3e0ff */
[----:B0-----:R-:W-:Y:S02]  /*c000*/  @!P4 IMAD.MOV.U32 R126, RZ, RZ, R120 ;  /* 0x000000ffff7ec224 */ /* 0x001fe400078e0078 */
[----:B------:R-:W-:-:S05]  /*c010*/  @!P4 IMAD.MOV.U32 R127, RZ, RZ, R115 ;  /* 0x000000ffff7fc224 */ /* 0x000fca00078e0073 */
[----:B------:R0:W2:Y:S01]  /*c020*/  @!P4 LDG.E.U8 R129, desc[UR26][R126.64] ;  /* 0x0000001a7e81c981 */ /* 0x0000a2000c1e1100 */
[----:B------:R-:W-:Y:S02]  /*c030*/  IMAD.X R97, R251, 0x1, R97, P1 ;  /* 0x00000001fb617824 */ /* 0x000fe400008e0661 */
[----:B0-----:R-:W-:Y:S02]  /*c040*/  @!P4 IMAD.MOV.U32 R126, RZ, RZ, R116 ;  /* 0x000000ffff7ec224 */ /* 0x001fe400078e0074 */
[----:B------:R-:W-:Y:S01]  /*c050*/  @!P4 IMAD.MOV.U32 R127, RZ, RZ, R113 ;  /* 0x000000ffff7fc224 */ /* 0x000fe200078e0071 */
[----:B------:R-:W-:-:S04]  /*c060*/  IADD3 R110, P2, PT, R123, R110, RZ ;  /* 0x0000006e7b6e7210 */ /* 0x000fc80007f5e0ff */
[----:B------:R0:W2:Y:S01]  /*c070*/  @!P4 LDG.E.U8 R130, desc[UR26][R126.64] ;  /* 0x0000001a7e82c981 */ /* 0x0000a2000c1e1100 */
[----:B------:R-:W-:Y:S01]  /*c080*/  IADD3 R96, P1, PT, R123, R96, RZ ;  /* 0x000000607b607210 */ /* 0x000fe20007f3e0ff */
[C---:B------:R-:W-:Y:S02]  /*c090*/  IMAD.X R107, R251.reuse, 0x1, R107, P2 ;  /* 0x00000001fb6b7824 */ /* 0x040fe400010e066b */
[----:B0-----:R-:W-:Y:S02]  /*c0a0*/  @!P4 IMAD.MOV.U32 R126, RZ, RZ, R114 ;  /* 0x000000ffff7ec224 */ /* 0x001fe400078e0072 */
[----:B------:R-:W-:Y:S02]  /*c0b0*/  @!P4 IMAD.MOV.U32 R127, RZ, RZ, R112 ;  /* 0x000000ffff7fc224 */ /* 0x000fe400078e0070 */
[----:B------:R-:W-:-:S03]  /*c0c0*/  IMAD.X R94, R251, 0x1, R94, P1 ;  /* 0x00000001fb5e7824 */ /* 0x000fc600008e065e */
[----:B------:R0:W2:Y:S01]  /*c0d0*/  @!P4 LDG.E.U8 R132, desc[UR26][R126.64] ;  /* 0x0000001a7e84c981 */ /* 0x0000a2000c1e1100 */
[----:B------:R-:W-:Y:S01]  /*c0e0*/  IADD3 R93, P1, PT, R123, R93, RZ ;  /* 0x0000005d7b5d7210 */ /* 0x000fe20007f3e0ff */
[----:B0-----:R-:W-:Y:S02]  /*c0f0*/  @!P4 IMAD.MOV.U32 R126, RZ, RZ, R111 ;  /* 0x000000ffff7ec224 */ /* 0x001fe400078e006f */
[----:B------:R-:W-:Y:S02]  /*c100*/  @!P4 IMAD.MOV.U32 R127, RZ, RZ, R109 ;  /* 0x000000ffff7fc224 */ /* 0x000fe400078e006d */
[----:B------:R-:W-:-:S03]  /*c110*/  IMAD.X R91, R251, 0x1, R91, P1 ;  /* 0x00000001fb5b7824 */ /* 0x000fc600008e065b */
[----:B------:R0:W2:Y:S01]  /*c120*/  @!P4 LDG.E.U8 R135, desc[UR26][R126.64] ;  /* 0x0000001a7e87c981 */ /* 0x0000a2000c1e1100 */
[C---:B------:R-:W-:Y:S01]  /*c130*/  IADD3 R231, P1, PT, R123.reuse, R231, RZ ;  /* 0x000000e77be77210 */ /* 0x040fe20007f3e0ff */
[----:B0-----:R-:W-:Y:S02]  /*c140*/  @!P4 IMAD.MOV.U32 R126, RZ, RZ, R110 ;  /* 0x000000ffff7ec224 */ /* 0x001fe400078e006e */
[----:B------:R-:W-:Y:S01]  /*c150*/  @!P4 IMAD.MOV.U32 R127, RZ, RZ, R107 ;  /* 0x000000ffff7fc224 */ /* 0x000fe200078e006b */
[----:B------:R-:W-:Y:S01]  /*c160*/  IADD3 R104, P2, PT, R123, R104, RZ ;  /* 0x000000687b687210 */ /* 0x000fe20007f5e0ff */
[----:B------:R-:W-:-:S03]  /*c170*/  IMAD.X R229, R251, 0x1, R229, P1 ;  /* 0x00000001fbe57824 */ /* 0x000fc600008e06e5 */
        /* <DEDUP_REMOVED lines=126> */
[----:B------:R-:W-:Y:S02]  /*c960*/  IADD3 R239, P1, PT, R123, R239, RZ ;  /* 0x000000ef7bef7210 */ /* 0x000fe40007f3e0ff */
[----:B------:R-:W-:Y:S01]  /*c970*/  PRMT R184, RZ, 0x7610, R184 ;  /* 0x00007610ffb87816 */ /* 0x000fe200000000b8 */
[----:B0-----:R-:W-:Y:S02]  /*c980*/  @!P4 IMAD.MOV.U32 R126, RZ, RZ, R65 ;  /* 0x000000ffff7ec224 */ /* 0x001fe400078e0041 */
[----:B------:R-:W-:Y:S02]  /*c990*/  @!P4 IMAD.MOV.U32 R127, RZ, RZ, R63 ;  /* 0x000000ffff7fc224 */ /* 0x000fe400078e003f */
[----:B------:R-:W-:-:S03]  /*c9a0*/  IMAD.X R237, R251, 0x1, R237, P1 ;  /* 0x00000001fbed7824 */ /* 0x000fc600008e06ed */
[----:B------:R0:W2:Y:S01]  /*c9b0*/  @!P4 LDG.E.U8 R183, desc[UR26][R126.64] ;  /* 0x0000001a7eb7c981 */ /* 0x0000a2000c1e1100 */
[C---:B------:R-:W-:Y:S02]  /*c9c0*/  IADD3 R29, P1, PT, R123.reuse, R29, RZ ;  /* 0x0000001d7b1d7210 */ /* 0x040fe40007f3e0ff */
[----:B------:R-:W-:Y:S01]  /*c9d0*/  PRMT R186, RZ, 0x7610, R186 ;  /* 0x00007610ffba7816 */ /* 0x000fe200000000ba */
[----:B0-----:R-:W-:Y:S02]  /*c9e0*/  @!P4 IMAD.MOV.U32 R126, RZ, RZ, R64 ;  /* 0x000000ffff7ec224 */ /* 0x001fe400078e0040 */
[----:B------:R-:W-:Y:S01]  /*c9f0*/  @!P4 IMAD.MOV.U32 R127, RZ, RZ, R61 ;  /* 0x000000ffff7fc224 */ /* 0x000fe200078e003d */
[----:B------:R-:W-:Y:S01]  /*ca00*/  IADD3 R59, P2, PT, R123, R59, RZ ;  /* 0x0000003b7b3b7210 */ /* 0x000fe20007f5e0ff */
        /* <DEDUP_REMOVED lines=8> */
[----:B------:R-:W-:Y:S01]  /*ca90*/  IMAD.X R26, R251, 0x1, R26, P1 ;  /* 0x00000001fb1a7824 */ /* 0x000fe200008e061a */
        /* <DEDUP_REMOVED lines=12> */
[----:B------:R0:W3:Y:S01]  /*cb60*/  @!P4 LDG.E.U8 R190, desc[UR26][R126.64] ;  /* 0x0000001a7ebec981 */ /* 0x0000e2000c1e1100 */
[----:B------:R-:W-:Y:S02]  /*cb70*/  IADD3 R21, P1, PT, R123, R21, RZ ;  /* 0x000000157b157210 */ /* 0x000fe40007f3e0ff */
[----:B------:R-:W-:Y:S01]  /*cb80*/  PRMT R195, RZ, 0x7610, R195 ;  /* 0x00007610ffc37816 */ /* 0x000fe200000000c3 */
[----:B0-----:R-:W-:Y:S02]  /*cb90*/  @!P4 IMAD.MOV.U32 R126, RZ, RZ, R58 ;  /* 0x000000ffff7ec224 */ /* 0x001fe400078e003a */
[----:B------:R-:W-:Y:S02]  /*cba0*/  @!P4 IMAD.MOV.U32 R127, RZ, RZ, R56 ;  /* 0x000000ffff7fc224 */ /* 0x000fe400078e0038 */
[----:B------:R-:W-:-:S03]  /*cbb0*/  IMAD.X R51, R251, 0x1, R51, P2 ;  /* 0x00000001fb337824 */ /* 0x000fc600010e0633 */
[----:B------:R0:W3:Y:S01]  /*cbc0*/  @!P4 LDG.E.U8 R192, desc[UR26][R126.64] ;  /* 0x0000001a7ec0c981 */ /* 0x0000e2000c1e1100 */
[----:B------:R-:W-:Y:S01]  /*cbd0*/  IMAD.X R20, R251, 0x1, R20, P1 ;  /* 0x00000001fb147824 */ /* 0x000fe200008e0614 */
[----:B------:R-:W-:Y:S02]  /*cbe0*/  IADD3 R19, P1, PT, R123, R19, RZ ;  /* 0x000000137b137210 */ /* 0x000fe40007f3e0ff */
[----:B------:R-:W-:Y:S01]  /*cbf0*/  PRMT R196, RZ, 0x7610, R196 ;  /* 0x00007610ffc47816 */ /* 0x000fe200000000c4 */
[----:B0-----:R-:W-:Y:S02]  /*cc00*/  @!P4 IMAD.MOV.U32 R126, RZ, RZ, R55 ;  /* 0x000000ffff7ec224 */ /* 0x001fe400078e0037 */
[----:B------:R-:W-:Y:S02]  /*cc10*/  @!P4 IMAD.MOV.U32 R127, RZ, RZ, R53 ;  /* 0x000000ffff7fc224 */ /* 0x000fe400078e0035 */
[----:B------:R-:W-:-:S03]  /*cc20*/  IMAD.X R18, R251, 0x1, R18, P1 ;  /* 0x00000001fb127824 */ /* 0x000fc600008e0612 */
[----:B------:R0:W3:Y:S01]  /*cc30*/  @!P4 LDG.E.U8 R195, desc[UR26][R126.64] ;  /* 0x0000001a7ec3c981 */ /* 0x0000e2000c1e1100 */
        /* <DEDUP_REMOVED lines=58> */
[----:B------:R-:W-:Y:S01]  /*cfe0*/  PRMT R218, RZ, 0x7610, R218 ;  /* 0x00007610ffda7816 */ /* 0x000fe200000000da */
[----:B------:R-:W1:Y:S01]  /*cff0*/  S2R R251, SR_TID.X ;  /* 0x0000000000fb7919 */ /* 0x000e620000002100 */
[----:B0-----:R-:W-:Y:S02]  /*d000*/  @!P4 IMAD.MOV.U32 R126, RZ, RZ, R35 ;  /* 0x000000ffff7ec224 */ /* 0x001fe400078e0023 */
[----:B------:R-:W-:-:S05]  /*d010*/  @!P4 IMAD.MOV.U32 R127, RZ, RZ, R34 ;  /* 0x000000ffff7fc224 */ /* 0x000fca00078e0022 */
[----:B------:R0:W3:Y:S01]  /*d020*/  @!P4 LDG.E.U8 R216, desc[UR26][R126.64] ;  /* 0x0000001a7ed8c981 */ /* 0x0000e2000c1e1100 */
[----:B------:R-:W-:Y:S01]  /*d030*/  PRMT R220, RZ, 0x7610, R220 ;  /* 0x00007610ffdc7816 */ /* 0x000fe200000000dc */
        /* <DEDUP_REMOVED lines=15> */
[----:B------:R-:W-:Y:S02]  /*d130*/  PRMT R228, RZ, 0x7610, R228 ;  /* 0x00007610ffe47816 */ /* 0x000fe400000000e4 */
[----:B-1----:R-:W-:Y:S01]  /*d140*/  LOP3.LUT R251, R251, 0x7f, RZ, 0xc0, !PT ;  /* 0x0000007ffbfb7812 */ /* 0x002fe200078ec0ff */
[----:B0-----:R-:W-:Y:S02]  /*d150*/  @!P4 IMAD.MOV.U32 R126, RZ, RZ, R27 ;  /* 0x000000ffff7ec224 */ /* 0x001fe400078e001b */
[----:B------:R-:W-:-:S05]  /*d160*/  @!P4 IMAD.MOV.U32 R127, RZ, RZ, R26 ;  /* 0x000000ffff7fc224 */ /* 0x000fca00078e001a */
[----:B------:R0:W3:Y:S01]  /*d170*/  @!P4 LDG.E.U8 R226, desc[UR26][R126.64] ;  /* 0x0000001a7ee2c981 */ /* 0x0000e2000c1e1100 */
[----:B------:R-:W-:-:S03]  /*d180*/  PRMT R230, RZ, 0x7610, R230 ;  /* 0x00007610ffe67816 */ /* 0x000fc600000000e6 */
[----:B--2---:R1:W-:Y:S01]  /*d190*/  STS.U8 [R251+UR13+0x4000], R128 ;  /* 0x00400080fb007988 */ /* 0x0043e2000800000d */
[----:B0-----:R-:W-:Y:S02]  /*d1a0*/  @!P4 IMAD.MOV.U32 R126, RZ, RZ, R25 ;  /* 0x000000ffff7ec224 */ /* 0x001fe400078e0019 */
[----:B------:R-:W-:Y:S01]  /*d1b0*/  @!P4 IMAD.MOV.U32 R127, RZ, RZ, R24 ;  /* 0x000000ffff7fc224 */ /* 0x000fe200078e0018 */
[----:B-1----:R-:W0:Y:S04]  /*d1c0*/  S2R R128, SR_TID.X ;  /* 0x0000000000807919 */ /* 0x002e280000002100 */
[----:B------:R1:W2:Y:S01]  /*d1d0*/  @!P4 LDG.E.U8 R228, desc[UR26][R126.64] ;  /* 0x0000001a7ee4c981 */ /* 0x0002a2000c1e1100 */
[----:B------:R-:W-:Y:S01]  /*d1e0*/  PRMT R232, RZ, 0x7610, R232 ;  /* 0x00007610ffe87816 */ /* 0x000fe200000000e8 */
[----:B-1----:R-:W-:-:S02]  /*d1f0*/  @!P4 IMAD.MOV.U32 R126, RZ, RZ, R23 ;  /* 0x000000ffff7ec224 */ /* 0x002fc400078e0017 */
[----:B------:R-:W-:-:S05]  /*d200*/  @!P4 IMAD.MOV.U32 R127, RZ, RZ, R22 ;  /* 0x000000ffff7fc224 */ /* 0x000fca00078e0016 */
[----:B------:R1:W2:Y:S01]  /*d210*/  @!P4 LDG.E.U8 R230, desc[UR26][R126.64] ;  /* 0x0000001a7ee6c981 */ /* 0x0002a2000c1e1100 */
[----:B------:R-:W-:Y:S01]  /*d220*/  PRMT R234, RZ, 0x7610, R234 ;  /* 0x00007610ffea7816 */ /* 0x000fe200000000ea */
[----:B-1----:R-:W-:Y:S02]  /*d230*/  @!P4 IMAD.MOV.U32 R126, RZ, RZ, R21 ;  /* 0x000000ffff7ec224 */ /* 0x002fe400078e0015 */
        /* <DEDUP_REMOVED lines=10> */
[----:B------:R-:W-:Y:S02]  /*d2e0*/  PRMT R240, RZ, 0x7610, R240 ;  /* 0x00007610fff07816 */ /* 0x000fe400000000f0 */
[----:B0-----:R-:W-:Y:S01]  /*d2f0*/  LOP3.LUT R128, R128, 0x7f, RZ, 0xc0, !PT ;  /* 0x0000007f80807812 */ /* 0x001fe200078ec0ff */
[----:B-1----:R-:W-:Y:S02]  /*d300*/  @!P4 IMAD.MOV.U32 R126, RZ, RZ, R15 ;  /* 0x000000ffff7ec224 */ /* 0x002fe400078e000f */
[----:B------:R-:W-:-:S05]  /*d310*/  @!P4 IMAD.MOV.U32 R127, RZ, RZ, R14 ;  /* 0x000000ffff7fc224 */ /* 0x000fca00078e000e */
[----:B------:R0:W2:Y:S01]  /*d320*/  @!P4 LDG.E.U8 R238, desc[UR26][R126.64] ;  /* 0x0000001a7eeec981 */ /* 0x0000a2000c1e1100 */
[----:B------:R-:W-:-:S03]  /*d330*/  PRMT R242, RZ, 0x7610, R242 ;  /* 0x00007610fff27816 */ /* 0x000fc600000000f2 */
[----:B------:R-:W-:Y:S01]  /*d340*/  STS.U8 [R128+UR13+0x4400], R0 ;  /* 0x0044000080007988 */ /* 0x000fe2000800000d */
[----:B0-----:R-:W-:Y:S02]  /*d350*/  @!P4 IMAD.MOV.U32 R126, RZ, RZ, R13 ;  /* 0x000000ffff7ec224 */ /* 0x001fe400078e000d */
[----:B------:R-:W-:Y:S01]  /*d360*/  @!P4 IMAD.MOV.U32 R127, RZ, RZ, R12 ;  /* 0x000000ffff7fc224 */ /* 0x000fe200078e000c */
[----:B------:R0:W-:Y:S04]  /*d370*/  STS.U8 [R128+UR13+0x4800], R223 ;  /* 0x004800df80007988 */ /* 0x0001e8000800000d */
[----:B------:R1:W2:Y:S01]  /*d380*/  @!P4 LDG.E.U8 R240, desc[UR26][R126.64] ;  /* 0x0000001a7ef0c981 */ /* 0x0002a2000c1e1100 */
[----:B------:R-:W-:Y:S01]  /*d390*/  PRMT R244, RZ, 0x7610, R244 ;  /* 0x00007610fff47816 */ /* 0x000fe200000000f4 */
[----:B0-----:R-:W0:Y:S01]  /*d3a0*/  S2R R223, SR_TID.X ;  /* 0x0000000000df7919 */ /* 0x001e220000002100 */
        /* <DEDUP_REMOVED lines=19> */
[----:B0-----:R-:W-:Y:S01]  /*d4e0*/  LOP3.LUT R223, R223, 0x7f, RZ, 0xc0, !PT ;  /* 0x0000007fdfdf7812 */ /* 0x001fe200078ec0ff */
[----:B-1----:R-:W-:Y:S02]  /*d4f0*/  @!P4 IMAD.MOV.U32 R126, RZ, RZ, R227 ;  /* 0x000000ffff7ec224 */ /* 0x002fe400078e00e3 */
[----:B------:R-:W-:Y:S02]  /*d500*/  @!P4 IMAD.MOV.U32 R127, RZ, RZ, R225 ;  /* 0x000000ffff7fc224 */ /* 0x000fe400078e00e1 */
[----:B------:R0:W-:Y:S04]  /*d510*/  STS.U8 [R223+UR13+0x4c00], R209 ;  /* 0x004c00d1df007988 */ /* 0x0001e8000800000d */
[----:B------:R1:W2:Y:S04]  /*d520*/  @!P4 LDG.E.U8 R252, desc[UR26][R126.64] ;  /* 0x0000001a7efcc981 */ /* 0x0002a8000c1e1100 */
[----:B------:R-:W2:Y:S04]  /*d530*/  LDL.LU R127, [R1+0x4] ;  /* 0x00000400017f7983 */ /* 0x000ea80000300800 */
[----:B------:R-:W2:Y:S04]  /*d540*/  LDL.LU R126, [R1] ;  /* 0x00000000017e7983 */ /* 0x000ea80000300800 */
[----:B------:R-:W2:Y:S04]  /*d550*/  LDL.LU R251, [R1+0x230] ;  /* 0x0002300001fb7983 */ /* 0x000ea80000300800 */
[----:B------:R-:W2:Y:S04]  /*d560*/  LDL.LU R0, [R1+0x22c] ;  /* 0x00022c0001007983 */ /* 0x000ea80000300800 */
[----:B0-----:R-:W2:Y:S04]  /*d570*/  LDL.LU R209, [R1+0x20] ;  /* 0x0000200001d17983 */ /* 0x001ea80000300800 */
[----:B------:R0:W-:Y:S04]  /*d580*/  STS.U8 [R223+UR13+0x5000], R193 ;  /* 0x005000c1df007988 */ /* 0x0001e8000800000d */
[----:B0-----:R-:W3:Y:S04]  /*d590*/  LDL.LU R193, [R1+0x1c] ;  /* 0x00001c0001c17983 */ /* 0x001ee80000300800 */
[----:B------:R0:W-:Y:S04]  /*d5a0*/  STS.U8 [R223+UR13+0x5400], R176 ;  /* 0x005400b0df007988 */ /* 0x0001e8000800000d */
[----:B0-----:R-:W3:Y:S04]  /*d5b0*/  LDL.LU R176, [R1+0x18] ;  /* 0x0000180001b07983 */ /* 0x001ee80000300800 */
[----:B------:R-:W-:Y:S01]  /*d5c0*/  STS.U8 [R223+UR13+0x5800], R161 ;  /* 0x005800a1df007988 */ /* 0x000fe2000800000d */
[----:B------:R-:W-:-:S03]  /*d5d0*/  LOP3.LUT R128, R223, 0x10, RZ, 0x3c, !PT ;  /* 0x00000010df807812 */ /* 0x000fc600078e3cff */
[----:B------:R0:W-:Y:S04]  /*d5e0*/  STS.U8 [R223+UR13+0x5c00], R145 ;  /* 0x005c0091df007988 */ /* 0x0001e8000800000d */
[----:B0-----:R-:W4:Y:S01]  /*d5f0*/  LDL.LU R145, [R1+0x14] ;  /* 0x0000140001917983 */ /* 0x001f220000300800 */
[----:B------:R-:W-:-:S06]  /*d600*/  PRMT R125, RZ, 0x7610, R125 ;  /* 0x00007610ff7d7816 */ /* 0x000fcc000000007d */
[----:B------:R-:W4:Y:S04]  /*d610*/  @!P4 LDG.E.U8 R125, desc[UR26][R118.64] ;  /* 0x0000001a767dc981 */ /* 0x000f28000c1e1100 */
[----:B--2---:R0:W-:Y:S04]  /*d620*/  STS.U8 [R128+UR13+0x4080], R209 ;  /* 0x004080d180007988 */ /* 0x0041e8000800000d */
[----:B0-----:R-:W2:Y:S04]  /*d630*/  LDL.LU R209, [R1+0x10] ;  /* 0x0000100001d17983 */ /* 0x001ea80000300800 */
[----:B------:R1:W-:Y:S04]  /*d640*/  STS.U8 [R128+UR13+0x4480], R127 ;  /* 0x0044807f80007988 */ /* 0x0003e8000800000d */
[----:B------:R-:W-:Y:S04]  /*d650*/  STS.U8 [R128+UR13+0x4880], R221 ;  /* 0x004880dd80007988 */ /* 0x000fe8000800000d */
[----:B------:R-:W-:Y:S01]  /*d660*/  STS.U8 [R128+UR13+0x4c80], R206 ;  /* 0x004c80ce80007988 */ /* 0x000fe2000800000d */
[----:B-1----:R-:W-:-:S03]  /*d670*/  LOP3.LUT R127, R223, 0x20, RZ, 0x3c, !PT ;  /* 0x00000020df7f7812 */ /* 0x002fc600078e3cff */
[----:B------:R-:W-:Y:S04]  /*d680*/  STS.U8 [R128+UR13+0x5080], R191 ;  /* 0x005080bf80007988 */ /* 0x000fe8000800000d */
[----:B------:R-:W-:Y:S04]  /*d690*/  STS.U8 [R128+UR13+0x5480], R175 ;  /* 0x005480af80007988 */ /* 0x000fe8000800000d */
[----:B------:R-:W-:Y:S04]  /*d6a0*/  STS.U8 [R128+UR13+0x5880], R158 ;  /* 0x0058809e80007988 */ /* 0x000fe8000800000d */
[----:B------:R-:W-:Y:S04]  /*d6b0*/  STS.U8 [R128+UR13+0x5c80], R143 ;  /* 0x005c808f80007988 */ /* 0x000fe8000800000d */
[----:B---3--:R0:W-:Y:S04]  /*d6c0*/  STS.U8 [R127+UR13+0x4100], R193 ;  /* 0x004100c17f007988 */ /* 0x0081e8000800000d */
[----:B------:R1:W-:Y:S04]  /*d6d0*/  STS.U8 [R127+UR13+0x4500], R126 ;  /* 0x0045007e7f007988 */ /* 0x0003e8000800000d */
[----:B------:R-:W-:Y:S04]  /*d6e0*/  STS.U8 [R127+UR13+0x4900], R219 ;  /* 0x004900db7f007988 */ /* 0x000fe8000800000d */
[----:B0-----:R-:W3:Y:S01]  /*d6f0*/  LDL.LU R193, [R1+0xc] ;  /* 0x00000c0001c17983 */ /* 0x001ee20000300800 */
[----:B-1----:R-:W-:-:S03]  /*d700*/  LOP3.LUT R126, R223, 0x30, RZ, 0x3c, !PT ;  /* 0x00000030df7e7812 */ /* 0x002fc600078e3cff */
[----:B------:R-:W-:Y:S04]  /*d710*/  STS.U8 [R127+UR13+0x4d00], R205 ;  /* 0x004d00cd7f007988 */ /* 0x000fe8000800000d */
[----:B------:R-:W-:Y:S04]  /*d720*/  STS.U8 [R127+UR13+0x5100], R188 ;  /* 0x005100bc7f007988 */ /* 0x000fe8000800000d */
[----:B------:R-:W-:Y:S04]  /*d730*/  STS.U8 [R127+UR13+0x5500], R173 ;  /* 0x005500ad7f007988 */ /* 0x000fe8000800000d */
[----:B------:R-:W-:Y:S04]  /*d740*/  STS.U8 [R127+UR13+0x5900], R157 ;  /* 0x0059009d7f007988 */ /* 0x000fe8000800000d */
[----:B------:R-:W-:Y:S04]  /*d750*/  STS.U8 [R127+UR13+0x5d00], R140 ;  /* 0x005d008c7f007988 */ /* 0x000fe8000800000d */
[----:B------:R-:W-:Y:S04]  /*d760*/  STS.U8 [R126+UR13+0x4180], R176 ;  /* 0x004180b07e007988 */ /* 0x000fe8000800000d */
[----:B------:R0:W-:Y:S04]  /*d770*/  STS.U8 [R126+UR13+0x4580], R0 ;  /* 0x004580007e007988 */ /* 0x0001e8000800000d */
[----:B0-----:R-:W3:Y:S01]  /*d780*/  LDL.LU R0, [R1+0x228] ;  /* 0x0002280001007983 */ /* 0x001ee20000300800 */
[----:B------:R-:W0:Y:S03]  /*d790*/  S2R R176, SR_TID.X ;  /* 0x0000000000b07919 */ /* 0x000e260000002100 */
[----:B------:R-:W-:Y:S04]  /*d7a0*/  STS.U8 [R126+UR13+0x4980], R217 ;  /* 0x004980d97e007988 */ /* 0x000fe8000800000d */
[----:B------:R-:W-:Y:S04]  /*d7b0*/  STS.U8 [R126+UR13+0x4d80], R203 ;  /* 0x004d80cb7e007988 */ /* 0x000fe8000800000d */
[----:B------:R-:W-:Y:S04]  /*d7c0*/  STS.U8 [R126+UR13+0x5180], R187 ;  /* 0x005180bb7e007988 */ /* 0x000fe8000800000d */
[----:B------:R-:W-:Y:S04]  /*d7d0*/  STS.U8 [R126+UR13+0x5580], R170 ;  /* 0x005580aa7e007988 */ /* 0x000fe8000800000d */
[----:B------:R-:W-:Y:S04]  /*d7e0*/  STS.U8 [R126+UR13+0x5980], R155 ;  /* 0x0059809b7e007988 */ /* 0x000fe8000800000d */
[----:B------:R-:W-:Y:S01]  /*d7f0*/  STS.U8 [R126+UR13+0x5d80], R139 ;  /* 0x005d808b7e007988 */ /* 0x000fe2000800000d */
[----:B0-----:R-:W-:-:S04]  /*d800*/  LOP3.LUT R176, R176, 0x7f, RZ, 0xc0, !PT ;  /* 0x0000007fb0b07812 */ /* 0x001fc800078ec0ff */
[----:B------:R-:W-:-:S05]  /*d810*/  LOP3.LUT R161, R176, 0x40, RZ, 0x3c, !PT ;  /* 0x00000040b0a17812 */ /* 0x000fca00078e3cff */
[----:B----4-:R0:W-:Y:S04]  /*d820*/  STS.U8 [R161+UR13+0x4200], R145 ;  /* 0x00420091a1007988 */ /* 0x0101e8000800000d */
[----:B------:R-:W-:Y:S04]  /*d830*/  STS.U8 [R161+UR13+0x4600], R251 ;  /* 0x004600fba1007988 */ /* 0x000fe8000800000d */
[----:B------:R-:W-:Y:S01]  /*d840*/  STS.U8 [R161+UR13+0x4a00], R215 ;  /* 0x004a00d7a1007988 */ /* 0x000fe2000800000d */
[----:B0-----:R-:W-:-:S03]  /*d850*/  LOP3.LUT R145, R176, 0x50, RZ, 0x3c, !PT ;  /* 0x00000050b0917812 */ /* 0x001fc600078e3cff */
[----:B------:R-:W-:Y:S04]  /*d860*/  STS.U8 [R161+UR13+0x4e00], R200 ;  /* 0x004e00c8a1007988 */ /* 0x000fe8000800000d */
[----:B------:R-:W-:Y:S04]  /*d870*/  STS.U8 [R161+UR13+0x5200], R185 ;  /* 0x005200b9a1007988 */ /* 0x000fe8000800000d */
[----:B------:R-:W-:Y:S04]  /*d880*/  STS.U8 [R161+UR13+0x5600], R169 ;  /* 0x005600a9a1007988 */ /* 0x000fe8000800000d */
[----:B------:R-:W-:Y:S04]  /*d890*/  STS.U8 [R161+UR13+0x5a00], R152 ;  /* 0x005a0098a1007988 */ /* 0x000fe8000800000d */
[----:B------:R-:W-:Y:S04]  /*d8a0*/  STS.U8 [R161+UR13+0x5e00], R137 ;  /* 0x005e0089a1007988 */ /* 0x000fe8000800000d */
[----:B--2---:R0:W-:Y:S02]  /*d8b0*/  STS.U8 [R145+UR13+0x4280], R209 ;  /* 0x004280d191007988 */ /* 0x0041e4000800000d */
[----:B0-----:R-:W0:Y:S02]  /*d8c0*/  S2R R209, SR_TID.X ;  /* 0x0000000000d17919 */ /* 0x001e240000002100 */
[----:B------:R-:W-:Y:S04]  /*d8d0*/  STS.U8 [R145+UR13+0x4680], R249 ;  /* 0x004680f991007988 */ /* 0x000fe8000800000d */
[----:B------:R-:W-:Y:S04]  /*d8e0*/  STS.U8 [R145+UR13+0x4a80], R213 ;  /* 0x004a80d591007988 */ /* 0x000fe8000800000d */
[----:B------:R-:W-:Y:S04]  /*d8f0*/  STS.U8 [R145+UR13+0x4e80], R199 ;  /* 0x004e80c791007988 */ /* 0x000fe8000800000d */
[----:B------:R-:W-:Y:S04]  /*d900*/  STS.U8 [R145+UR13+0x5280], R182 ;  /* 0x005280b691007988 */ /* 0x000fe8000800000d */
[----:B------:R-:W-:Y:S04]  /*d910*/  STS.U8 [R145+UR13+0x5680], R167 ;  /* 0x005680a791007988 */ /* 0x000fe8000800000d */
[----:B------:R-:W-:Y:S01]  /*d920*/  STS.U8 [R145+UR13+0x5a80], R151 ;  /* 0x005a809791007988 */ /* 0x000fe2000800000d */
[----:B0-----:R-:W-:-:S04]  /*d930*/  LOP3.LUT R209, R209, 0x7f, RZ, 0xc0, !PT ;  /* 0x0000007fd1d17812 */ /* 0x001fc800078ec0ff */
[C---:B------:R-:W-:Y:S01]  /*d940*/  LOP3.LUT R143, R209.reuse, 0x60, RZ, 0x3c, !PT ;  /* 0x00000060d18f7812 */ /* 0x040fe200078e3cff */
[----:B------:R-:W-:Y:S01]  /*d950*/  STS.U8 [R145+UR13+0x5e80], R134 ;  /* 0x005e808691007988 */ /* 0x000fe2000800000d */
[----:B------:R-:W-:-:S03]  /*d960*/  LOP3.LUT R140, R209, 0x70, RZ, 0x3c, !PT ;  /* 0x00000070d18c7812 */ /* 0x000fc600078e3cff */
[----:B---3--:R-:W-:Y:S04]  /*d970*/  STS.U8 [R143+UR13+0x4300], R193 ;  /* 0x004300c18f007988 */ /* 0x008fe8000800000d */
[----:B------:R-:W-:Y:S04]  /*d980*/  STS.U8 [R143+UR13+0x4700], R247 ;  /* 0x004700f78f007988 */ /* 0x000fe8000800000d */
[----:B------:R-:W-:Y:S04]  /*d990*/  STS.U8 [R143+UR13+0x4b00], R211 ;  /* 0x004b00d38f007988 */ /* 0x000fe8000800000d */
[----:B------:R-:W-:Y:S04]  /*d9a0*/  STS.U8 [R143+UR13+0x4f00], R197 ;  /* 0x004f00c58f007988 */ /* 0x000fe8000800000d */
[----:B------:R-:W-:Y:S04]  /*d9b0*/  STS.U8 [R143+UR13+0x5300], R181 ;  /* 0x005300b58f007988 */ /* 0x000fe8000800000d */
[----:B------:R-:W-:Y:S04]  /*d9c0*/  STS.U8 [R143+UR13+0x5700], R164 ;  /* 0x005700a48f007988 */ /* 0x000fe8000800000d */
[----:B------:R-:W-:Y:S04]  /*d9d0*/  STS.U8 [R143+UR13+0x5b00], R149 ;  /* 0x005b00958f007988 */ /* 0x000fe8000800000d */
[----:B------:R-:W-:Y:S04]  /*d9e0*/  STS.U8 [R143+UR13+0x5f00], R133 ;  /* 0x005f00858f007988 */ /* 0x000fe8000800000d */
[----:B------:R0:W-:Y:S04]  /*d9f0*/  STS.U8 [R140+UR13+0x4380], R0 ;  /* 0x004380008c007988 */ /* 0x0001e8000800000d */
[----:B0-----:R0:W5:Y:S04]  /*da00*/  LDL.LU R0, [R1+0x224] ;  /* 0x0002240001007983 */ /* 0x0011680000300800 */
[----:B------:R0:W-:Y:S04]  /*da10*/  STS.U8 [R140+UR13+0x4780], R245 ;  /* 0x004780f58c007988 */ /* 0x0001e8000800000d */
        /* <DEDUP_REMOVED lines=69> */
[----:B------:R0:W-:Y:S01]  /*de70*/  STS.U8 [R126+UR13+0x7d80], R252 ;  /* 0x007d80fc7e007988 */ /* 0x0001e2000800000d */
[----:B------:R1:W-:Y:S06]  /*de80*/  MEMBAR.ALL.CTA ;  /* 0x0000000000007992 */ /* 0x0003ec0000008000 */
[----:B-1----:R-:W1:Y:S01]  /*de90*/  FENCE.VIEW.ASYNC.S ;  /* 0x00000000000073c6 */ /* 0x002e620000000000 */
[----:B------:R-:W-:Y:S01]  /*dea0*/  ULEA UR10, UR15, UR13, 0x3 ;  /* 0x0000000d0f0a7291 */ /* 0x000fe2000f8e18ff */
[----:B------:R-:W-:-:S03]  /*deb0*/  UMOV UR4, UR5 ;  /* 0x0000000500047c82 */ /* 0x000fc60008000000 */
[----:B------:R-:W-:Y:S01]  /*dec0*/  UIADD3 UR10, UPT, UPT, UR10, 0x8000, URZ ;  /* 0x000080000a0a7890 */ /* 0x000fe2000fffe0ff */
[----:B-1----:R-:W-:Y:S06]  /*ded0*/  BAR.SYNC.DEFER_BLOCKING 0x0 ;  /* 0x0000000000007b1d */ /* 0x002fec0000010000 */
[----:B0-----:R-:W-:Y:S05]  /*dee0*/  @P0 BRA `(.L_x_9) ;  /* 0x0000000000380947 */ /* 0x001fea0003800000 */
[----:B------:R-:W-:Y:S01]  /*def0*/  UMOV UR20, UR6 ;  /* 0x0000000600147c82 */ /* 0x000fe20008000000 */
[----:B------:R-:W-:Y:S01]  /*df00*/  UMOV UR21, 0x40004040 ;  /* 0x4000404000157882 */ /* 0x000fe20000000000 */
[----:B------:R-:W-:Y:S01]  /*df10*/  UMOV UR22, UR8 ;  /* 0x0000000800167c82 */ /* 0x000fe20008000000 */
[----:B------:R-:W-:Y:S01]  /*df20*/  UMOV UR23, 0x80004020 ;  /* 0x8000402000177882 */ /* 0x000fe20000000000 */
[----:B------:R-:W-:Y:S01]  /*df30*/  UMOV UR24, 0x0 ;  /* 0x0000000000187882 */ /* 0x000fe20000000000 */
[----:B------:R-:W-:Y:S01]  /*df40*/  UMOV UR25, 0x8208010 ;  /* 0x0820801000197882 */ /* 0x000fe20000000000 */
[----:B------:R-:W-:Y:S01]  /*df50*/  UMOV UR11, URZ ;  /* 0x000000ff000b7c82 */ /* 0x000fe20008000000 */
[----:B------:R-:W-:Y:S01]  /*df60*/  UMOV UR30, 0x0 ;  /* 0x00000000001e7882 */ /* 0x000fe20000000000 */
[----:B------:R-:W-:Y:S01]  /*df70*/  UMOV UR31, 0x8208010 ;  /* 0x08208010001f7882 */ /* 0x000fe20000000000 */
[----:B------:R0:W-:Y:S01]  /*df80*/  UTCQMMA gdesc[UR20], gdesc[UR22], tmem[UR12], tmem[UR24], idesc[UR25], UPT ;  /* 0x00ff1816140075ea */ /* 0x0001e2000b80030c */
[----:B------:R-:W-:Y:S01]  /*df90*/  UMOV UR5, UR10 ;  /* 0x0000000a00057c82 */ /* 0x000fe20008000000 */
[----:B------:R0:W-:Y:S01]  /*dfa0*/  UTCQMMA gdesc[UR16], gdesc[UR18], tmem[UR12], tmem[UR30], idesc[UR31], UPT ;  /* 0x00ff1e12100075ea */ /* 0x0001e2000b80030c */
[----:B------:R0:W-:Y:S01]  /*dfb0*/  UTCBAR [UR5], URZ ;  /* 0x000000ff050073e9 */ /* 0x0001e200080000ff */
[----:B------:R-:W-:-:S02]  /*dfc0*/  NOP ;  /* 0x0000000000007918 */ /* 0x000fc40000000000 */
.L_x_9:
[----:B------:R-:W2:Y:S04]  /*dfd0*/  LDL R125, [R1+0x24] ;  /* 0x00002400017d7983 */ /* 0x000ea80000100800 */
[----:B------:R-:W3:Y:S01]  /*dfe0*/  LDL R124, [R1+0x128] ;  /* 0x00012800017c7983 */ /* 0x000ee20000100800 */
[----:B------:R-:W-:Y:S01]  /*dff0*/  UIADD3 UR15, UPT, UPT, UR15, 0x1, URZ ;  /* 0x000000010f0f7890 */ /* 0x000fe2000fffe0ff */
[----:B------:R-:W-:Y:S01]  /*e000*/  VIADD R117, R117, 0xffffffc0 ;  /* 0xffffffc075757836 */ /* 0x000fe20000000000 */
[----:B------:R-:W-:Y:S01]  /*e010*/  UIADD3 UR28, UPT, UPT, UR28, -0x1, URZ ;  /* 0xffffffff1c1c7890 */ /* 0x000fe2000fffe0ff */
[----:B------:R-:W-:Y:S01]  /*e020*/  IMAD.U32 R126, RZ, RZ, UR4 ;  /* 0x00000004ff7e7e24 */ /* 0x000fe2000f8e00ff */
[----:B------:R-:W-:-:S04]  /*e030*/  UISETP.GT.AND UP1, UPT, UR15, 0x1, UPT ;  /* 0x000000010f00788c */ /* 0x000fc8000bf24270 */
[----:B0-----:R-:W-:Y:S02]  /*e040*/  USEL UR5, URZ, 0x1, !UP1 ;  /* 0x00000001ff057887 */ /* 0x001fe4000c800000 */
[----:B------:R-:W-:Y:S02]  /*e050*/  USEL UR15, UR15, URZ, !UP1 ;  /* 0x000000ff0f0f7287 */ /* 0x000fe4000c800000 */
[----:B------:R-:W-:Y:S02]  /*e060*/  UISETP.NE.U32.AND UP1, UPT, UR28, URZ, UPT ;  /* 0x000000ff1c00728c */ /* 0x000fe4000bf25070 */
[----:B------:R-:W-:Y:S01]  /*e070*/  ULOP3.LUT UR5, UR4, UR5, URZ, 0x3c, !UPT ;  /* 0x0000000504057292 */ /* 0x000fe2000f8e3cff */
[----:B--2---:R-:W-:-:S05]  /*e080*/  IADD3 R121, P1, PT, R125, R121, RZ ;  /* 0x000000797d797210 */ /* 0x004fca0007f3e0ff */
[----:B---3--:R-:W-:Y:S01]  /*e090*/  IMAD.X R122, R124, 0x1, R122, P1 ;  /* 0x000000017c7a7824 */ /* 0x008fe200008e067a */
[----:B------:R-:W-:Y:S07]  /*e0a0*/  BRA.U UP1, `(.L_x_10) ;  /* 0xffffffbd016c7547 */ /* 0x000fee000b83ffff */
.L_x_7:
[----:B------:R-:W1:Y:S01]  /*e0b0*/  LDC R124, c[0x0][0x3a0] ;  /* 0x0000e800ff7c7b82 */ /* 0x000e620000000800 */
[----:B------:R-:W2:Y:S01]  /*e0c0*/  LDCU UR5, c[0x0][0x3b8] ;  /* 0x00007700ff0577ac */ /* 0x000ea20008000800 */
[----:B------:R-:W3:Y:S01]  /*e0d0*/  LDCU UR6, c[0x0][0x3b4] ;  /* 0x00007680ff0677ac */ /* 0x000ee20008000800 */
[----:B------:R-:W4:Y:S01]  /*e0e0*/  LDCU.128 UR16, c[0x0][0x390] ;  /* 0x00007200ff1077ac */ /* 0x000f220008000c00 */
[----:B--2--5:R-:W-:-:S04]  /*e0f0*/  IMAD R133, R0, UR5, RZ ;  /* 0x0000000500857c24 */ /* 0x024fc8000f8e02ff */
[----:B------:R-:W-:Y:S02]  /*e100*/  VIADD R135, R133, UR5 ;  /* 0x0000000585877c36 */ /* 0x000fe40008000000 */
[----:B-1----:R-:W-:Y:S02]  /*e110*/  VIADD R124, R124, 0x3f ;  /* 0x0000003f7c7c7836 */ /* 0x002fe40000000000 */
[----:B------:R-:W-:-:S03]  /*e120*/  VIADD R137, R135, UR5 ;  /* 0x0000000587897c36 */ /* 0x000fc60008000000 */
[----:B------:R-:W-:-:S13]  /*e130*/  ISETP.GE.AND P0, PT, R124, 0x40, PT ;  /* 0x000000407c00780c */ /* 0x000fda0003f06270 */
[----:B---34-:R-:W-:Y:S05]  /*e140*/  @!P0 BRA `(.L_x_11) ;  /* 0x0000000000108947 */ /* 0x018fea0003800000 */
[----:B------:R-:W-:-:S06]  /*e150*/  USHF.L.U32 UR4, UR4, 0x1f, URZ ;  /* 0x0000001f04047899 */ /* 0x000fcc00080006ff */
[----:B------:R-:W-:-:S04]  /*e160*/  IMAD.U32 R2, RZ, RZ, UR4 ;  /* 0x00000004ff027e24 */ /* 0x000fc8000f8e00ff */
[----:B------:R-:W1:Y:S02]  /*e170*/  SYNCS.PHASECHK.TRANS64.TRYWAIT P0, [UR10], R2 ;  /* 0x00000002ff0075a7 */ /* 0x000e64000800110a */
[----:B-1----:R-:W-:Y:S05]  /*e180*/  @!P0 BRA `(.L_x_12) ;  /* 0x0000004400ec8947 */ /* 0x002fea0003800000 */
.L_x_11:
[----:B------:R-:W2:Y:S01]  /*e190*/  LDL.LU R3, [R1+0x124] ;  /* 0x0001240001037983 */ /* 0x000ea20000300800 */
[----:B------:R-:W-:Y:S01]  /*e1a0*/  VIADD R139, R137, UR5 ;  /* 0x00000005898b7c36 */ /* 0x000fe20008000000 */
[----:B------:R-:W1:Y:S01]  /*e1b0*/  LDCU UR4, c[0x0][0x39c] ;  /* 0x00007380ff0477ac */ /* 0x000e620008000800 */
[C---:B------:R-:W-:Y:S01]  /*e1c0*/  VIADD R2, R0.reuse, 0x2 ;  /* 0x0000000200027836 */ /* 0x040fe20000000000 */
[----:B------:R-:W-:Y:S01]  /*e1d0*/  BAR.SYNC.DEFER_BLOCKING 0x0 ;  /* 0x0000000000007b1d */ /* 0x000fe20000010000 */
[----:B------:R-:W-:Y:S02]  /*e1e0*/  VIADD R140, R139, UR5 ;  /* 0x000000058b8c7c36 */ /* 0x000fe40008000000 */
[----:B------:R-:W-:Y:S02]  /*e1f0*/  VIADD R132, R0, 0x1 ;  /* 0x0000000100847836 */ /* 0x000fe40000000000 */
[----:B------:R-:W-:Y:S01]  /*e200*/  VIADD R141, R140, UR5 ;  /* 0x000000058c8d7c36 */ /* 0x000fe20008000000 */
[----:B------:R-:W3:Y:S01]  /*e210*/  LDCU UR7, c[0x0][0x39c] ;  /* 0x00007380ff0777ac */ /* 0x000ee20008000800 */
[----:B------:R-:W-:-:S02]  /*e220*/  VIADD R195, R0, 0x4 ;  /* 0x0000000400c37836 */ /* 0x000fc40000000000 */
[----:B------:R-:W-:Y:S02]  /*e230*/  VIADD R143, R141, UR5 ;  /* 0x000000058d8f7c36 */ /* 0x000fe40008000000 */
[----:B------:R-:W-:Y:S02]  /*e240*/  VIADD R194, R0, 0x5 ;  /* 0x0000000500c27836 */ /* 0x000fe40000000000 */
[----:B------:R-:W-:-:S04]  /*e250*/  VIADD R146, R143, UR5 ;  /* 0x000000058f927c36 */ /* 0x000fc80008000000 */
[----:B------:R-:W-:-:S04]  /*e260*/  VIADD R147, R146, UR5 ;  /* 0x0000000592937c36 */ /* 0x000fc80008000000 */
[----:B------:R-:W-:Y:S01]  /*e270*/  VIADD R149, R147, UR5 ;  /* 0x0000000593957c36 */ /* 0x000fe20008000000 */
[----:B------:R-:W4:Y:S02]  /*e280*/  @!P3 SYNCS.CCTL.IV [UR13+0x8000] ;  /* 0x00800000ff00b9b1 */ /* 0x000f24000800000d */
[----:B----4-:R-:W-:Y:S01]  /*e290*/  BAR.SYNC.DEFER_BLOCKING 0x0 ;  /* 0x0000000000007b1d */ /* 0x010fe20000010000 */
[----:B------:R-:W-:-:S04]  /*e2a0*/  VIADD R150, R149, UR5 ;  /* 0x0000000595967c36 */ /* 0x000fc80008000000 */
[----:B------:R-:W-:Y:S01]  /*e2b0*/  VIADD R151, R150, UR5 ;  /* 0x0000000596977c36 */ /* 0x000fe20008000000 */
[----:B0-----:R-:W0:Y:S03]  /*e2c0*/  LDTM.x128 R4, tmem[UR14] ;  /* 0x0000000e000479ee */ /* 0x001e2600083c0000 */
[----:B------:R-:W-:-:S04]  /*e2d0*/  VIADD R155, R151, UR5 ;  /* 0x00000005979b7c36 */ /* 0x000fc80008000000 */
[----:B------:R-:W-:-:S04]  /*e2e0*/  VIADD R158, R155, UR5 ;  /* 0x000000059b9e7c36 */ /* 0x000fc80008000000 */
[----:B------:R-:W-:-:S04]  /*e2f0*/  VIADD R159, R158, UR5 ;  /* 0x000000059e9f7c36 */ /* 0x000fc80008000000 */
[----:B------:R-:W-:Y:S01]  /*e300*/  VIADD R161, R159, UR5 ;  /* 0x000000059fa17c36 */ /* 0x000fe20008000000 */
[----:B------:R-:W4:Y:S03]  /*e310*/  @!P3 SYNCS.CCTL.IV [UR13+0x8008] ;  /* 0x00800800ff00b9b1 */ /* 0x000f26000800000d */
[----:B------:R-:W-:Y:S01]  /*e320*/  VIADD R162, R161, UR5 ;  /* 0x00000005a1a27c36 */ /* 0x000fe20008000000 */
[----:B------:R-:W-:-:S03]  /*e330*/  NOP ;  /* 0x0000000000007918 */ /* 0x000fc60000000000 */
[----:B------:R-:W-:Y:S01]  /*e340*/  VIADD R163, R162, UR5 ;  /* 0x00000005a2a37c36 */ /* 0x000fe20008000000 */
[----:B0-----:R-:W-:-:S03]  /*e350*/  F2FP.SATFINITE.E4M3.F32.PACK_AB_MERGE_C R193, R5, R4, RZ ;  /* 0x0000000405c1723e */ /* 0x001fc600048070ff */
[----:B------:R-:W-:Y:S01]  /*e360*/  VIADD R167, R163, UR5 ;  /* 0x00000005a3a77c36 */ /* 0x000fe20008000000 */
[----:B------:R-:W-:Y:S01]  /*e370*/  F2FP.SATFINITE.E4M3.F32.PACK_AB_MERGE_C R7, R7, R6, RZ ;  /* 0x000000060707723e */ /* 0x000fe200048070ff */
[C---:B------:R-:W-:Y:S01]  /*e380*/  VIADD R6, R0.reuse, 0x6 ;  /* 0x0000000600067836 */ /* 0x040fe20000000000 */
[----:B------:R-:W-:Y:S01]  /*e390*/  F2FP.SATFINITE.E4M3.F32.PACK_AB_MERGE_C R9, R9, R8, RZ ;  /* 0x000000080909723e */ /* 0x000fe200048070ff */
[----:B------:R-:W-:Y:S01]  /*e3a0*/  VIADD R170, R167, UR5 ;  /* 0x00000005a7aa7c36 */ /* 0x000fe20008000000 */
[----:B------:R-:W-:Y:S01]  /*e3b0*/  F2FP.SATFINITE.E4M3.F32.PACK_AB_MERGE_C R11, R11, R10, RZ ;  /* 0x0000000a0b0b723e */ /* 0x000fe200048070ff */
[----:B------:R-:W-:Y:S01]  /*e3c0*/  VIADD R8, R0, 0x8 ;  /* 0x0000000800087836 */ /* 0x000fe20000000000 */
[----:B------:R-:W-:Y:S01]  /*e3d0*/  F2FP.SATFINITE.E4M3.F32.PACK_AB_MERGE_C R13, R13, R12, RZ ;  /* 0x0000000c0d0d723e */ /* 0x000fe200048070ff */
        /* <DEDUP_REMOVED lines=9> */
[----:B------:R-:W-:-:S02]  /*e470*/  F2FP.SATFINITE.E4M3.F32.PACK_AB_MERGE_C R23, R23, R22, RZ ;  /* 0x000000161717723e */ /* 0x000fc400048070ff */
[----:B------:R-:W-:Y:S01]  /*e480*/  F2FP.SATFINITE.E4M3.F32.PACK_AB_MERGE_C R25, R25, R24, RZ ;  /* 0x000000181919723e */ /* 0x000fe200048070ff */
[----:B------:R-:W-:Y:S01]  /*e490*/  VIADD R175, R174, UR5 ;  /* 0x00000005aeaf7c36 */ /* 0x000fe20008000000 */
[----:B------:R-:W-:Y:S02]  /*e4a0*/  F2FP.SATFINITE.E4M3.F32.PACK_AB_MERGE_C R27, R27, R26, RZ ;  /* 0x0000001a1b1b723e */ /* 0x000fe400048070ff */
[----:B------:R-:W-:Y:S01]  /*e4b0*/  F2FP.SATFINITE.E4M3.F32.PACK_AB_MERGE_C R29, R29, R28, RZ ;  /* 0x0000001c1d1d723e */ /* 0x000fe200048070ff */
[----:B------:R-:W-:Y:S01]  /*e4c0*/  VIADD R179, R175, UR5 ;  /* 0x00000005afb37c36 */ /* 0x000fe20008000000 */
[----:B------:R-:W-:Y:S02]  /*e4d0*/  F2FP.SATFINITE.E4M3.F32.PACK_AB_MERGE_C R31, R31, R30, RZ ;  /* 0x0000001e1f1f723e */ /* 0x000fe400048070ff */
[----:B------:R-:W-:Y:S01]  /*e4e0*/  F2FP.SATFINITE.E4M3.F32.PACK_AB_MERGE_C R33, R33, R32, RZ ;  /* 0x000000202121723e */ /* 0x000fe200048070ff */
[----:B------:R-:W-:Y:S01]  /*e4f0*/  VIADD R182, R179, UR5 ;  /* 0x00000005b3b67c36 */ /* 0x000fe20008000000 */
[----:B------:R-:W-:-:S02]  /*e500*/  F2FP.SATFINITE.E4M3.F32.PACK_AB_MERGE_C R35, R35, R34, RZ ;  /* 0x000000222323723e */ /* 0x000fc400048070ff */
[----:B------:R-:W-:Y:S01]  /*e510*/  F2FP.SATFINITE.E4M3.F32.PACK_AB_MERGE_C R37, R37, R36, RZ ;  /* 0x000000242525723e */ /* 0x000fe200048070ff */
[----:B------:R-:W-:Y:S01]  /*e520*/  VIADD R183, R182, UR5 ;  /* 0x00000005b6b77c36 */ /* 0x000fe20008000000 */
[----:B------:R-:W-:Y:S02]  /*e530*/  F2FP.SATFINITE.E4M3.F32.PACK_AB_MERGE_C R39, R39, R38, RZ ;  /* 0x000000262727723e */ /* 0x000fe400048070ff */
[----:B------:R-:W-:Y:S01]  /*e540*/  PRMT R12, R37, 0x9910, RZ ;  /* 0x00009910250c7816 */ /* 0x000fe200000000ff */
        /* <DEDUP_REMOVED lines=11> */
[----:B------:R-:W-:Y:S02]  /*e600*/  F2FP.SATFINITE.E4M3.F32.PACK_AB_MERGE_C R55, R55, R54, RZ ;  /* 0x000000363737723e */ /* 0x000fe400048070ff */
[----:B------:R-:W-:-:S02]  /*e610*/  F2FP.SATFINITE.E4M3.F32.PACK_AB_MERGE_C R57, R57, R56, RZ ;  /* 0x000000383939723e */ /* 0x000fc400048070ff */
[----:B------:R-:W-:Y:S02]  /*e620*/  F2FP.SATFINITE.E4M3.F32.PACK_AB_MERGE_C R59, R59, R58, RZ ;  /* 0x0000003a3b3b723e */ /* 0x000fe400048070ff */
[----:B------:R-:W-:Y:S02]  /*e630*/  F2FP.SATFINITE.E4M3.F32.PACK_AB_MERGE_C R61, R61, R60, RZ ;  /* 0x0000003c3d3d723e */ /* 0x000fe400048070ff */
[----:B------:R-:W-:Y:S02]  /*e640*/  F2FP.SATFINITE.E4M3.F32.PACK_AB_MERGE_C R63, R63, R62, RZ ;  /* 0x0000003e3f3f723e */ /* 0x000fe400048070ff */
        /* <DEDUP_REMOVED lines=34> */
[C---:B--2---:R-:W-:Y:S01]  /*e870*/  ISETP.GE.AND P0, PT, R3.reuse, UR18, PT ;  /* 0x0000001203007c0c */ /* 0x044fe2000bf06270 */
[----:B------:R-:W-:Y:S01]  /*e880*/  IMAD R3, R3, UR6, RZ ;  /* 0x0000000603037c24 */ /* 0x000fe2000f8e02ff */
[----:B------:R-:W0:Y:S02]  /*e890*/  LDCU UR6, c[0x0][0x39c] ;  /* 0x00007380ff0677ac */ /* 0x000e240008000800 */
[----:B------:R-:W-:Y:S02]  /*e8a0*/  ISETP.LT.AND P4, PT, R2, UR19, !P0 ;  /* 0x0000001302007c0c */ /* 0x000fe4000c781270 */
[C---:B------:R-:W-:Y:S02]  /*e8b0*/  IADD3 R2, P5, PT, R3.reuse, UR16, RZ ;  /* 0x0000001003027c10 */ /* 0x040fe4000ffbe0ff */
[----:B------:R-:W-:Y:S01]  /*e8c0*/  ISETP.LT.AND P2, PT, R132, UR19, !P0 ;  /* 0x0000001384007c0c */ /* 0x000fe2000c741270 */
[----:B------:R-:W-:Y:S01]  /*e8d0*/  VIADD R132, R0, 0x3 ;  /* 0x0000000300847836 */ /* 0x000fe20000000000 */
[----:B------:R-:W-:-:S02]  /*e8e0*/  LEA.HI.X.SX32 R3, R3, UR17, 0x1, P5 ;  /* 0x0000001103037c11 */ /* 0x000fc4000a8f0eff */
[-C--:B------:R-:W-:Y:S02]  /*e8f0*/  IADD3 R4, P5, PT, R133, R2.reuse, RZ ;  /* 0x0000000285047210 */ /* 0x080fe40007fbe0ff */
[----:B------:R-:W-:Y:S02]  /*e900*/  ISETP.LT.AND P1, PT, R132, UR19, !P0 ;  /* 0x0000001384007c0c */ /* 0x000fe4000c721270 */
[-C--:B------:R-:W-:Y:S02]  /*e910*/  IADD3 R132, P6, PT, R135, R2.reuse, RZ ;  /* 0x0000000287847210 */ /* 0x080fe40007fde0ff */
[-C--:B------:R-:W-:Y:S02]  /*e920*/  LEA.HI.X.SX32 R5, R133, R3.reuse, 0x1, P5 ;  /* 0x0000000385057211 */ /* 0x080fe400028f0eff */
[----:B------:R-:W-:Y:S02]  /*e930*/  IADD3 R134, P5, PT, R137, R2, RZ ;  /* 0x0000000289867210 */ /* 0x000fe40007fbe0ff */
[----:B------:R-:W-:-:S02]  /*e940*/  LEA.HI.X.SX32 R133, R135, R3, 0x1, P6 ;  /* 0x0000000387857211 */ /* 0x000fc400030f0eff */
[-C--:B------:R-:W-:Y:S02]  /*e950*/  IADD3 R136, P6, PT, R139, R2.reuse, RZ ;  /* 0x000000028b887210 */ /* 0x080fe40007fde0ff */
[-C--:B------:R-:W-:Y:S02]  /*e960*/  LEA.HI.X.SX32 R135, R137, R3.reuse, 0x1, P5 ;  /* 0x0000000389877211 */ /* 0x080fe400028f0eff */
[CC--:B------:R-:W-:Y:S02]  /*e970*/  IADD3 R138, P5, PT, R140.reuse, R2.reuse, RZ ;  /* 0x000000028c8a7210 */ /* 0x0c0fe40007fbe0ff */
[-C--:B------:R-:W-:Y:S02]  /*e980*/  LEA.HI.X.SX32 R137, R139, R3.reuse, 0x1, P6 ;  /* 0x000000038b897211 */ /* 0x080fe400030f0eff */
[----:B------:R-:W-:Y:S02]  /*e990*/  LEA.HI.X.SX32 R139, R140, R3, 0x1, P5 ;  /* 0x000000038c8b7211 */ /* 0x000fe400028f0eff */
[----:B------:R-:W-:-:S02]  /*e9a0*/  IADD3 R140, P3, PT, R141, R2, RZ ;  /* 0x000000028d8c7210 */ /* 0x000fc40007f7e0ff */
[-C--:B------:R-:W-:Y:S02]  /*e9b0*/  IADD3 R144, P5, PT, R143, R2.reuse, RZ ;  /* 0x000000028f907210 */ /* 0x080fe40007fbe0ff */
[CC--:B------:R-:W-:Y:S02]  /*e9c0*/  IADD3 R142, P6, PT, R146.reuse, R2.reuse, RZ ;  /* 0x00000002928e7210 */ /* 0x0c0fe40007fde0ff */
[-C--:B------:R-:W-:Y:S02]  /*e9d0*/  LEA.HI.X.SX32 R141, R141, R3.reuse, 0x1, P3 ;  /* 0x000000038d8d7211 */ /* 0x080fe400018f0eff */
        /* <DEDUP_REMOVED lines=40> */
[----:B------:R-:W-:Y:S02]  /*ec60*/  ISETP.LT.AND P6, PT, R0, UR19, !P0 ;  /* 0x0000001300007c0c */ /* 0x000fe4000c7c1270 */
[-C--:B------:R-:W-:Y:S02]  /*ec70*/  LEA.HI.X.SX32 R185, R183, R3.reuse, 0x1, P3 ;  /* 0x00000003b7b97211 */ /* 0x080fe400018f0eff */
[----:B------:R-:W-:Y:S02]  /*ec80*/  LEA.HI.X.SX32 R183, R186, R3, 0x1, P5 ;  /* 0x00000003bab77211 */ /* 0x000fe400028f0eff */
[-C--:B------:R-:W-:Y:S02]  /*ec90*/  IADD3 R188, P5, PT, R189, R2.reuse, RZ ;  /* 0x00000002bdbc7210 */ /* 0x080fe40007fbe0ff */
[----:B------:R-:W-:-:S02]  /*eca0*/  IADD3 R190, P3, PT, R187, R2, RZ ;  /* 0x00000002bbbe7210 */ /* 0x000fc40007f7e0ff */
[-C--:B------:R-:W-:Y:S02]  /*ecb0*/  LEA.HI.X.SX32 R189, R189, R3.reuse, 0x1, P5 ;  /* 0x00000003bdbd7211 */ /* 0x080fe400028f0eff */
[-C--:B------:R-:W-:Y:S01]  /*ecc0*/  LEA.HI.X.SX32 R191, R187, R3.reuse, 0x1, P3 ;  /* 0x00000003bbbf7211 */ /* 0x080fe200018f0eff */
[----:B------:R2:W-:Y:S01]  /*ecd0*/  @P6 STG.E.U8 desc[UR26][R4.64], R193 ;  /* 0x000000c104006986 */ /* 0x0005e2000c10111a */
[----:B------:R-:W-:Y:S02]  /*ece0*/  ISETP.LT.AND P5, PT, R195, UR19, !P0 ;  /* 0x00000013c3007c0c */ /* 0x000fe4000c7a1270 */
[C---:B------:R-:W-:Y:S02]  /*ecf0*/  IADD3 R186, P3, PT, R192.reuse, R2, RZ ;  /* 0x00000002c0ba7210 */ /* 0x040fe40007f7e0ff */
[----:B------:R-:W-:Y:S02]  /*ed00*/  PRMT R195, R193, 0x9910, RZ ;  /* 0x00009910c1c37816 */ /* 0x000fe400000000ff */
[C---:B------:R-:W-:Y:S01]  /*ed10*/  LEA.HI.X.SX32 R187, R192.reuse, R3, 0x1, P3 ;  /* 0x00000003c0bb7211 */ /* 0x040fe200018f0eff */
[----:B------:R-:W-:Y:S01]  /*ed20*/  VIADD R192, R192, UR5 ;  /* 0x00000005c0c07c36 */ /* 0x000fe20008000000 */
[----:B------:R-:W-:-:S02]  /*ed30*/  SHF.R.S32.HI R195, RZ, 0x8, R195 ;  /* 0x00000008ffc37819 */ /* 0x000fc400000114c3 */
[----:B------:R-:W-:Y:S01]  /*ed40*/  ISETP.LT.AND P6, PT, R6, UR19, !P0 ;  /* 0x0000001306007c0c */ /* 0x000fe2000c7c1270 */
[----:B------:R-:W-:Y:S01]  /*ed50*/  VIADD R6, R0, 0x7 ;  /* 0x0000000700067836 */ /* 0x000fe20000000000 */
[----:B------:R-:W-:Y:S01]  /*ed60*/  ISETP.LT.AND P3, PT, R194, UR19, !P0 ;  /* 0x00000013c2007c0c */ /* 0x000fe2000c761270 */
[----:B------:R-:W-:Y:S01]  /*ed70*/  @P2 STG.E.U8 desc[UR26][R132.64], R195 ;  /* 0x000000c384002986 */ /* 0x000fe2000c10111a */
[----:B------:R-:W-:Y:S01]  /*ed80*/  PRMT R194, R7, 0x9910, RZ ;  /* 0x0000991007c27816 */ /* 0x000fe200000000ff */
[----:B--2---:R-:W-:Y:S01]  /*ed90*/  VIADD R4, R0, 0x9 ;  /* 0x0000000900047836 */ /* 0x004fe20000000000 */
[----:B------:R-:W-:Y:S01]  /*eda0*/  ISETP.LT.AND P2, PT, R6, UR19, !P0 ;  /* 0x0000001306007c0c */ /* 0x000fe2000c741270 */
[----:B------:R2:W-:Y:S01]  /*edb0*/  @P4 STG.E.U8 desc[UR26][R134.64], R7 ;  /* 0x0000000786004986 */ /* 0x0005e2000c10111a */
[----:B------:R-:W-:Y:S01]  /*edc0*/  ISETP.LT.AND P4, PT, R8, UR19, !P0 ;  /* 0x0000001308007c0c */ /* 0x000fe2000c781270 */
[----:B------:R-:W-:-:S05]  /*edd0*/  IMAD.MOV.U32 R6, RZ, RZ, R194 ;  /* 0x000000ffff067224 */ /* 0x000fca00078e00c2 */
[----:B------:R-:W-:Y:S02]  /*ede0*/  SHF.R.S32.HI R5, RZ, 0x8, R6 ;  /* 0x00000008ff057819 */ /* 0x000fe40000011406 */
[----:B------:R-:W-:-:S03]  /*edf0*/  PRMT R6, R9, 0x9910, RZ ;  /* 0x0000991009067816 */ /* 0x000fc600000000ff */
[----:B------:R5:W-:Y:S01]  /*ee00*/  @P1 STG.E.U8 desc[UR26][R136.64], R5 ;  /* 0x0000000588001986 */ /* 0x000be2000c10111a */
[----:B------:R-:W-:Y:S01]  /*ee10*/  ISETP.LT.AND P1, PT, R4, UR19, !P0 ;  /* 0x0000001304007c0c */ /* 0x000fe2000c721270 */
[----:B------:R-:W-:Y:S02]  /*ee20*/  IMAD.MOV.U32 R4, RZ, RZ, R6 ;  /* 0x000000ffff047224 */ /* 0x000fe400078e0006 */
[C---:B------:R-:W-:Y:S01]  /*ee30*/  VIADD R6, R0.reuse, 0xa ;  /* 0x0000000a00067836 */ /* 0x040fe20000000000 */
[----:B------:R-:W-:Y:S02]  /*ee40*/  @P5 STG.E.U8 desc[UR26][R138.64], R9 ;  /* 0x000000098a005986 */ /* 0x000fe4000c10111a */
[----:B--2---:R-:W-:Y:S01]  /*ee50*/  SHF.R.S32.HI R7, RZ, 0x8, R4 ;  /* 0x00000008ff077819 */ /* 0x004fe20000011404 */
[----:B------:R-:W-:Y:S01]  /*ee60*/  VIADD R4, R0, 0xb ;  /* 0x0000000b00047836 */ /* 0x000fe20000000000 */
[----:B------:R-:W-:Y:S02]  /*ee70*/  ISETP.LT.AND P5, PT, R6, UR19, !P0 ;  /* 0x0000001306007c0c */ /* 0x000fe4000c7a1270 */
[----:B------:R-:W-:Y:S01]  /*ee80*/  PRMT R6, R11, 0x9910, RZ ;  /* 0x000099100b067816 */ /* 0x000fe200000000ff */
[----:B------:R2:W-:Y:S01]  /*ee90*/  @P3 STG.E.U8 desc[UR26][R140.64], R7 ;  /* 0x000000078c003986 */ /* 0x0005e2000c10111a */
[----:B------:R-:W-:Y:S01]  /*eea0*/  ISETP.LT.AND P3, PT, R4, UR19, !P0 ;  /* 0x0000001304007c0c */ /* 0x000fe2000c761270 */
[----:B------:R-:W-:-:S02]  /*eeb0*/  VIADD R4, R0, 0xc ;  /* 0x0000000c00047836 */ /* 0x000fc40000000000 */
[----:B-----5:R-:W-:Y:S01]  /*eec0*/  IMAD.MOV.U32 R5, RZ, RZ, R6 ;  /* 0x000000ffff057224 */ /* 0x020fe200078e0006 */
[----:B------:R5:W-:Y:S01]  /*eed0*/  @P6 STG.E.U8 desc[UR26][R144.64], R11 ;  /* 0x0000000b90006986 */ /* 0x000be2000c10111a */
[----:B------:R-:W-:Y:S02]  /*eee0*/  PRMT R6, R13, 0x9910, RZ ;  /* 0x000099100d067816 */ /* 0x000fe400000000ff */
[----:B------:R-:W-:Y:S01]  /*eef0*/  ISETP.LT.AND P6, PT, R4, UR19, !P0 ;  /* 0x0000001304007c0c */ /* 0x000fe2000c7c1270 */
[----:B------:R-:W-:Y:S01]  /*ef00*/  VIADD R4, R0, 0xd ;  /* 0x0000000d00047836 */ /* 0x000fe20000000000 */
[----:B------:R-:W-:Y:S01]  /*ef10*/  SHF.R.S32.HI R5, RZ, 0x8, R5 ;  /* 0x00000008ff057819 */ /* 0x000fe20000011405 */
[----:B--2---:R-:W-:Y:S01]  /*ef20*/  IMAD.MOV.U32 R7, RZ, RZ, R6 ;  /* 0x000000ffff077224 */ /* 0x004fe200078e0006 */
[----:B------:R-:W-:-:S03]  /*ef30*/  PRMT R6, R15, 0x9910, RZ ;  /* 0x000099100f067816 */ /* 0x000fc600000000ff */
[----:B------:R2:W-:Y:S01]  /*ef40*/  @P2 STG.E.U8 desc[UR26][R142.64], R5 ;  /* 0x000000058e002986 */ /* 0x0005e2000c10111a */
[----:B------:R-:W-:Y:S01]  /*ef50*/  ISETP.LT.AND P2, PT, R4, UR19, !P0 ;  /* 0x0000001304007c0c */ /* 0x000fe2000c741270 */
[----:B------:R-:W-:Y:S01]  /*ef60*/  VIADD R4, R0, 0xe ;  /* 0x0000000e00047836 */ /* 0x000fe20000000000 */
[----:B------:R-:W-:Y:S01]  /*ef70*/  SHF.R.S32.HI R7, RZ, 0x8, R7 ;  /* 0x00000008ff077819 */ /* 0x000fe20000011407 */
[----:B------:R0:W-:Y:S01]  /*ef80*/  @P4 STG.E.U8 desc[UR26][R152.64], R13 ;  /* 0x0000000d98004986 */ /* 0x0001e2000c10111a */
[----:B-----5:R-:W-:Y:S02]  /*ef90*/  PRMT R11, R35, 0x9910, RZ ;  /* 0x00009910230b7816 */ /* 0x020fe400000000ff */
[----:B------:R-:W-:Y:S01]  /*efa0*/  ISETP.LT.AND P4, PT, R4, UR19, !P0 ;  /* 0x0000001304007c0c */ /* 0x000fe2000c781270 */
[----:B------:R-:W-:Y:S01]  /*efb0*/  VIADD R4, R0, 0xf ;  /* 0x0000000f00047836 */ /* 0x000fe20000000000 */
[----:B------:R5:W-:Y:S01]  /*efc0*/  @P1 STG.E.U8 desc[UR26][R148.64], R7 ;  /* 0x0000000794001986 */ /* 0x000be2000c10111a */
[----:B------:R-:W-:Y:S01]  /*efd0*/  SHF.R.S32.HI R11, RZ, 0x8, R11 ;  /* 0x00000008ff0b7819 */ /* 0x000fe2000001140b */
[----:B--2---:R-:W-:-:S02]  /*efe0*/  IMAD.MOV.U32 R5, RZ, RZ, R6 ;  /* 0x000000ffff057224 */ /* 0x004fc400078e0006 */
[----:B------:R-:W-:Y:S01]  /*eff0*/  ISETP.LT.AND P1, PT, R4, UR19, !P0 ;  /* 0x0000001304007c0c */ /* 0x000fe2000c721270 */
[C---:B------:R-:W-:Y:S01]  /*f000*/  VIADD R4, R0.reuse, 0x10 ;  /* 0x0000001000047836 */ /* 0x040fe20000000000 */
[----:B------:R-:W-:Y:S01]  /*f010*/  @P5 STG.E.U8 desc[UR26][R146.64], R15 ;  /* 0x0000000f92005986 */ /* 0x000fe2000c10111a */
[C---:B------:R-:W-:Y:S01]  /*f020*/  VIADD R6, R0.reuse, 0x24 ;  /* 0x0000002400067836 */ /* 0x040fe20000000000 */
[----:B------:R-:W-:Y:S01]  /*f030*/  SHF.R.S32.HI R5, RZ, 0x8, R5 ;  /* 0x00000008ff057819 */ /* 0x000fe20000011405 */
[----:B0-----:R-:W-:Y:S01]  /*f040*/  VIADD R13, R0, 0x25 ;  /* 0x00000025000d7836 */ /* 0x001fe20000000000 */
[----:B------:R-:W-:Y:S01]  /*f050*/  ISETP.LT.AND P5, PT, R4, UR19, !P0 ;  /* 0x0000001304007c0c */ /* 0x000fe2000c7a1270 */
[----:B------:R-:W-:Y:S01]  /*f060*/  VIADD R4, R0, 0x11 ;  /* 0x0000001100047836 */ /* 0x000fe20000000000 */
[----:B-----5:R-:W-:Y:S01]  /*f070*/  PRMT R7, R17, 0x9910, RZ ;  /* 0x0000991011077816 */ /* 0x020fe200000000ff */
[----:B------:R0:W-:Y:S03]  /*f080*/  @P3 STG.E.U8 desc[UR26][R156.64], R5 ;  /* 0x000000059c003986 */ /* 0x0001e6000c10111a */
[----:B------:R-:W-:Y:S01]  /*f090*/  ISETP.LT.AND P3, PT, R4, UR19, !P0 ;  /* 0x0000001304007c0c */ /* 0x000fe2000c761270 */
[----:B------:R-:W-:Y:S01]  /*f0a0*/  VIADD R4, R0, 0x12 ;  /* 0x0000001200047836 */ /* 0x000fe20000000000 */
[----:B------:R2:W-:Y:S01]  /*f0b0*/  @P6 STG.E.U8 desc[UR26][R154.64], R17 ;  /* 0x000000119a006986 */ /* 0x0005e2000c10111a */
[----:B------:R-:W-:-:S03]  /*f0c0*/  SHF.R.S32.HI R7, RZ, 0x8, R7 ;  /* 0x00000008ff077819 */ /* 0x000fc60000011407 */
[----:B-1----:R-:W-:Y:S01]  /*f0d0*/  ISETP.LT.AND P6, PT, R4, UR4, !P0 ;  /* 0x0000000404007c0c */ /* 0x002fe2000c7c1270 */
[----:B------:R-:W1:Y:S01]  /*f0e0*/  LDCU UR4, c[0x0][0x39c] ;  /* 0x00007380ff0477ac */ /* 0x000e620008000800 */
[----:B------:R-:W-:Y:S01]  /*f0f0*/  VIADD R4, R0, 0x13 ;  /* 0x0000001300047836 */ /* 0x000fe20000000000 */
[----:B------:R5:W-:Y:S01]  /*f100*/  @P2 STG.E.U8 desc[UR26][R150.64], R7 ;  /* 0x0000000796002986 */ /* 0x000be2000c10111a */
[----:B0-----:R-:W-:-:S03]  /*f110*/  PRMT R5, R19, 0x9910, RZ ;  /* 0x0000991013057816 */ /* 0x001fc600000000ff */
[----:B------:R-:W-:Y:S01]  /*f120*/  ISETP.LT.AND P2, PT, R4, UR6, !P0 ;  /* 0x0000000604007c0c */ /* 0x000fe2000c741270 */
[----:B------:R-:W0:Y:S01]  /*f130*/  LDCU UR6, c[0x0][0x39c] ;  /* 0x00007380ff0677ac */ /* 0x000e220008000800 */
[----:B------:R-:W-:Y:S01]  /*f140*/  VIADD R4, R0, 0x14 ;  /* 0x0000001400047836 */ /* 0x000fe20000000000 */
[----:B------:R0:W-:Y:S01]  /*f150*/  @P4 STG.E.U8 desc[UR26][R164.64], R19 ;  /* 0x00000013a4004986 */ /* 0x0001e2000c10111a */
[----:B------:R-:W-:Y:S02]  /*f160*/  SHF.R.S32.HI R5, RZ, 0x8, R5 ;  /* 0x00000008ff057819 */ /* 0x000fe40000011405 */
[----:B--2---:R-:W-:Y:S02]  /*f170*/  PRMT R17, R125, 0x9910, RZ ;  /* 0x000099107d117816 */ /* 0x004fe400000000ff */
[----:B---3--:R-:W-:Y:S01]  /*f180*/  ISETP.LT.AND P4, PT, R4, UR7, !P0 ;  /* 0x0000000704007c0c */ /* 0x008fe2000c781270 */
[----:B------:R-:W2:Y:S01]  /*f190*/  LDCU UR7, c[0x0][0x39c] ;  /* 0x00007380ff0777ac */ /* 0x000ea20008000800 */
[----:B------:R-:W-:Y:S01]  /*f1a0*/  VIADD R4, R0, 0x15 ;  /* 0x0000001500047836 */ /* 0x000fe20000000000 */
[----:B------:R3:W-:Y:S01]  /*f1b0*/  @P1 STG.E.U8 desc[UR26][R160.64], R5 ;  /* 0x00000005a0001986 */ /* 0x0007e2000c10111a */
[----:B-----5:R-:W-:-:S02]  /*f1c0*/  PRMT R7, R21, 0x9910, RZ ;  /* 0x0000991015077816 */ /* 0x020fc400000000ff */
[----:B------:R-:W-:Y:S01]  /*f1d0*/  SHF.R.S32.HI R17, RZ, 0x8, R17 ;  /* 0x00000008ff117819 */ /* 0x000fe20000011411 */
[----:B------:R-:W-:Y:S01]  /*f1e0*/  @P5 STG.E.U8 desc[UR26][R158.64], R21 ;  /* 0x000000159e005986 */ /* 0x000fe2000c10111a */
[----:B-1----:R-:W-:Y:S01]  /*f1f0*/  ISETP.LT.AND P1, PT, R4, UR4, !P0 ;  /* 0x0000000404007c0c */ /* 0x002fe2000c721270 */
[----:B------:R-:W1:Y:S01]  /*f200*/  LDCU UR4, c[0x0][0x39c] ;  /* 0x00007380ff0477ac */ /* 0x000e620008000800 */
[----:B------:R-:W-:Y:S01]  /*f210*/  VIADD R4, R0, 0x16 ;  /* 0x0000001600047836 */ /* 0x000fe20000000000 */
[----:B------:R-:W-:Y:S02]  /*f220*/  SHF.R.S32.HI R7, RZ, 0x8, R7 ;  /* 0x00000008ff077819 */ /* 0x000fe40000011407 */
[----:B0-----:R-:W-:Y:S02]  /*f230*/  PRMT R19, R131, 0x9910, RZ ;  /* 0x0000991083137816 */ /* 0x001fe400000000ff */
[----:B------:R-:W-:Y:S01]  /*f240*/  ISETP.LT.AND P5, PT, R4, UR6, !P0 ;  /* 0x0000000604007c0c */ /* 0x000fe2000c7a1270 */
[----:B------:R-:W0:Y:S01]  /*f250*/  LDCU UR6, c[0x0][0x39c] ;  /* 0x00007380ff0677ac */ /* 0x000e220008000800 */
[----:B------:R-:W-:Y:S01]  /*f260*/  VIADD R4, R0, 0x17 ;  /* 0x0000001700047836 */ /* 0x000fe20000000000 */
[----:B------:R5:W-:Y:S01]  /*f270*/  @P3 STG.E.U8 desc[UR26][R168.64], R7 ;  /* 0x00000007a8003986 */ /* 0x000be2000c10111a */
[----:B---3--:R-:W-:-:S02]  /*f280*/  PRMT R5, R23, 0x9910, RZ ;  /* 0x0000991017057816 */ /* 0x008fc400000000ff */
[----:B------:R-:W-:Y:S01]  /*f290*/  SHF.R.S32.HI R19, RZ, 0x8, R19 ;  /* 0x00000008ff137819 */ /* 0x000fe20000011413 */
[----:B------:R-:W-:Y:S01]  /*f2a0*/  @P6 STG.E.U8 desc[UR26][R166.64], R23 ;  /* 0x00000017a6006986 */ /* 0x000fe2000c10111a */
[----:B--2---:R-:W-:Y:S01]  /*f2b0*/  ISETP.LT.AND P3, PT, R4, UR7, !P0 ;  /* 0x0000000704007c0c */ /* 0x004fe2000c761270 */
[----:B------:R-:W2:Y:S01]  /*f2c0*/  LDCU UR7, c[0x0][0x39c] ;  /* 0x00007380ff0777ac */ /* 0x000ea20008000800 */
[----:B------:R-:W-:Y:S01]  /*f2d0*/  VIADD R4, R0, 0x18 ;  /* 0x0000001800047836 */ /* 0x000fe20000000000 */
[----:B------:R-:W-:-:S04]  /*f2e0*/  SHF.R.S32.HI R5, RZ, 0x8, R5 ;  /* 0x00000008ff057819 */ /* 0x000fc80000011405 */
[----:B-1----:R-:W-:Y:S01]  /*f2f0*/  ISETP.LT.AND P6, PT, R4, UR4, !P0 ;  /* 0x0000000404007c0c */ /* 0x002fe2000c7c1270 */
[----:B------:R-:W1:Y:S01]  /*f300*/  LDCU UR4, c[0x0][0x39c] ;  /* 0x00007380ff0477ac */ /* 0x000e620008000800 */
[----:B------:R-:W-:Y:S01]  /*f310*/  VIADD R4, R0, 0x19 ;  /* 0x0000001900047836 */ /* 0x000fe20000000000 */
[----:B------:R3:W-:Y:S01]  /*f320*/  @P2 STG.E.U8 desc[UR26][R162.64], R5 ;  /* 0x00000005a2002986 */ /* 0x0007e2000c10111a */
[----:B-----5:R-:W-:-:S03]  /*f330*/  PRMT R7, R25, 0x9910, RZ ;  /* 0x0000991019077816 */ /* 0x020fc600000000ff */
[----:B0-----:R-:W-:Y:S01]  /*f340*/  ISETP.LT.AND P2, PT, R4, UR6, !P0 ;  /* 0x0000000604007c0c */ /* 0x001fe2000c741270 */
[----:B------:R-:W0:Y:S01]  /*f350*/  LDCU UR6, c[0x0][0x39c] ;  /* 0x00007380ff0677ac */ /* 0x000e220008000800 */
[----:B------:R-:W-:Y:S01]  /*f360*/  VIADD R4, R0, 0x1a ;  /* 0x0000001a00047836 */ /* 0x000fe20000000000 */
[----:B------:R-:W-:Y:S01]  /*f370*/  @P4 STG.E.U8 desc[UR26][R176.64], R25 ;  /* 0x00000019b0004986 */ /* 0x000fe2000c10111a */
[----:B------:R-:W-:-:S03]  /*f380*/  SHF.R.S32.HI R7, RZ, 0x8, R7 ;  /* 0x00000008ff077819 */ /* 0x000fc60000011407 */
[----:B--2---:R-:W-:Y:S01]  /*f390*/  ISETP.LT.AND P4, PT, R4, UR7, !P0 ;  /* 0x0000000704007c0c */ /* 0x004fe2000c781270 */
[----:B------:R-:W2:Y:S01]  /*f3a0*/  LDCU UR7, c[0x0][0x39c] ;  /* 0x00007380ff0777ac */ /* 0x000ea20008000800 */
[----:B------:R-:W-:Y:S01]  /*f3b0*/  VIADD R4, R0, 0x1b ;  /* 0x0000001b00047836 */ /* 0x000fe20000000000 */
[----:B------:R5:W-:Y:S01]  /*f3c0*/  @P1 STG.E.U8 desc[UR26][R172.64], R7 ;  /* 0x00000007ac001986 */ /* 0x000be2000c10111a */
[----:B---3--:R-:W-:-:S03]  /*f3d0*/  PRMT R5, R27, 0x9910, RZ ;  /* 0x000099101b057816 */ /* 0x008fc600000000ff */
[----:B-1----:R-:W-:Y:S01]  /*f3e0*/  ISETP.LT.AND P1, PT, R4, UR4, !P0 ;  /* 0x0000000404007c0c */ /* 0x002fe2000c721270 */
[----:B------:R-:W1:Y:S01]  /*f3f0*/  LDCU UR4, c[0x0][0x39c] ;  /* 0x00007380ff0477ac */ /* 0x000e620008000800 */
[----:B------:R-:W-:Y:S01]  /*f400*/  VIADD R4, R0, 0x1c ;  /* 0x0000001c00047836 */ /* 0x000fe20000000000 */
[----:B------:R-:W-:Y:S01]  /*f410*/  @P5 STG.E.U8 desc[UR26][R170.64], R27 ;  /* 0x0000001baa005986 */ /* 0x000fe2000c10111a */
[----:B------:R-:W-:-:S03]  /*f420*/  SHF.R.S32.HI R5, RZ, 0x8, R5 ;  /* 0x00000008ff057819 */ /* 0x000fc60000011405 */
[----:B0-----:R-:W-:Y:S01]  /*f430*/  ISETP.LT.AND P5, PT, R4, UR6, !P0 ;  /* 0x0000000604007c0c */ /* 0x001fe2000c7a1270 */
[----:B------:R-:W0:Y:S01]  /*f440*/  LDCU UR6, c[0x0][0x39c] ;  /* 0x00007380ff0677ac */ /* 0x000e220008000800 */
[----:B------:R-:W-:Y:S01]  /*f450*/  VIADD R4, R0, 0x1d ;  /* 0x0000001d00047836 */ /* 0x000fe20000000000 */
[----:B------:R3:W-:Y:S01]  /*f460*/  @P3 STG.E.U8 desc[UR26][R180.64], R5 ;  /* 0x00000005b4003986 */ /* 0x0007e2000c10111a */
[----:B-----5:R-:W-:-:S03]  /*f470*/  PRMT R7, R29, 0x9910, RZ ;  /* 0x000099101d077816 */ /* 0x020fc600000000ff */
[----:B--2---:R-:W-:Y:S01]  /*f480*/  ISETP.LT.AND P3, PT, R4, UR7, !P0 ;  /* 0x0000000704007c0c */ /* 0x004fe2000c761270 */
[----:B------:R-:W2:Y:S01]  /*f490*/  LDCU UR7, c[0x0][0x39c] ;  /* 0x00007380ff0777ac */ /* 0x000ea20008000800 */
[----:B------:R-:W-:Y:S01]  /*f4a0*/  VIADD R4, R0, 0x1e ;  /* 0x0000001e00047836 */ /* 0x000fe20000000000 */
[----:B------:R-:W-:Y:S01]  /*f4b0*/  @P6 STG.E.U8 desc[UR26][R178.64], R29 ;  /* 0x0000001db2006986 */ /* 0x000fe2000c10111a */
[----:B------:R-:W-:-:S03]  /*f4c0*/  SHF.R.S32.HI R7, RZ, 0x8, R7 ;  /* 0x00000008ff077819 */ /* 0x000fc60000011407 */
[----:B-1----:R-:W-:Y:S01]  /*f4d0*/  ISETP.LT.AND P6, PT, R4, UR4, !P0 ;  /* 0x0000000404007c0c */ /* 0x002fe2000c7c1270 */
[----:B------:R-:W1:Y:S01]  /*f4e0*/  LDCU UR4, c[0x0][0x39c] ;  /* 0x00007380ff0477ac */ /* 0x000e620008000800 */
[----:B------:R-:W-:Y:S01]  /*f4f0*/  VIADD R4, R0, 0x1f ;  /* 0x0000001f00047836 */ /* 0x000fe20000000000 */
[----:B------:R5:W-:Y:S01]  /*f500*/  @P2 STG.E.U8 desc[UR26][R174.64], R7 ;  /* 0x00000007ae002986 */ /* 0x000be2000c10111a */
[----:B---3--:R-:W-:-:S03]  /*f510*/  PRMT R5, R31, 0x9910, RZ ;  /* 0x000099101f057816 */ /* 0x008fc600000000ff */
[----:B0-----:R-:W-:Y:S01]  /*f520*/  ISETP.LT.AND P2, PT, R4, UR6, !P0 ;  /* 0x0000000604007c0c */ /* 0x001fe2000c741270 */
[----:B------:R-:W-:Y:S01]  /*f530*/  VIADD R4, R0, 0x20 ;  /* 0x0000002000047836 */ /* 0x000fe20000000000 */
[----:B------:R-:W0:Y:S01]  /*f540*/  LDCU UR6, c[0x0][0x39c] ;  /* 0x00007380ff0677ac */ /* 0x000e220008000800 */
[----:B------:R-:W-:Y:S01]  /*f550*/  @P4 STG.E.U8 desc[UR26][R184.64], R31 ;  /* 0x0000001fb8004986 */ /* 0x000fe2000c10111a */
[----:B------:R-:W-:Y:S02]  /*f560*/  SHF.R.S32.HI R5, RZ, 0x8, R5 ;  /* 0x00000008ff057819 */ /* 0x000fe40000011405 */
[----:B--2---:R-:W-:Y:S01]  /*f570*/  ISETP.LT.AND P4, PT, R4, UR7, !P0 ;  /* 0x0000000704007c0c */ /* 0x004fe2000c781270 */
[----:B------:R-:W2:Y:S01]  /*f580*/  LDCU UR7, c[0x0][0x39c] ;  /* 0x00007380ff0777ac */ /* 0x000ea20008000800 */
[----:B------:R-:W-:Y:S01]  /*f590*/  VIADD R4, R0, 0x21 ;  /* 0x0000002100047836 */ /* 0x000fe20000000000 */
[----:B------:R3:W-:Y:S01]  /*f5a0*/  @P1 STG.E.U8 desc[UR26][R182.64], R5 ;  /* 0x00000005b6001986 */ /* 0x0007e2000c10111a */
[----:B-----5:R-:W-:-:S03]  /*f5b0*/  PRMT R7, R33, 0x9910, RZ ;  /* 0x0000991021077816 */ /* 0x020fc600000000ff */
[----:B-1----:R-:W-:Y:S01]  /*f5c0*/  ISETP.LT.AND P1, PT, R4, UR4, !P0 ;  /* 0x0000000404007c0c */ /* 0x002fe2000c721270 */
[----:B------:R-:W1:Y:S01]  /*f5d0*/  LDCU UR4, c[0x0][0x39c] ;  /* 0x00007380ff0477ac */ /* 0x000e620008000800 */
[----:B------:R-:W-:Y:S01]  /*f5e0*/  VIADD R4, R0, 0x22 ;  /* 0x0000002200047836 */ /* 0x000fe20000000000 */
[----:B------:R-:W-:Y:S01]  /*f5f0*/  SHF.R.S32.HI R7, RZ, 0x8, R7 ;  /* 0x00000008ff077819 */ /* 0x000fe20000011407 */
[----:B------:R-:W-:Y:S03]  /*f600*/  @P5 STG.E.U8 desc[UR26][R190.64], R33 ;  /* 0x00000021be005986 */ /* 0x000fe6000c10111a */
[----:B0-----:R-:W-:Y:S01]  /*f610*/  ISETP.LT.AND P5, PT, R4, UR6, !P0 ;  /* 0x0000000604007c0c */ /* 0x001fe2000c7a1270 */
[----:B---3--:R-:W-:Y:S01]  /*f620*/  VIADD R5, R0, 0x23 ;  /* 0x0000002300057836 */ /* 0x008fe20000000000 */
[----:B------:R0:W-:Y:S01]  /*f630*/  @P3 STG.E.U8 desc[UR26][R188.64], R7 ;  /* 0x00000007bc003986 */ /* 0x0001e2000c10111a */
[CC--:B------:R-:W-:Y:S01]  /*f640*/  IADD3 R4, P3, PT, R192.reuse, R2.reuse, RZ ;  /* 0x00000002c0047210 */ /* 0x0c0fe20007f7e0ff */
[----:B------:R-:W3:Y:S02]  /*f650*/  LDCU UR6, c[0x0][0x39c] ;  /* 0x00007380ff0677ac */ /* 0x000ee40008000800 */
[----:B------:R-:W-:Y:S01]  /*f660*/  @P6 STG.E.U8 desc[UR26][R186.64], R35 ;  /* 0x00000023ba006986 */ /* 0x000fe2000c10111a */
[----:B--2---:R-:W-:Y:S01]  /*f670*/  ISETP.LT.AND P6, PT, R5, UR7, !P0 ;  /* 0x0000000705007c0c */ /* 0x004fe2000c7c1270 */
[----:B------:R-:W2:Y:S01]  /*f680*/  LDCU UR7, c[0x0][0x39c] ;  /* 0x00007380ff0777ac */ /* 0x000ea20008000800 */
[C---:B------:R-:W-:Y:S01]  /*f690*/  LEA.HI.X.SX32 R5, R192.reuse, R3, 0x1, P3 ;  /* 0x00000003c0057211 */ /* 0x040fe200018f0eff */
[----:B------:R-:W-:Y:S01]  /*f6a0*/  VIADD R192, R192, UR5 ;  /* 0x00000005c0c07c36 */ /* 0x000fe20008000000 */
[----:B-1----:R-:W-:Y:S01]  /*f6b0*/  ISETP.LT.AND P3, PT, R6, UR4, !P0 ;  /* 0x0000000406007c0c */ /* 0x002fe2000c761270 */
[----:B------:R-:W1:Y:S02]  /*f6c0*/  LDCU UR4, c[0x0][0x39c] ;  /* 0x00007380ff0477ac */ /* 0x000e640008000800 */
[----:B------:R5:W-:Y:S01]  /*f6d0*/  @P2 STG.E.U8 desc[UR26][R4.64], R11 ;  /* 0x0000000b04002986 */ /* 0x000be2000c10111a */
[C---:B------:R-:W-:Y:S01]  /*f6e0*/  IADD3 R6, P2, PT, R192.reuse, R2, RZ ;  /* 0x00000002c0067210 */ /* 0x040fe20007f5e0ff */
[----:B------:R-:W-:-:S03]  /*f6f0*/  VIADD R10, R192, UR5 ;  /* 0x00000005c00a7c36 */ /* 0x000fc60008000000 */
[----:B0-----:R-:W-:Y:S02]  /*f700*/  LEA.HI.X.SX32 R7, R192, R3, 0x1, P2 ;  /* 0x00000003c0077211 */ /* 0x001fe400010f0eff */
[----:B------:R-:W-:-:S03]  /*f710*/  IADD3 R8, P2, PT, R10, R2, RZ ;  /* 0x000000020a087210 */ /* 0x000fc60007f5e0ff */
[----:B------:R0:W-:Y:S01]  /*f720*/  @P4 STG.E.U8 desc[UR26][R6.64], R37 ;  /* 0x0000002506004986 */ /* 0x0001e2000c10111a */
[C---:B------:R-:W-:Y:S01]  /*f730*/  LEA.HI.X.SX32 R9, R10.reuse, R3, 0x1, P2 ;  /* 0x000000030a097211 */ /* 0x040fe200010f0eff */
[----:B------:R-:W-:Y:S01]  /*f740*/  VIADD R10, R10, UR5 ;  /* 0x000000050a0a7c36 */ /* 0x000fe20008000000 */
[----:B-----5:R-:W-:Y:S01]  /*f750*/  SHF.R.S32.HI R11, RZ, 0x8, R12 ;  /* 0x00000008ff0b7819 */ /* 0x020fe2000001140c */
[C---:B------:R-:W-:Y:S02]  /*f760*/  VIADD R5, R0.reuse, 0x26 ;  /* 0x0000002600057836 */ /* 0x040fe40000000000 */
[----:B------:R-:W-:Y:S01]  /*f770*/  VIADD R12, R0, 0x27 ;  /* 0x00000027000c7836 */ /* 0x000fe20000000000 */
[----:B-1----:R-:W-:Y:S01]  /*f780*/  ISETP.LT.AND P2, PT, R13, UR4, !P0 ;  /* 0x000000040d007c0c */ /* 0x002fe2000c741270 */
[----:B------:R1:W-:Y:S01]  /*f790*/  @P1 STG.E.U8 desc[UR26][R8.64], R11 ;  /* 0x0000000b08001986 */ /* 0x0003e2000c10111a */
[----:B------:R-:W-:Y:S01]  /*f7a0*/  IADD3 R4, P1, PT, R10, R2, RZ ;  /* 0x000000020a047210 */ /* 0x000fe20007f3e0ff */
[----:B------:R-:W5:Y:S01]  /*f7b0*/  LDCU UR4, c[0x0][0x39c] ;  /* 0x00007380ff0477ac */ /* 0x000f620008000800 */
[----:B---3--:R-:W-:-:S02]  /*f7c0*/  ISETP.LT.AND P4, PT, R5, UR6, !P0 ;  /* 0x0000000605007c0c */ /* 0x008fc4000c781270 */
[CC--:B------:R-:W-:Y:S01]  /*f7d0*/  LEA.HI.X.SX32 R5, R10.reuse, R3.reuse, 0x1, P1 ;  /* 0x000000030a057211 */ /* 0x0c0fe200008f0eff */
[----:B------:R-:W-:Y:S01]  /*f7e0*/  VIADD R10, R10, UR5 ;  /* 0x000000050a0a7c36 */ /* 0x000fe20008000000 */
[----:B------:R-:W-:Y:S01]  /*f7f0*/  PRMT R13, R39, 0x9910, RZ ;  /* 0x00009910270d7816 */ /* 0x000fe200000000ff */
[----:B------:R-:W3:Y:S01]  /*f800*/  LDCU UR6, c[0x0][0x39c] ;  /* 0x00007380ff0677ac */ /* 0x000ee20008000800 */
[----:B--2---:R-:W-:Y:S01]  /*f810*/  ISETP.LT.AND P1, PT, R12, UR7, !P0 ;  /* 0x000000070c007c0c */ /* 0x004fe2000c721270 */
[----:B------:R2:W-:Y:S01]  /*f820*/  @P5 STG.E.U8 desc[UR26][R4.64], R39 ;  /* 0x0000002704005986 */ /* 0x0005e2000c10111a */
[CC--:B0-----:R-:W-:Y:S01]  /*f830*/  IADD3 R6, P5, PT, R10.reuse, R2.reuse, RZ ;  /* 0x000000020a067210 */ /* 0x0c1fe20007fbe0ff */
[C---:B-1----:R-:W-:Y:S01]  /*f840*/  VIADD R11, R10.reuse, UR5 ;  /* 0x000000050a0b7c36 */ /* 0x042fe20008000000 */
[----:B------:R-:W-:Y:S01]  /*f850*/  SHF.R.S32.HI R13, RZ, 0x8, R13 ;  /* 0x00000008ff0d7819 */ /* 0x000fe2000001140d */
[----:B------:R-:W0:Y:S01]  /*f860*/  LDCU UR7, c[0x0][0x39c] ;  /* 0x00007380ff0777ac */ /* 0x000e220008000800 */
[----:B------:R-:W-:Y:S01]  /*f870*/  LEA.HI.X.SX32 R7, R10, R3, 0x1, P5 ;  /* 0x000000030a077211 */ /* 0x000fe200028f0eff */
[C---:B------:R-:W-:Y:S01]  /*f880*/  VIADD R10, R0.reuse, 0x28 ;  /* 0x00000028000a7836 */ /* 0x040fe20000000000 */
[----:B------:R-:W-:Y:S01]  /*f890*/  IADD3 R8, P5, PT, R11, R2, RZ ;  /* 0x000000020b087210 */ /* 0x000fe20007fbe0ff */
[----:B------:R-:W-:-:S02]  /*f8a0*/  VIADD R12, R0, 0x29 ;  /* 0x00000029000c7836 */ /* 0x000fc40000000000 */
[----:B------:R1:W-:Y:S01]  /*f8b0*/  @P6 STG.E.U8 desc[UR26][R6.64], R13 ;  /* 0x0000000d06006986 */ /* 0x0003e2000c10111a */
[C---:B------:R-:W-:Y:S01]  /*f8c0*/  LEA.HI.X.SX32 R9, R11.reuse, R3, 0x1, P5 ;  /* 0x000000030b097211 */ /* 0x040fe200028f0eff */
[----:B------:R-:W-:Y:S01]  /*f8d0*/  VIADD R11, R11, UR5 ;  /* 0x000000050b0b7c36 */ /* 0x000fe20008000000 */
[----:B-----5:R-:W-:Y:S01]  /*f8e0*/  ISETP.LT.AND P5, PT, R10, UR4, !P0 ;  /* 0x000000040a007c0c */ /* 0x020fe2000c7a1270 */
[----:B------:R-:W5:Y:S01]  /*f8f0*/  LDCU UR4, c[0x0][0x39c] ;  /* 0x00007380ff0477ac */ /* 0x000f620008000800 */
[----:B------:R-:W-:Y:S01]  /*f900*/  PRMT R10, R41, 0x9910, RZ ;  /* 0x00009910290a7816 */ /* 0x000fe200000000ff */
[----:B------:R0:W-:Y:S01]  /*f910*/  @P3 STG.E.U8 desc[UR26][R8.64], R41 ;  /* 0x0000002908003986 */ /* 0x0001e2000c10111a */
[----:B--2---:R-:W-:-:S04]  /*f920*/  IADD3 R4, P3, PT, R11, R2, RZ ;  /* 0x000000020b047210 */ /* 0x004fc80007f7e0ff */
[CC--:B------:R-:W-:Y:S01]  /*f930*/  LEA.HI.X.SX32 R5, R11.reuse, R3.reuse, 0x1, P3 ;  /* 0x000000030b057211 */ /* 0x0c0fe200018f0eff */
[----:B------:R-:W-:Y:S01]  /*f940*/  VIADD R11, R11, UR5 ;  /* 0x000000050b0b7c36 */ /* 0x000fe20008000000 */
[----:B-1----:R-:W-:Y:S02]  /*f950*/  SHF.R.S32.HI R13, RZ, 0x8, R10 ;  /* 0x00000008ff0d7819 */ /* 0x002fe4000001140a */
[----:B---3--:R-:W-:Y:S01]  /*f960*/  ISETP.LT.AND P3, PT, R12, UR6, !P0 ;  /* 0x000000060c007c0c */ /* 0x008fe2000c761270 */
[----:B------:R-:W1:Y:S01]  /*f970*/  LDCU UR6, c[0x0][0x39c] ;  /* 0x00007380ff0677ac */ /* 0x000e620008000800 */
[C---:B------:R-:W-:Y:S01]  /*f980*/  VIADD R10, R11.reuse, UR5 ;  /* 0x000000050b0a7c36 */ /* 0x040fe20008000000 */
[----:B------:R2:W-:Y:S01]  /*f990*/  @P2 STG.E.U8 desc[UR26][R4.64], R13 ;  /* 0x0000000d04002986 */ /* 0x0005e2000c10111a */
[----:B------:R-:W-:Y:S01]  /*f9a0*/  IADD3 R6, P2, PT, R11, R2, RZ ;  /* 0x000000020b067210 */ /* 0x000fe20007f5e0ff */
[C---:B0-----:R-:W-:Y:S01]  /*f9b0*/  VIADD R8, R0.reuse, 0x2a ;  /* 0x0000002a00087836 */ /* 0x041fe20000000000 */
[----:B------:R-:W-:Y:S01]  /*f9c0*/  PRMT R12, R43, 0x9910, RZ ;  /* 0x000099102b0c7816 */ /* 0x000fe200000000ff */
[----:B------:R-:W-:Y:S01]  /*f9d0*/  VIADD R9, R0, 0x2b ;  /* 0x0000002b00097836 */ /* 0x000fe20000000000 */
[----:B------:R-:W-:-:S02]  /*f9e0*/  LEA.HI.X.SX32 R7, R11, R3, 0x1, P2 ;  /* 0x000000030b077211 */ /* 0x000fc400010f0eff */
[----:B-----5:R-:W-:Y:S01]  /*f9f0*/  ISETP.LT.AND P2, PT, R8, UR4, !P0 ;  /* 0x0000000408007c0c */ /* 0x020fe2000c741270 */
[----:B------:R-:W-:Y:S01]  /*fa00*/  IMAD.MOV.U32 R11, RZ, RZ, R12 ;  /* 0x000000ffff0b7224 */ /* 0x000fe200078e000c */
[C---:B------:R-:W-:Y:S01]  /*fa10*/  IADD3 R8, P6, PT, R10.reuse, R2, RZ ;  /* 0x000000020a087210 */ /* 0x040fe20007fde0ff */
[----:B------:R0:W-:Y:S01]  /*fa20*/  @P4 STG.E.U8 desc[UR26][R6.64], R43 ;  /* 0x0000002b06004986 */ /* 0x0001e2000c10111a */
[----:B------:R-:W-:Y:S01]  /*fa30*/  ISETP.LT.AND P4, PT, R9, UR7, !P0 ;  /* 0x0000000709007c0c */ /* 0x000fe2000c781270 */
[----:B------:R-:W3:Y:S01]  /*fa40*/  LDCU UR4, c[0x0][0x39c] ;  /* 0x00007380ff0477ac */ /* 0x000ee20008000800 */
[C---:B------:R-:W-:Y:S01]  /*fa50*/  LEA.HI.X.SX32 R9, R10.reuse, R3, 0x1, P6 ;  /* 0x000000030a097211 */ /* 0x040fe200030f0eff */
[----:B------:R-:W-:Y:S01]  /*fa60*/  VIADD R10, R10, UR5 ;  /* 0x000000050a0a7c36 */ /* 0x000fe20008000000 */
[----:B------:R-:W-:Y:S01]  /*fa70*/  SHF.R.S32.HI R11, RZ, 0x8, R11 ;  /* 0x00000008ff0b7819 */ /* 0x000fe2000001140b */
[----:B--2---:R-:W-:Y:S01]  /*fa80*/  VIADD R5, R0, 0x2c ;  /* 0x0000002c00057836 */ /* 0x004fe20000000000 */
[----:B------:R-:W2:Y:S01]  /*fa90*/  LDCU UR7, c[0x0][0x39c] ;  /* 0x00007380ff0777ac */ /* 0x000ea20008000800 */
[----:B------:R-:W-:-:S02]  /*faa0*/  PRMT R13, R45, 0x9910, RZ ;  /* 0x000099102d0d7816 */ /* 0x000fc400000000ff */
[-C--:B------:R-:W-:Y:S01]  /*fab0*/  IADD3 R4, P6, PT, R10, R2.reuse, RZ ;  /* 0x000000020a047210 */ /* 0x080fe20007fde0ff */
[----:B------:R5:W-:Y:S01]  /*fac0*/  @P1 STG.E.U8 desc[UR26][R8.64], R11 ;  /* 0x0000000b08001986 */ /* 0x000be2000c10111a */
[----:B-1----:R-:W-:Y:S01]  /*fad0*/  ISETP.LT.AND P1, PT, R5, UR6, !P0 ;  /* 0x0000000605007c0c */ /* 0x002fe2000c721270 */
[----:B0-----:R-:W-:Y:S01]  /*fae0*/  VIADD R7, R0, 0x2d ;  /* 0x0000002d00077836 */ /* 0x001fe20000000000 */
[C---:B------:R-:W-:Y:S01]  /*faf0*/  LEA.HI.X.SX32 R5, R10.reuse, R3, 0x1, P6 ;  /* 0x000000030a057211 */ /* 0x040fe200030f0eff */
[----:B------:R-:W-:Y:S01]  /*fb00*/  VIADD R10, R10, UR5 ;  /* 0x000000050a0a7c36 */ /* 0x000fe20008000000 */
[----:B------:R-:W0:Y:S01]  /*fb10*/  LDCU UR6, c[0x0][0x39c] ;  /* 0x00007380ff0677ac */ /* 0x000e220008000800 */
[----:B------:R-:W-:Y:S02]  /*fb20*/  SHF.R.S32.HI R13, RZ, 0x8, R13 ;  /* 0x00000008ff0d7819 */ /* 0x000fe4000001140d */
[----:B------:R1:W-:Y:S01]  /*fb30*/  @P5 STG.E.U8 desc[UR26][R4.64], R45 ;  /* 0x0000002d04005986 */ /* 0x0003e2000c10111a */
[----:B------:R-:W-:-:S02]  /*fb40*/  IADD3 R6, P6, PT, R10, R2, RZ ;  /* 0x000000020a067210 */ /* 0x000fc40007fde0ff */
[----:B---3--:R-:W-:Y:S01]  /*fb50*/  ISETP.LT.AND P5, PT, R7, UR4, !P0 ;  /* 0x0000000407007c0c */ /* 0x008fe2000c7a1270 */
[C---:B-----5:R-:W-:Y:S01]  /*fb60*/  VIADD R11, R10.reuse, UR5 ;  /* 0x000000050a0b7c36 */ /* 0x060fe20008000000 */
[-C--:B------:R-:W-:Y:S01]  /*fb70*/  LEA.HI.X.SX32 R7, R10, R3.reuse, 0x1, P6 ;  /* 0x000000030a077211 */ /* 0x080fe200030f0eff */
[C---:B------:R-:W-:Y:S01]  /*fb80*/  VIADD R9, R0.reuse, 0x2e ;  /* 0x0000002e00097836 */ /* 0x040fe20000000000 */
[----:B------:R-:W3:Y:S01]  /*fb90*/  LDCU UR4, c[0x0][0x39c] ;  /* 0x00007380ff0477ac */ /* 0x000ee20008000800 */
[----:B------:R-:W-:Y:S01]  /*fba0*/  VIADD R10, R0, 0x2f ;  /* 0x0000002f000a7836 */ /* 0x000fe20000000000 */
[----:B------:R-:W-:Y:S01]  /*fbb0*/  IADD3 R8, P6, PT, R11, R2, RZ ;  /* 0x000000020b087210 */ /* 0x000fe20007fde0ff */
[----:B------:R5:W-:Y:S01]  /*fbc0*/  @P3 STG.E.U8 desc[UR26][R6.64], R13 ;  /* 0x0000000d06003986 */ /* 0x000be2000c10111a */
[----:B--2---:R-:W-:Y:S01]  /*fbd0*/  ISETP.LT.AND P3, PT, R9, UR7, !P0 ;  /* 0x0000000709007c0c */ /* 0x004fe2000c761270 */
[----:B------:R-:W2:Y:S01]  /*fbe0*/  LDCU UR7, c[0x0][0x39c] ;  /* 0x00007380ff0777ac */ /* 0x000ea20008000800 */
[C---:B------:R-:W-:Y:S01]  /*fbf0*/  LEA.HI.X.SX32 R9, R11.reuse, R3, 0x1, P6 ;  /* 0x000000030b097211 */ /* 0x040fe200030f0eff */
[----:B------:R-:W-:Y:S01]  /*fc00*/  VIADD R11, R11, UR5 ;  /* 0x000000050b0b7c36 */ /* 0x000fe20008000000 */
[----:B-1----:R-:W-:-:S02]  /*fc10*/  PRMT R5, R47, 0x9910, RZ ;  /* 0x000099102f057816 */ /* 0x002fc400000000ff */
[----:B0-----:R-:W-:Y:S01]  /*fc20*/  ISETP.LT.AND P6, PT, R10, UR6, !P0 ;  /* 0x000000060a007c0c */ /* 0x001fe2000c7c1270 */
[----:B------:R0:W-:Y:S01]  /*fc30*/  @P2 STG.E.U8 desc[UR26][R8.64], R47 ;  /* 0x0000002f08002986 */ /* 0x0001e2000c10111a */
[CC--:B------:R-:W-:Y:S01]  /*fc40*/  IADD3 R4, P2, PT, R11.reuse, R2.reuse, RZ ;  /* 0x000000020b047210 */ /* 0x0c0fe20007f5e0ff */
[C---:B------:R-:W-:Y:S01]  /*fc50*/  VIADD R10, R11.reuse, UR5 ;  /* 0x000000050b0a7c36 */ /* 0x040fe20008000000 */
[----:B------:R-:W1:Y:S01]  /*fc60*/  LDCU UR6, c[0x0][0x39c] ;  /* 0x00007380ff0677ac */ /* 0x000e620008000800 */
[----:B-----5:R-:W-:Y:S01]  /*fc70*/  IMAD.MOV.U32 R13, RZ, RZ, R5 ;  /* 0x000000ffff0d7224 */ /* 0x020fe200078e0005 */
[----:B------:R-:W-:Y:S01]  /*fc80*/  LEA.HI.X.SX32 R5, R11, R3, 0x1, P2 ;  /* 0x000000030b057211 */ /* 0x000fe200010f0eff */
[----:B------:R-:W-:Y:S01]  /*fc90*/  VIADD R11, R0, 0x30 ;  /* 0x00000030000b7836 */ /* 0x000fe20000000000 */
[----:B------:R-:W-:Y:S02]  /*fca0*/  IADD3 R6, P2, PT, R10, R2, RZ ;  /* 0x000000020a067210 */ /* 0x000fe40007f5e0ff */
[----:B------:R-:W-:-:S02]  /*fcb0*/  SHF.R.S32.HI R13, RZ, 0x8, R13 ;  /* 0x00000008ff0d7819 */ /* 0x000fc4000001140d */
[CC--:B------:R-:W-:Y:S01]  /*fcc0*/  LEA.HI.X.SX32 R7, R10.reuse, R3.reuse, 0x1, P2 ;  /* 0x000000030a077211 */ /* 0x0c0fe200010f0eff */
[----:B------:R-:W-:Y:S01]  /*fcd0*/  VIADD R10, R10, UR5 ;  /* 0x000000050a0a7c36 */ /* 0x000fe20008000000 */
[----:B------:R-:W-:Y:S01]  /*fce0*/  PRMT R12, R49, 0x9910, RZ ;  /* 0x00009910310c7816 */ /* 0x000fe200000000ff */
[----:B------:R5:W-:Y:S01]  /*fcf0*/  @P4 STG.E.U8 desc[UR26][R4.64], R13 ;  /* 0x0000000d04004986 */ /* 0x000be2000c10111a */
[----:B---3--:R-:W-:Y:S01]  /*fd00*/  ISETP.LT.AND P4, PT, R11, UR4, !P0 ;  /* 0x000000040b007c0c */ /* 0x008fe2000c781270 */
[----:B------:R-:W3:Y:S01]  /*fd10*/  LDCU UR4, c[0x0][0x39c] ;  /* 0x00007380ff0477ac */ /* 0x000ee20008000800 */
[C---:B------:R-:W-:Y:S01]  /*fd20*/  VIADD R11, R10.reuse, UR5 ;  /* 0x000000050a0b7c36 */ /* 0x040fe20008000000 */
[----:B------:R2:W-:Y:S01]  /*fd30*/  @P1 STG.E.U8 desc[UR26][R6.64], R49 ;  /* 0x0000003106001986 */ /* 0x0005e2000c10111a */
[-C--:B0-----:R-:W-:Y:S02]  /*fd40*/  IADD3 R8, P1, PT, R10, R2.reuse, RZ ;  /* 0x000000020a087210 */ /* 0x081fe40007f3e0ff */
[----:B-1----:R-:W-:Y:S01]  /*fd50*/  ISETP.LT.AND P2, PT, R14, UR6, !P0 ;  /* 0x000000060e007c0c */ /* 0x002fe2000c741270 */
[----:B------:R-:W0:Y:S01]  /*fd60*/  LDCU UR6, c[0x0][0x39c] ;  /* 0x00007380ff0677ac */ /* 0x000e220008000800 */
[-C--:B------:R-:W-:Y:S01]  /*fd70*/  LEA.HI.X.SX32 R9, R10, R3.reuse, 0x1, P1 ;  /* 0x000000030a097211 */ /* 0x080fe200008f0eff */
[C---:B------:R-:W-:Y:S01]  /*fd80*/  VIADD R14, R0.reuse, 0x43 ;  /* 0x00000043000e7836 */ /* 0x040fe20000000000 */
[----:B-----5:R-:W-:Y:S01]  /*fd90*/  SHF.R.S32.HI R13, RZ, 0x8, R12 ;  /* 0x00000008ff0d7819 */ /* 0x020fe2000001140c */
[C---:B------:R-:W-:Y:S01]  /*fda0*/  VIADD R5, R0.reuse, 0x32 ;  /* 0x0000003200057836 */ /* 0x040fe20000000000 */
[-C--:B------:R-:W-:Y:S01]  /*fdb0*/  IADD3 R4, P1, PT, R11, R2.reuse, RZ ;  /* 0x000000020b047210 */ /* 0x080fe20007f3e0ff */
[C---:B------:R-:W-:Y:S01]  /*fdc0*/  VIADD R12, R0.reuse, 0x36 ;  /* 0x00000036000c7836 */ /* 0x040fe20000000000 */
[----:B--2---:R-:W-:Y:S01]  /*fdd0*/  PRMT R7, R51, 0x9910, RZ ;  /* 0x0000991033077816 */ /* 0x004fe200000000ff */
[----:B------:R-:W-:Y:S01]  /*fde0*/  VIADD R6, R0, 0x33 ;  /* 0x0000003300067836 */ /* 0x000fe20000000000 */
[----:B------:R1:W-:Y:S01]  /*fdf0*/  @P5 STG.E.U8 desc[UR26][R8.64], R13 ;  /* 0x0000000d08005986 */ /* 0x0003e2000c10111a */
[----:B------:R-:W-:Y:S01]  /*fe00*/  ISETP.LT.AND P5, PT, R5, UR7, !P0 ;  /* 0x0000000705007c0c */ /* 0x000fe2000c7a1270 */
[----:B------:R-:W2:Y:S01]  /*fe10*/  LDCU UR7, c[0x0][0x39c] ;  /* 0x00007380ff0777ac */ /* 0x000ea20008000800 */
[C---:B------:R-:W-:Y:S01]  /*fe20*/  LEA.HI.X.SX32 R5, R11.reuse, R3, 0x1, P1 ;  /* 0x000000030b057211 */ /* 0x040fe200008f0eff */
[----:B------:R-:W-:Y:S01]  /*fe30*/  VIADD R11, R11, UR5 ;  /* 0x000000050b0b7c36 */ /* 0x000fe20008000000 */
[----:B---3--:R-:W-:Y:S01]  /*fe40*/  ISETP.LT.AND P1, PT, R6, UR4, !P0 ;  /* 0x0000000406007c0c */ /* 0x008fe2000c721270 */
[----:B------:R-:W3:Y:S02]  /*fe50*/  LDCU UR4, c[0x0][0x39c] ;  /* 0x00007380ff0477ac */ /* 0x000ee40008000800 */
[----:B------:R5:W-:Y:S01]  /*fe60*/  @P3 STG.E.U8 desc[UR26][R4.64], R51 ;  /* 0x0000003304003986 */ /* 0x000be2000c10111a */
[C---:B------:R-:W-:Y:S01]  /*fe70*/  IADD3 R6, P3, PT, R11.reuse, R2, RZ ;  /* 0x000000020b067210 */ /* 0x040fe20007f7e0ff */
[----:B------:R-:W-:-:S02]  /*fe80*/  VIADD R10, R11, UR5 ;  /* 0x000000050b0a7c36 */ /* 0x000fc40008000000 */
[----:B-1----:R-:W-:Y:S01]  /*fe90*/  IMAD.MOV.U32 R9, RZ, RZ, R7 ;  /* 0x000000ffff097224 */ /* 0x002fe200078e0007 */
[-C--:B------:R-:W-:Y:S02]  /*fea0*/  LEA.HI.X.SX32 R7, R11, R3.reuse, 0x1, P3 ;  /* 0x000000030b077211 */ /* 0x080fe400018f0eff */
[CC--:B------:R-:W-:Y:S02]  /*feb0*/  IADD3 R8, P3, PT, R10.reuse, R2.reuse, RZ ;  /* 0x000000020a087210 */ /* 0x0c0fe40007f7e0ff */
[----:B------:R-:W-:Y:S02]  /*fec0*/  SHF.R.S32.HI R11, RZ, 0x8, R9 ;  /* 0x00000008ff0b7819 */ /* 0x000fe40000011409 */
[----:B------:R-:W-:Y:S01]  /*fed0*/  LEA.HI.X.SX32 R9, R10, R3, 0x1, P3 ;  /* 0x000000030a097211 */ /* 0x000fe200018f0eff */
[----:B-----5:R-:W-:Y:S01]  /*fee0*/  VIADD R4, R0, 0x34 ;  /* 0x0000003400047836 */ /* 0x020fe20000000000 */
[----:B------:R-:W-:Y:S01]  /*fef0*/  PRMT R13, R53, 0x9910, RZ ;  /* 0x00009910350d7816 */ /* 0x000fe200000000ff */
[----:B------:R-:W-:Y:S01]  /*ff00*/  VIADD R10, R10, UR5 ;  /* 0x000000050a0a7c36 */ /* 0x000fe20008000000 */
[----:B------:R1:W-:Y:S01]  /*ff10*/  @P6 STG.E.U8 desc[UR26][R6.64], R11 ;  /* 0x0000000b06006986 */ /* 0x0003e2000c10111a */
[----:B------:R-:W-:Y:S01]  /*ff20*/  VIADD R5, R0, 0x35 ;  /* 0x0000003500057836 */ /* 0x000fe20000000000 */
[----:B---3--:R-:W-:Y:S01]  /*ff30*/  ISETP.LT.AND P3, PT, R4, UR4, !P0 ;  /* 0x0000000404007c0c */ /* 0x008fe2000c761270 */
[----:B------:R-:W3:Y:S01]  /*ff40*/  LDCU UR4, c[0x0][0x39c] ;  /* 0x00007380ff0477ac */ /* 0x000ee20008000800 */
[----:B------:R5:W-:Y:S01]  /*ff50*/  @P4 STG.E.U8 desc[UR26][R8.64], R53 ;  /* 0x0000003508004986 */ /* 0x000be2000c10111a */
[----:B------:R-:W-:-:S02]  /*ff60*/  IADD3 R4, P4, PT, R10, R2, RZ ;  /* 0x000000020a047210 */ /* 0x000fc40007f9e0ff */
[----:B0-----:R-:W-:Y:S01]  /*ff70*/  ISETP.LT.AND P6, PT, R5, UR6, !P0 ;  /* 0x0000000605007c0c */ /* 0x001fe2000c7c1270 */
[----:B------:R-:W0:Y:S01]  /*ff80*/  LDCU UR6, c[0x0][0x39c] ;  /* 0x00007380ff0677ac */ /* 0x000e220008000800 */
[C---:B------:R-:W-:Y:S01]  /*ff90*/  LEA.HI.X.SX32 R5, R10.reuse, R3, 0x1, P4 ;  /* 0x000000030a057211 */ /* 0x040fe200020f0eff */
[----:B------:R-:W-:Y:S01]  /*ffa0*/  VIADD R10, R10, UR5 ;  /* 0x000000050a0a7c36 */ /* 0x000fe20008000000 */
[----:B------:R-:W-:Y:S02]  /*ffb0*/  SHF.R.S32.HI R13, RZ, 0x8, R13 ;  /* 0x00000008ff0d7819 */ /* 0x000fe4000001140d */
[----:B--2---:R-:W-:Y:S01]  /*ffc0*/  ISETP.LT.AND P4, PT, R12, UR7, !P0 ;  /* 0x000000070c007c0c */ /* 0x004fe2000c781270 */
[C---:B-1----:R-:W-:Y:S01]  /*ffd0*/  VIADD R11, R10.reuse, UR5 ;  /* 0x000000050a0b7c36 */ /* 0x042fe20008000000 */
[----:B------:R-:W1:Y:S01]  /*ffe0*/  LDCU UR7, c[0x0][0x39c] ;  /* 0x00007380ff0777ac */ /* 0x000e620008000800 */
[----:B------:R2:W-:Y:S01]  /*fff0*/  @P2 STG.E.U8 desc[UR26][R4.64], R13 ;  /* 0x0000000d04002986 */ /* 0x0005e2000c10111a */
[----:B------:R-:W-:Y:S01]  /*10000*/  IADD3 R6, P2, PT, R10, R2, RZ ;  /* 0x000000020a067210 */ /* 0x000fe20007f5e0ff */
[----:B------:R-:W-:Y:S01]  /*10010*/  VIADD R12, R0, 0x37 ;  /* 0x00000037000c7836 */ /* 0x000fe20000000000 */
[----:B-----5:R-:W-:-:S02]  /*10020*/  PRMT R9, R55, 0x9910, RZ ;  /* 0x0000991037097816 */ /* 0x020fc400000000ff */
[-C--:B------:R-:W-:Y:S02]  /*10030*/  LEA.HI.X.SX32 R7, R10, R3.reuse, 0x1, P2 ;  /* 0x000000030a077211 */ /* 0x080fe400010f0eff */
[CC--:B------:R-:W-:Y:S01]  /*10040*/  IADD3 R8, P2, PT, R11.reuse, R2.reuse, RZ ;  /* 0x000000020b087210 */ /* 0x0c0fe20007f5e0ff */
[----:B------:R-:W-:Y:S02]  /*10050*/  IMAD.MOV.U32 R10, RZ, RZ, R9 ;  /* 0x000000ffff0a7224 */ /* 0x000fe400078e0009 */
[----:B------:R5:W-:Y:S01]  /*10060*/  @P5 STG.E.U8 desc[UR26][R6.64], R55 ;  /* 0x0000003706005986 */ /* 0x000be2000c10111a */
[CC--:B------:R-:W-:Y:S01]  /*10070*/  LEA.HI.X.SX32 R9, R11.reuse, R3.reuse, 0x1, P2 ;  /* 0x000000030b097211 */ /* 0x0c0fe200010f0eff */
[----:B------:R-:W-:Y:S01]  /*10080*/  VIADD R11, R11, UR5 ;  /* 0x000000050b0b7c36 */ /* 0x000fe20008000000 */
[----:B--2---:R-:W-:Y:S01]  /*10090*/  SHF.R.S32.HI R13, RZ, 0x8, R10 ;  /* 0x00000008ff0d7819 */ /* 0x004fe2000001140a */
[----:B------:R-:W-:Y:S01]  /*100a0*/  VIADD R5, R0, 0x38 ;  /* 0x0000003800057836 */ /* 0x000fe20000000000 */
[----:B---3--:R-:W-:Y:S01]  /*100b0*/  ISETP.LT.AND P2, PT, R12, UR4, !P0 ;  /* 0x000000040c007c0c */ /* 0x008fe2000c741270 */
[C---:B------:R-:W-:Y:S01]  /*100c0*/  VIADD R10, R0.reuse, 0x39 ;  /* 0x00000039000a7836 */ /* 0x040fe20000000000 */
[----:B------:R-:W2:Y:S01]  /*100d0*/  LDCU UR4, c[0x0][0x39c] ;  /* 0x00007380ff0477ac */ /* 0x000ea20008000800 */
[----:B------:R3:W-:Y:S01]  /*100e0*/  @P1 STG.E.U8 desc[UR26][R8.64], R13 ;  /* 0x0000000d08001986 */ /* 0x0007e2000c10111a */
[----:B------:R-:W-:Y:S01]  /*100f0*/  IADD3 R4, P1, PT, R11, R2, RZ ;  /* 0x000000020b047210 */ /* 0x000fe20007f3e0ff */
[----:B------:R-:W-:Y:S01]  /*10100*/  VIADD R12, R0, 0x3a ;  /* 0x0000003a000c7836 */ /* 0x000fe20000000000 */
[----:B0-----:R-:W-:Y:S01]  /*10110*/  ISETP.LT.AND P5, PT, R5, UR6, !P0 ;  /* 0x0000000605007c0c */ /* 0x001fe2000c7a1270 */
[----:B------:R-:W0:Y:S01]  /*10120*/  LDCU UR6, c[0x0][0x39c] ;  /* 0x00007380ff0677ac */ /* 0x000e220008000800 */
[C---:B------:R-:W-:Y:S01]  /*10130*/  LEA.HI.X.SX32 R5, R11.reuse, R3, 0x1, P1 ;  /* 0x000000030b057211 */ /* 0x040fe200008f0eff */
[----:B------:R-:W-:Y:S01]  /*10140*/  VIADD R11, R11, UR5 ;  /* 0x000000050b0b7c36 */ /* 0x000fe20008000000 */
[----:B-----5:R-:W-:-:S02]  /*10150*/  PRMT R7, R57, 0x9910, RZ ;  /* 0x0000991039077816 */ /* 0x020fc400000000ff */
[----:B-1----:R-:W-:Y:S01]  /*10160*/  ISETP.LT.AND P1, PT, R10, UR7, !P0 ;  /* 0x000000070a007c0c */ /* 0x002fe2000c721270 */
[----:B------:R1:W-:Y:S01]  /*10170*/  @P3 STG.E.U8 desc[UR26][R4.64], R57 ;  /* 0x0000003904003986 */ /* 0x0003e2000c10111a */
[-C--:B------:R-:W-:Y:S01]  /*10180*/  IADD3 R6, P3, PT, R11, R2.reuse, RZ ;  /* 0x000000020b067210 */ /* 0x080fe20007f7e0ff */
[----:B---3--:R-:W-:Y:S01]  /*10190*/  IMAD.MOV.U32 R8, RZ, RZ, R7 ;  /* 0x000000ffff087224 */ /* 0x008fe200078e0007 */
[----:B------:R-:W-:Y:S01]  /*101a0*/  PRMT R13, R59, 0x9910, RZ ;  /* 0x000099103b0d7816 */ /* 0x000fe200000000ff */
[C---:B------:R-:W-:Y:S01]  /*101b0*/  VIADD R10, R11.reuse, UR5 ;  /* 0x000000050b0a7c36 */ /* 0x040fe20008000000 */
[----:B------:R-:W-:Y:S01]  /*101c0*/  LEA.HI.X.SX32 R7, R11, R3, 0x1, P3 ;  /* 0x000000030b077211 */ /* 0x000fe200018f0eff */
[----:B------:R-:W3:Y:S01]  /*101d0*/  LDCU UR7, c[0x0][0x39c] ;  /* 0x00007380ff0777ac */ /* 0x000ee20008000800 */
[----:B------:R-:W-:Y:S02]  /*101e0*/  SHF.R.S32.HI R11, RZ, 0x8, R8 ;  /* 0x00000008ff0b7819 */ /* 0x000fe40000011408 */
[----:B------:R-:W-:-:S02]  /*101f0*/  IADD3 R8, P3, PT, R10, R2, RZ ;  /* 0x000000020a087210 */ /* 0x000fc40007f7e0ff */
[----:B------:R-:W-:Y:S01]  /*10200*/  SHF.R.S32.HI R13, RZ, 0x8, R13 ;  /* 0x00000008ff0d7819 */ /* 0x000fe2000001140d */
[----:B------:R5:W-:Y:S01]  /*10210*/  @P6 STG.E.U8 desc[UR26][R6.64], R11 ;  /* 0x0000000b06006986 */ /* 0x000be2000c10111a */
[C---:B------:R-:W-:Y:S01]  /*10220*/  LEA.HI.X.SX32 R9, R10.reuse, R3, 0x1, P3 ;  /* 0x000000030a097211 */ /* 0x040fe200018f0eff */
[----:B------:R-:W-:Y:S01]  /*10230*/  VIADD R10, R10, UR5 ;  /* 0x000000050a0a7c36 */ /* 0x000fe20008000000 */
[----:B--2---:R-:W-:Y:S01]  /*10240*/  ISETP.LT.AND P3, PT, R12, UR4, !P0 ;  /* 0x000000040c007c0c */ /* 0x004fe2000c761270 */
[----:B------:R-:W2:Y:S01]  /*10250*/  LDCU UR4, c[0x0][0x39c] ;  /* 0x00007380ff0477ac */ /* 0x000ea20008000800 */
[----:B------:R-:W-:Y:S01]  /*10260*/  VIADD R12, R0, 0x3b ;  /* 0x0000003b000c7836 */ /* 0x000fe20000000000 */
[----:B------:R3:W-:Y:S01]  /*10270*/  @P4 STG.E.U8 desc[UR26][R8.64], R59 ;  /* 0x0000003b08004986 */ /* 0x0007e2000c10111a */
[----:B-1----:R-:W-:-:S04]  /*10280*/  IADD3 R4, P4, PT, R10, R2, RZ ;  /* 0x000000020a047210 */ /* 0x002fc80007f9e0ff */
[CC--:B------:R-:W-:Y:S01]  /*10290*/  LEA.HI.X.SX32 R5, R10.reuse, R3.reuse, 0x1, P4 ;  /* 0x000000030a057211 */ /* 0x0c0fe200020f0eff */
[----:B------:R-:W-:Y:S01]  /*102a0*/  VIADD R10, R10, UR5 ;  /* 0x000000050a0a7c36 */ /* 0x000fe20008000000 */
[----:B0-----:R-:W-:Y:S01]  /*102b0*/  ISETP.LT.AND P4, PT, R12, UR6, !P0 ;  /* 0x000000060c007c0c */ /* 0x001fe2000c781270 */
[----:B------:R-:W0:Y:S01]  /*102c0*/  LDCU UR6, c[0x0][0x39c] ;  /* 0x00007380ff0677ac */ /* 0x000e220008000800 */
[----:B------:R-:W-:Y:S01]  /*102d0*/  PRMT R12, R61, 0x9910, RZ ;  /* 0x000099103d0c7816 */ /* 0x000fe200000000ff */
[----:B------:R1:W-:Y:S01]  /*102e0*/  @P2 STG.E.U8 desc[UR26][R4.64], R13 ;  /* 0x0000000d04002986 */ /* 0x0003e2000c10111a */
[-C--:B-----5:R-:W-:Y:S01]  /*102f0*/  IADD3 R6, P2, PT, R10, R2.reuse, RZ ;  /* 0x000000020a067210 */ /* 0x0a0fe20007f5e0ff */
[----:B---3--:R-:W-:Y:S02]  /*10300*/  VIADD R8, R0, 0x3c ;  /* 0x0000003c00087836 */ /* 0x008fe40000000000 */
[C---:B------:R-:W-:Y:S01]  /*10310*/  VIADD R11, R10.reuse, UR5 ;  /* 0x000000050a0b7c36 */ /* 0x040fe20008000000 */
[-C--:B------:R-:W-:Y:S01]  /*10320*/  LEA.HI.X.SX32 R7, R10, R3.reuse, 0x1, P2 ;  /* 0x000000030a077211 */ /* 0x080fe200010f0eff */
[----:B------:R-:W-:Y:S01]  /*10330*/  VIADD R9, R0, 0x3d ;  /* 0x0000003d00097836 */ /* 0x000fe20000000000 */
[----:B--2---:R-:W-:Y:S01]  /*10340*/  ISETP.LT.AND P2, PT, R8, UR4, !P0 ;  /* 0x0000000408007c0c */ /* 0x004fe2000c741270 */
[----:B------:R-:W-:Y:S01]  /*10350*/  IMAD.MOV.U32 R10, RZ, RZ, R12 ;  /* 0x000000ffff0a7224 */ /* 0x000fe200078e000c */
[-C--:B------:R-:W-:Y:S01]  /*10360*/  IADD3 R8, P6, PT, R11, R2.reuse, RZ ;  /* 0x000000020b087210 */ /* 0x080fe20007fde0ff */
[----:B------:R2:W-:Y:S01]  /*10370*/  @P5 STG.E.U8 desc[UR26][R6.64], R61 ;  /* 0x0000003d06005986 */ /* 0x0005e2000c10111a */
[----:B------:R-:W-:Y:S01]  /*10380*/  ISETP.LT.AND P5, PT, R9, UR7, !P0 ;  /* 0x0000000709007c0c */ /* 0x000fe2000c7a1270 */
[----:B------:R-:W3:Y:S01]  /*10390*/  LDCU UR4, c[0x0][0x39c] ;  /* 0x00007380ff0477ac */ /* 0x000ee20008000800 */
[CC--:B------:R-:W-:Y:S01]  /*103a0*/  LEA.HI.X.SX32 R9, R11.reuse, R3.reuse, 0x1, P6 ;  /* 0x000000030b097211 */ /* 0x0c0fe200030f0eff */
[----:B------:R-:W-:Y:S01]  /*103b0*/  VIADD R11, R11, UR5 ;  /* 0x000000050b0b7c36 */ /* 0x000fe20008000000 */
[----:B-1----:R-:W-:Y:S01]  /*103c0*/  SHF.R.S32.HI R13, RZ, 0x8, R10 ;  /* 0x00000008ff0d7819 */ /* 0x002fe2000001140a */
[C---:B------:R-:W-:Y:S01]  /*103d0*/  VIADD R5, R0.reuse, 0x3e ;  /* 0x0000003e00057836 */ /* 0x040fe20000000000 */
[----:B------:R-:W1:Y:S01]  /*103e0*/  LDCU UR7, c[0x0][0x39c] ;  /* 0x00007380ff0777ac */ /* 0x000e620008000800 */
[----:B------:R-:W-:Y:S01]  /*103f0*/  PRMT R10, R63, 0x9910, RZ ;  /* 0x000099103f0a7816 */ /* 0x000fe200000000ff */
[C---:B------:R-:W-:Y:S01]  /*10400*/  VIADD R12, R0.reuse, 0x41 ;  /* 0x00000041000c7836 */ /* 0x040fe20000000000 */
[-C--:B------:R-:W-:Y:S01]  /*10410*/  IADD3 R4, P6, PT, R11, R2.reuse, RZ ;  /* 0x000000020b047210 */ /* 0x080fe20007fde0ff */
[----:B------:R5:W-:Y:S01]  /*10420*/  @P1 STG.E.U8 desc[UR26][R8.64], R13 ;  /* 0x0000000d08001986 */ /* 0x000be2000c10111a */
[----:B0-----:R-:W-:Y:S01]  /*10430*/  ISETP.LT.AND P1, PT, R5, UR6, !P0 ;  /* 0x0000000605007c0c */ /* 0x001fe2000c721270 */
[----:B--2---:R-:W-:Y:S01]  /*10440*/  VIADD R7, R0, 0x3f ;  /* 0x0000003f00077836 */ /* 0x004fe20000000000 */
[C---:B------:R-:W-:Y:S01]  /*10450*/  LEA.HI.X.SX32 R5, R11.reuse, R3, 0x1, P6 ;  /* 0x000000030b057211 */ /* 0x040fe200030f0eff */
[----:B------:R-:W-:Y:S01]  /*10460*/  VIADD R11, R11, UR5 ;  /* 0x000000050b0b7c36 */ /* 0x000fe20008000000 */
[----:B------:R-:W0:Y:S03]  /*10470*/  LDCU UR6, c[0x0][0x39c] ;  /* 0x00007380ff0677ac */ /* 0x000e260008000800 */
[----:B------:R2:W-:Y:S01]  /*10480*/  @P3 STG.E.U8 desc[UR26][R4.64], R63 ;  /* 0x0000003f04003986 */ /* 0x0005e2000c10111a */
[----:B------:R-:W-:-:S02]  /*10490*/  IADD3 R6, P6, PT, R11, R2, RZ ;  /* 0x000000020b067210 */ /* 0x000fc40007fde0ff */
[----:B---3--:R-:W-:Y:S01]  /*104a0*/  ISETP.LT.AND P3, PT, R7, UR4, !P0 ;  /* 0x0000000407007c0c */ /* 0x008fe2000c761270 */
[----:B-----5:R-:W-:Y:S01]  /*104b0*/  IMAD.MOV.U32 R8, RZ, RZ, R10 ;  /* 0x000000ffff087224 */ /* 0x020fe200078e000a */
[CC--:B------:R-:W-:Y:S01]  /*104c0*/  LEA.HI.X.SX32 R7, R11.reuse, R3.reuse, 0x1, P6 ;  /* 0x000000030b077211 */ /* 0x0c0fe200030f0eff */
[----:B------:R-:W-:Y:S01]  /*104d0*/  VIADD R10, R11, UR5 ;  /* 0x000000050b0a7c36 */ /* 0x000fe20008000000 */
[----:B------:R-:W3:Y:S01]  /*104e0*/  LDCU UR4, c[0x0][0x39c] ;  /* 0x00007380ff0477ac */ /* 0x000ee20008000800 */
[----:B------:R-:W-:Y:S01]  /*104f0*/  VIADD R9, R0, 0x40 ;  /* 0x0000004000097836 */ /* 0x000fe20000000000 */
[----:B------:R-:W-:Y:S02]  /*10500*/  SHF.R.S32.HI R11, RZ, 0x8, R8 ;  /* 0x00000008ff0b7819 */ /* 0x000fe40000011408 */
[C---:B------:R-:W-:Y:S02]  /*10510*/  IADD3 R8, P6, PT, R10.reuse, R2, RZ ;  /* 0x000000020a087210 */ /* 0x040fe40007fde0ff */
[----:B------:R-:W-:Y:S01]  /*10520*/  PRMT R13, R65, 0x9910, RZ ;  /* 0x00009910410d7816 */ /* 0x000fe200000000ff */
[----:B------:R5:W-:Y:S01]  /*10530*/  @P4 STG.E.U8 desc[UR26][R6.64], R11 ;  /* 0x0000000b06004986 */ /* 0x000be2000c10111a */
[----:B-1----:R-:W-:Y:S01]  /*10540*/  ISETP.LT.AND P4, PT, R9, UR7, !P0 ;  /* 0x0000000709007c0c */ /* 0x002fe2000c781270 */
[----:B------:R-:W1:Y:S01]  /*10550*/  LDCU UR7, c[0x0][0x39c] ;  /* 0x00007380ff0777ac */ /* 0x000e620008000800 */
[C---:B------:R-:W-:Y:S01]  /*10560*/  LEA.HI.X.SX32 R9, R10.reuse, R3, 0x1, P6 ;  /* 0x000000030a097211 */ /* 0x040fe200030f0eff */
[----:B------:R-:W-:Y:S01]  /*10570*/  VIADD R10, R10, UR5 ;  /* 0x000000050a0a7c36 */ /* 0x000fe20008000000 */
[----:B------:R-:W-:-:S02]  /*10580*/  SHF.R.S32.HI R13, RZ, 0x8, R13 ;  /* 0x00000008ff0d7819 */ /* 0x000fc4000001140d */
[----:B0-----:R-:W-:Y:S01]  /*10590*/  ISETP.LT.AND P6, PT, R12, UR6, !P0 ;  /* 0x000000060c007c0c */ /* 0x001fe2000c7c1270 */
[----:B------:R0:W-:Y:S01]  /*105a0*/  @P2 STG.E.U8 desc[UR26][R8.64], R65 ;  /* 0x0000004108002986 */ /* 0x0001e2000c10111a */
[C---:B--2---:R-:W-:Y:S01]  /*105b0*/  IADD3 R4, P2, PT, R10.reuse, R2, RZ ;  /* 0x000000020a047210 */ /* 0x044fe20007f5e0ff */
[----:B------:R-:W2:Y:S01]  /*105c0*/  LDCU UR6, c[0x0][0x39c] ;  /* 0x00007380ff0677ac */ /* 0x000ea20008000800 */
[----:B------:R-:W-:Y:S01]  /*105d0*/  PRMT R12, R67, 0x9910, RZ ;  /* 0x00009910430c7816 */ /* 0x000fe200000000ff */
[C---:B-----5:R-:W-:Y:S01]  /*105e0*/  VIADD R11, R10.reuse, UR5 ;  /* 0x000000050a0b7c36 */ /* 0x060fe20008000000 */
[----:B------:R-:W-:Y:S01]  /*105f0*/  LEA.HI.X.SX32 R5, R10, R3, 0x1, P2 ;  /* 0x000000030a057211 */ /* 0x000fe200010f0eff */
[----:B------:R-:W-:-:S03]  /*10600*/  VIADD R10, R0, 0x42 ;  /* 0x00000042000a7836 */ /* 0x000fc60000000000 */
[C---:B------:R-:W-:Y:S01]  /*10610*/  IADD3 R6, P2, PT, R11.reuse, R2, RZ ;  /* 0x000000020b067210 */ /* 0x040fe20007f5e0ff */
[----:B------:R5:W-:Y:S01]  /*10620*/  @P5 STG.E.U8 desc[UR26][R4.64], R13 ;  /* 0x0000000d04005986 */ /* 0x000be2000c10111a */
[----:B---3--:R-:W-:Y:S01]  /*10630*/  ISETP.LT.AND P5, PT, R10, UR4, !P0 ;  /* 0x000000040a007c0c */ /* 0x008fe2000c7a1270 */
[----:B------:R-:W3:Y:S01]  /*10640*/  LDCU UR4, c[0x0][0x39c] ;  /* 0x00007380ff0477ac */ /* 0x000ee20008000800 */
[C---:B------:R-:W-:Y:S01]  /*10650*/  LEA.HI.X.SX32 R7, R11.reuse, R3, 0x1, P2 ;  /* 0x000000030b077211 */ /* 0x040fe200010f0eff */
[----:B------:R-:W-:-:S04]  /*10660*/  VIADD R11, R11, UR5 ;  /* 0x000000050b0b7c36 */ /* 0x000fc80008000000 */
[----:B------:R1:W-:Y:S01]  /*10670*/  @P1 STG.E.U8 desc[UR26][R6.64], R67 ;  /* 0x0000004306001986 */ /* 0x0003e2000c10111a */
[CC--:B0-----:R-:W-:Y:S01]  /*10680*/  IADD3 R8, P1, PT, R11.reuse, R2.reuse, RZ ;  /* 0x000000020b087210 */ /* 0x0c1fe20007f3e0ff */
[C---:B------:R-:W-:Y:S01]  /*10690*/  VIADD R10, R11.reuse, UR5 ;  /* 0x000000050b0a7c36 */ /* 0x040fe20008000000 */
[----:B--2---:R-:W-:Y:S01]  /*106a0*/  ISETP.LT.AND P2, PT, R14, UR6, !P0 ;  /* 0x000000060e007c0c */ /* 0x004fe2000c741270 */
[C---:B-----5:R-:W-:Y:S01]  /*106b0*/  VIADD R5, R0.reuse, 0x44 ;  /* 0x0000004400057836 */ /* 0x060fe20000000000 */
[-C--:B------:R-:W-:Y:S01]  /*106c0*/  LEA.HI.X.SX32 R9, R11, R3.reuse, 0x1, P1 ;  /* 0x000000030b097211 */ /* 0x080fe200008f0eff */
[----:B------:R-:W0:Y:S01]  /*106d0*/  LDCU UR6, c[0x0][0x39c] ;  /* 0x00007380ff0677ac */ /* 0x000e220008000800 */
[----:B------:R-:W-:Y:S01]  /*106e0*/  SHF.R.S32.HI R11, RZ, 0x8, R12 ;  /* 0x00000008ff0b7819 */ /* 0x000fe2000001140c */
[----:B------:R-:W-:Y:S01]  /*106f0*/  VIADD R12, R0, 0x48 ;  /* 0x00000048000c7836 */ /* 0x000fe20000000000 */
[-C--:B------:R-:W-:Y:S01]  /*10700*/  IADD3 R4, P1, PT, R10, R2.reuse, RZ ;  /* 0x000000020a047210 */ /* 0x080fe20007f3e0ff */
[C---:B------:R-:W-:Y:S01]  /*10710*/  VIADD R14, R0.reuse, 0x55 ;  /* 0x00000055000e7836 */ /* 0x040fe20000000000 */
[----:B------:R-:W-:Y:S01]  /*10720*/  PRMT R13, R69, 0x9910, RZ ;  /* 0x00009910450d7816 */ /* 0x000fe200000000ff */
[----:B-1----:R-:W-:Y:S01]  /*10730*/  VIADD R6, R0, 0x45 ;  /* 0x0000004500067836 */ /* 0x002fe20000000000 */
[----:B------:R1:W-:Y:S01]  /*10740*/  @P3 STG.E.U8 desc[UR26][R8.64], R11 ;  /* 0x0000000b08003986 */ /* 0x0003e2000c10111a */
[----:B------:R-:W-:Y:S01]  /*10750*/  ISETP.LT.AND P3, PT, R5, UR7, !P0 ;  /* 0x0000000705007c0c */ /* 0x000fe2000c761270 */
[----:B------:R-:W2:Y:S01]  /*10760*/  LDCU UR7, c[0x0][0x39c] ;  /* 0x00007380ff0777ac */ /* 0x000ea20008000800 */
[C---:B------:R-:W-:Y:S01]  /*10770*/  LEA.HI.X.SX32 R5, R10.reuse, R3, 0x1, P1 ;  /* 0x000000030a057211 */ /* 0x040fe200008f0eff */
[----:B------:R-:W-:Y:S01]  /*10780*/  VIADD R10, R10, UR5 ;  /* 0x000000050a0a7c36 */ /* 0x000fe20008000000 */
[----:B---3--:R-:W-:Y:S01]  /*10790*/  ISETP.LT.AND P1, PT, R6, UR4, !P0 ;  /* 0x0000000406007c0c */ /* 0x008fe2000c721270 */
[----:B------:R-:W3:Y:S01]  /*107a0*/  LDCU UR4, c[0x0][0x39c] ;  /* 0x00007380ff0477ac */ /* 0x000ee20008000800 */
[----:B------:R-:W-:Y:S01]  /*107b0*/  SHF.R.S32.HI R13, RZ, 0x8, R13 ;  /* 0x00000008ff0d7819 */ /* 0x000fe2000001140d */
[----:B------:R5:W-:Y:S01]  /*107c0*/  @P4 STG.E.U8 desc[UR26][R4.64], R69 ;  /* 0x0000004504004986 */ /* 0x000be2000c10111a */
[C---:B------:R-:W-:Y:S01]  /*107d0*/  IADD3 R6, P4, PT, R10.reuse, R2, RZ ;  /* 0x000000020a067210 */ /* 0x040fe20007f9e0ff */
[----:B-1----:R-:W-:-:S03]  /*107e0*/  VIADD R11, R10, UR5 ;  /* 0x000000050a0b7c36 */ /* 0x002fc60008000000 */
[-C--:B------:R-:W-:Y:S02]  /*107f0*/  LEA.HI.X.SX32 R7, R10, R3.reuse, 0x1, P4 ;  /* 0x000000030a077211 */ /* 0x080fe400020f0eff */
[----:B------:R-:W-:Y:S02]  /*10800*/  PRMT R10, R71, 0x9910, RZ ;  /* 0x00009910470a7816 */ /* 0x000fe400000000ff */
[CC--:B------:R-:W-:Y:S01]  /*10810*/  IADD3 R8, P4, PT, R11.reuse, R2.reuse, RZ ;  /* 0x000000020b087210 */ /* 0x0c0fe20007f9e0ff */
[----:B------:R1:W-:Y:S01]  /*10820*/  @P6 STG.E.U8 desc[UR26][R6.64], R13 ;  /* 0x0000000d06006986 */ /* 0x0003e2000c10111a */
[C---:B-----5:R-:W-:Y:S02]  /*10830*/  VIADD R4, R0.reuse, 0x46 ;  /* 0x0000004600047836 */ /* 0x060fe40000000000 */
[C---:B------:R-:W-:Y:S01]  /*10840*/  LEA.HI.X.SX32 R9, R11.reuse, R3, 0x1, P4 ;  /* 0x000000030b097211 */ /* 0x040fe200020f0eff */
[----:B------:R-:W-:Y:S02]  /*10850*/  VIADD R11, R11, UR5 ;  /* 0x000000050b0b7c36 */ /* 0x000fe40008000000 */
[----:B------:R-:W-:Y:S01]  /*10860*/  VIADD R5, R0, 0x47 ;  /* 0x0000004700057836 */ /* 0x000fe20000000000 */
[----:B---3--:R-:W-:Y:S01]  /*10870*/  ISETP.LT.AND P4, PT, R4, UR4, !P0 ;  /* 0x0000000404007c0c */ /* 0x008fe2000c781270 */
[----:B------:R3:W-:Y:S01]  /*10880*/  @P5 STG.E.U8 desc[UR26][R8.64], R71 ;  /* 0x0000004708005986 */ /* 0x0007e2000c10111a */
[----:B------:R-:W-:Y:S01]  /*10890*/  IADD3 R4, P5, PT, R11, R2, RZ ;  /* 0x000000020b047210 */ /* 0x000fe20007fbe0ff */
[----:B------:R-:W5:Y:S01]  /*108a0*/  LDCU UR4, c[0x0][0x39c] ;  /* 0x00007380ff0477ac */ /* 0x000f620008000800 */
[----:B0-----:R-:W-:-:S02]  /*108b0*/  ISETP.LT.AND P6, PT, R5, UR6, !P0 ;  /* 0x0000000605007c0c */ /* 0x001fc4000c7c1270 */
[CC--:B------:R-:W-:Y:S01]  /*108c0*/  LEA.HI.X.SX32 R5, R11.reuse, R3.reuse, 0x1, P5 ;  /* 0x000000030b057211 */ /* 0x0c0fe200028f0eff */
[----:B------:R-:W-:Y:S01]  /*108d0*/  VIADD R11, R11, UR5 ;  /* 0x000000050b0b7c36 */ /* 0x000fe20008000000 */
[----:B-1----:R-:W-:Y:S01]  /*108e0*/  SHF.R.S32.HI R13, RZ, 0x8, R10 ;  /* 0x00000008ff0d7819 */ /* 0x002fe2000001140a */
[----:B------:R-:W0:Y:S01]  /*108f0*/  LDCU UR6, c[0x0][0x39c] ;  /* 0x00007380ff0677ac */ /* 0x000e220008000800 */
[----:B--2---:R-:W-:Y:S01]  /*10900*/  ISETP.LT.AND P5, PT, R12, UR7, !P0 ;  /* 0x000000070c007c0c */ /* 0x004fe2000c7a1270 */
[C---:B------:R-:W-:Y:S02]  /*10910*/  VIADD R10, R11.reuse, UR5 ;  /* 0x000000050b0a7c36 */ /* 0x040fe40008000000 */
[----:B------:R1:W-:Y:S01]  /*10920*/  @P2 STG.E.U8 desc[UR26][R4.64], R13 ;  /* 0x0000000d04002986 */ /* 0x0003e2000c10111a */
[----:B------:R-:W-:Y:S01]  /*10930*/  IADD3 R6, P2, PT, R11, R2, RZ ;  /* 0x000000020b067210 */ /* 0x000fe20007f5e0ff */
[----:B------:R-:W-:Y:S01]  /*10940*/  VIADD R12, R0, 0x49 ;  /* 0x00000049000c7836 */ /* 0x000fe20000000000 */
[----:B---3--:R-:W-:Y:S01]  /*10950*/  PRMT R9, R73, 0x9910, RZ ;  /* 0x0000991049097816 */ /* 0x008fe200000000ff */
[----:B------:R-:W2:Y:S01]  /*10960*/  LDCU UR7, c[0x0][0x39c] ;  /* 0x00007380ff0777ac */ /* 0x000ea20008000800 */
[----:B------:R-:W-:-:S02]  /*10970*/  LEA.HI.X.SX32 R7, R11, R3, 0x1, P2 ;  /* 0x000000030b077211 */ /* 0x000fc400010f0eff */
[CC--:B------:R-:W-:Y:S01]  /*10980*/  IADD3 R8, P2, PT, R10.reuse, R2.reuse, RZ ;  /* 0x000000020a087210 */ /* 0x0c0fe20007f5e0ff */
[----:B------:R-:W-:Y:S02]  /*10990*/  IMAD.MOV.U32 R11, RZ, RZ, R9 ;  /* 0x000000ffff0b7224 */ /* 0x000fe400078e0009 */
[----:B------:R3:W-:Y:S01]  /*109a0*/  @P3 STG.E.U8 desc[UR26][R6.64], R73 ;  /* 0x0000004906003986 */ /* 0x0007e2000c10111a */
[CC--:B------:R-:W-:Y:S01]  /*109b0*/  LEA.HI.X.SX32 R9, R10.reuse, R3.reuse, 0x1, P2 ;  /* 0x000000030a097211 */ /* 0x0c0fe200010f0eff */
[----:B------:R-:W-:Y:S01]  /*109c0*/  VIADD R10, R10, UR5 ;  /* 0x000000050a0a7c36 */ /* 0x000fe20008000000 */
[----:B------:R-:W-:Y:S01]  /*109d0*/  SHF.R.S32.HI R11, RZ, 0x8, R11 ;  /* 0x00000008ff0b7819 */ /* 0x000fe2000001140b */
[----:B-1----:R-:W-:Y:S01]  /*109e0*/  VIADD R5, R0, 0x4a ;  /* 0x0000004a00057836 */ /* 0x002fe20000000000 */
[----:B-----5:R-:W-:Y:S01]  /*109f0*/  ISETP.LT.AND P2, PT, R12, UR4, !P0 ;  /* 0x000000040c007c0c */ /* 0x020fe2000c741270 */
[----:B------:R-:W1:Y:S01]  /*10a00*/  LDCU UR4, c[0x0][0x39c] ;  /* 0x00007380ff0477ac */ /* 0x000e620008000800 */
[----:B------:R-:W-:Y:S01]  /*10a10*/  PRMT R13, R75, 0x9910, RZ ;  /* 0x000099104b0d7816 */ /* 0x000fe200000000ff */
[----:B------:R5:W-:Y:S01]  /*10a20*/  @P1 STG.E.U8 desc[UR26][R8.64], R11 ;  /* 0x0000000b08001986 */ /* 0x000be2000c10111a */
[----:B------:R-:W-:Y:S01]  /*10a30*/  IADD3 R4, P1, PT, R10, R2, RZ ;  /* 0x000000020a047210 */ /* 0x000fe20007f3e0ff */
[----:B------:R-:W-:Y:S01]  /*10a40*/  VIADD R12, R0, 0x4b ;  /* 0x0000004b000c7836 */ /* 0x000fe20000000000 */
[----:B0-----:R-:W-:Y:S01]  /*10a50*/  ISETP.LT.AND P3, PT, R5, UR6, !P0 ;  /* 0x0000000605007c0c */ /* 0x001fe2000c761270 */
[----:B------:R-:W0:Y:S01]  /*10a60*/  LDCU UR6, c[0x0][0x39c] ;  /* 0x00007380ff0677ac */ /* 0x000e220008000800 */
[C---:B------:R-:W-:Y:S01]  /*10a70*/  LEA.HI.X.SX32 R5, R10.reuse, R3, 0x1, P1 ;  /* 0x000000030a057211 */ /* 0x040fe200008f0eff */
[----:B------:R-:W-:Y:S01]  /*10a80*/  VIADD R10, R10, UR5 ;  /* 0x000000050a0a7c36 */ /* 0x000fe20008000000 */
[----:B------:R-:W-:-:S02]  /*10a90*/  SHF.R.S32.HI R13, RZ, 0x8, R13 ;  /* 0x00000008ff0d7819 */ /* 0x000fc4000001140d */
[----:B--2---:R-:W-:Y:S01]  /*10aa0*/  ISETP.LT.AND P1, PT, R12, UR7, !P0 ;  /* 0x000000070c007c0c */ /* 0x004fe2000c721270 */
[----:B------:R2:W-:Y:S01]  /*10ab0*/  @P4 STG.E.U8 desc[UR26][R4.64], R75 ;  /* 0x0000004b04004986 */ /* 0x0005e2000c10111a */
[CC--:B---3--:R-:W-:Y:S01]  /*10ac0*/  IADD3 R6, P4, PT, R10.reuse, R2.reuse, RZ ;  /* 0x000000020a067210 */ /* 0x0c8fe20007f9e0ff */
[----:B-----5:R-:W-:Y:S01]  /*10ad0*/  VIADD R11, R10, UR5 ;  /* 0x000000050a0b7c36 */ /* 0x020fe20008000000 */
[----:B------:R-:W3:Y:S01]  /*10ae0*/  LDCU UR7, c[0x0][0x39c] ;  /* 0x00007380ff0777ac */ /* 0x000ee20008000800 */
[----:B------:R-:W-:Y:S01]  /*10af0*/  VIADD R12, R0, 0x4d ;  /* 0x0000004d000c7836 */ /* 0x000fe20000000000 */
[----:B------:R-:W-:Y:S01]  /*10b00*/  LEA.HI.X.SX32 R7, R10, R3, 0x1, P4 ;  /* 0x000000030a077211 */ /* 0x000fe200020f0eff */
[----:B------:R-:W-:Y:S01]  /*10b10*/  VIADD R10, R0, 0x4c ;  /* 0x0000004c000a7836 */ /* 0x000fe20000000000 */
[----:B------:R-:W-:-:S03]  /*10b20*/  IADD3 R8, P4, PT, R11, R2, RZ ;  /* 0x000000020b087210 */ /* 0x000fc60007f9e0ff */
[----:B------:R5:W-:Y:S01]  /*10b30*/  @P6 STG.E.U8 desc[UR26][R6.64], R13 ;  /* 0x0000000d06006986 */ /* 0x000be2000c10111a */
[C---:B------:R-:W-:Y:S01]  /*10b40*/  LEA.HI.X.SX32 R9, R11.reuse, R3, 0x1, P4 ;  /* 0x000000030b097211 */ /* 0x040fe200020f0eff */
[----:B------:R-:W-:Y:S01]  /*10b50*/  VIADD R11, R11, UR5 ;  /* 0x000000050b0b7c36 */ /* 0x000fe20008000000 */
[----:B-1----:R-:W-:Y:S01]  /*10b60*/  ISETP.LT.AND P4, PT, R10, UR4, !P0 ;  /* 0x000000040a007c0c */ /* 0x002fe2000c781270 */
[----:B------:R-:W1:Y:S01]  /*10b70*/  LDCU UR4, c[0x0][0x39c] ;  /* 0x00007380ff0477ac */ /* 0x000e620008000800 */
[----:B------:R-:W-:Y:S01]  /*10b80*/  PRMT R10, R77, 0x9910, RZ ;  /* 0x000099104d0a7816 */ /* 0x000fe200000000ff */
[----:B------:R3:W-:Y:S01]  /*10b90*/  @P5 STG.E.U8 desc[UR26][R8.64], R77 ;  /* 0x0000004d08005986 */ /* 0x0007e2000c10111a */
[----:B--2---:R-:W-:-:S04]  /*10ba0*/  IADD3 R4, P5, PT, R11, R2, RZ ;  /* 0x000000020b047210 */ /* 0x004fc80007fbe0ff */
[CC--:B------:R-:W-:Y:S01]  /*10bb0*/  LEA.HI.X.SX32 R5, R11.reuse, R3.reuse, 0x1, P5 ;  /* 0x000000030b057211 */ /* 0x0c0fe200028f0eff */
[----:B------:R-:W-:Y:S01]  /*10bc0*/  VIADD R11, R11, UR5 ;  /* 0x000000050b0b7c36 */ /* 0x000fe20008000000 */
[----:B-----5:R-:W-:Y:S02]  /*10bd0*/  SHF.R.S32.HI R13, RZ, 0x8, R10 ;  /* 0x00000008ff0d7819 */ /* 0x020fe4000001140a */
[----:B0-----:R-:W-:Y:S01]  /*10be0*/  ISETP.LT.AND P5, PT, R12, UR6, !P0 ;  /* 0x000000060c007c0c */ /* 0x001fe2000c7a1270 */
[----:B------:R-:W0:Y:S01]  /*10bf0*/  LDCU UR6, c[0x0][0x39c] ;  /* 0x00007380ff0677ac */ /* 0x000e220008000800 */
[C---:B------:R-:W-:Y:S01]  /*10c00*/  VIADD R10, R11.reuse, UR5 ;  /* 0x000000050b0a7c36 */ /* 0x040fe20008000000 */
[----:B------:R2:W-:Y:S01]  /*10c10*/  @P2 STG.E.U8 desc[UR26][R4.64], R13 ;  /* 0x0000000d04002986 */ /* 0x0005e2000c10111a */
[----:B------:R-:W-:Y:S01]  /*10c20*/  IADD3 R6, P2, PT, R11, R2, RZ ;  /* 0x000000020b067210 */ /* 0x000fe20007f5e0ff */
[C---:B---3--:R-:W-:Y:S01]  /*10c30*/  VIADD R8, R0.reuse, 0x4e ;  /* 0x0000004e00087836 */ /* 0x048fe20000000000 */
[----:B------:R-:W-:Y:S01]  /*10c40*/  PRMT R12, R79, 0x9910, RZ ;  /* 0x000099104f0c7816 */ /* 0x000fe200000000ff */
[----:B------:R-:W-:Y:S01]  /*10c50*/  VIADD R9, R0, 0x4f ;  /* 0x0000004f00097836 */ /* 0x000fe20000000000 */
[----:B------:R-:W-:-:S02]  /*10c60*/  LEA.HI.X.SX32 R7, R11, R3, 0x1, P2 ;  /* 0x000000030b077211 */ /* 0x000fc400010f0eff */
[----:B-1----:R-:W-:Y:S01]  /*10c70*/  ISETP.LT.AND P2, PT, R8, UR4, !P0 ;  /* 0x0000000408007c0c */ /* 0x002fe2000c741270 */
        /* <DEDUP_REMOVED lines=13> */
[----:B0-----:R-:W-:Y:S01]  /*10d50*/  ISETP.LT.AND P1, PT, R5, UR6, !P0 ;  /* 0x0000000605007c0c */ /* 0x001fe2000c721270 */
[----:B-1----:R-:W-:Y:S01]  /*10d60*/  VIADD R7, R0, 0x51 ;  /* 0x0000005100077836 */ /* 0x002fe20000000000 */
        /* <DEDUP_REMOVED lines=178> */
[CC--:B------:R-:W-:Y:S01]  /*11890*/  IADD3 R6, P2, PT, R11.reuse, R2.reuse, RZ ;  /* 0x000000020b067210 */ /* 0x0c0fe20007f5e0ff */
[----:B------:R5:W-:Y:S03]  /*118a0*/  @P4 STG.E.U8 desc[UR26][R4.64], R13 ;  /* 0x0000000d04004986 */ /* 0x000be6000c10111a */
[C---:B------:R-:W-:Y:S01]  /*118b0*/  LEA.HI.X.SX32 R7, R11.reuse, R3, 0x1, P2 ;  /* 0x000000030b077211 */ /* 0x040fe200010f0eff */
[----:B------:R-:W-:Y:S01]  /*118c0*/  VIADD R11, R11, UR5 ;  /* 0x000000050b0b7c36 */ /* 0x000fe20008000000 */
[----:B---3--:R-:W-:Y:S01]  /*118d0*/  ISETP.LT.AND P2, PT, R10, UR4, !P0 ;  /* 0x000000040a007c0c */ /* 0x008fe2000c741270 */
[----:B------:R-:W3:Y:S02]  /*118e0*/  LDCU UR4, c[0x0][0x39c] ;  /* 0x00007380ff0477ac */ /* 0x000ee40008000800 */
[----:B------:R1:W-:Y:S01]  /*118f0*/  @P1 STG.E.U8 desc[UR26][R6.64], R103 ;  /* 0x0000006706001986 */ /* 0x0003e2000c10111a */
[C---:B0-----:R-:W-:Y:S01]  /*11900*/  IADD3 R8, P1, PT, R11.reuse, R2, RZ ;  /* 0x000000020b087210 */ /* 0x041fe20007f3e0ff */
[----:B------:R-:W-:-:S02]  /*11910*/  VIADD R10, R11, UR5 ;  /* 0x000000050b0a7c36 */ /* 0x000fc40008000000 */
[C---:B-----5:R-:W-:Y:S01]  /*11920*/  VIADD R5, R0.reuse, 0x68 ;  /* 0x0000006800057836 */ /* 0x060fe20000000000 */
[-C--:B------:R-:W-:Y:S02]  /*11930*/  LEA.HI.X.SX32 R9, R11, R3.reuse, 0x1, P1 ;  /* 0x000000030b097211 */ /* 0x080fe400008f0eff */
[----:B------:R-:W-:Y:S01]  /*11940*/  SHF.R.S32.HI R11, RZ, 0x8, R12 ;  /* 0x00000008ff0b7819 */ /* 0x000fe2000001140c */
[----:B------:R-:W-:Y:S01]  /*11950*/  VIADD R12, R0, 0x6c ;  /* 0x0000006c000c7836 */ /* 0x000fe20000000000 */
[-C--:B------:R-:W-:Y:S02]  /*11960*/  IADD3 R4, P4, PT, R10, R2.reuse, RZ ;  /* 0x000000020a047210 */ /* 0x080fe40007f9e0ff */
[----:B--2---:R-:W-:Y:S01]  /*11970*/  ISETP.LT.AND P1, PT, R14, UR6, !P0 ;  /* 0x000000060e007c0c */ /* 0x004fe2000c721270 */
[----:B-1----:R-:W-:Y:S01]  /*11980*/  VIADD R6, R0, 0x69 ;  /* 0x0000006900067836 */ /* 0x002fe20000000000 */
[----:B------:R0:W-:Y:S01]  /*11990*/  @P6 STG.E.U8 desc[UR26][R8.64], R11 ;  /* 0x0000000b08006986 */ /* 0x0001e2000c10111a */
[----:B------:R-:W-:Y:S01]  /*119a0*/  ISETP.LT.AND P6, PT, R5, UR7, !P0 ;  /* 0x0000000705007c0c */ /* 0x000fe2000c7c1270 */
[----:B------:R-:W1:Y:S01]  /*119b0*/  LDCU UR6, c[0x0][0x39c] ;  /* 0x00007380ff0677ac */ /* 0x000e620008000800 */
[CC--:B------:R-:W-:Y:S01]  /*119c0*/  LEA.HI.X.SX32 R5, R10.reuse, R3.reuse, 0x1, P4 ;  /* 0x000000030a057211 */ /* 0x0c0fe200020f0eff */
[----:B------:R-:W-:Y:S01]  /*119d0*/  VIADD R10, R10, UR5 ;  /* 0x000000050a0a7c36 */ /* 0x000fe20008000000 */
[----:B---3--:R-:W-:Y:S01]  /*119e0*/  ISETP.LT.AND P4, PT, R6, UR4, !P0 ;  /* 0x0000000406007c0c */ /* 0x008fe2000c781270 */
[----:B------:R-:W2:Y:S01]  /*119f0*/  LDCU UR4, c[0x0][0x39c] ;  /* 0x00007380ff0477ac */ /* 0x000ea20008000800 */
[----:B------:R-:W-:Y:S01]  /*11a00*/  PRMT R13, R105, 0x9910, RZ ;  /* 0x00009910690d7816 */ /* 0x000fe200000000ff */
[----:B------:R3:W-:Y:S01]  /*11a10*/  @P3 STG.E.U8 desc[UR26][R4.64], R105 ;  /* 0x0000006904003986 */ /* 0x0007e2000c10111a */
[C---:B------:R-:W-:Y:S01]  /*11a20*/  IADD3 R6, P3, PT, R10.reuse, R2, RZ ;  /* 0x000000020a067210 */ /* 0x040fe20007f7e0ff */
[----:B------:R-:W5:Y:S01]  /*11a30*/  LDCU UR7, c[0x0][0x39c] ;  /* 0x00007380ff0777ac */ /* 0x000f620008000800 */
[----:B------:R-:W-:Y:S01]  /*11a40*/  SHF.R.S32.HI R13, RZ, 0x8, R13 ;  /* 0x00000008ff0d7819 */ /* 0x000fe2000001140d */
[C---:B0-----:R-:W-:Y:S01]  /*11a50*/  VIADD R11, R10.reuse, UR5 ;  /* 0x000000050a0b7c36 */ /* 0x041fe20008000000 */
[----:B------:R-:W-:Y:S01]  /*11a60*/  LEA.HI.X.SX32 R7, R10, R3, 0x1, P3 ;  /* 0x000000030a077211 */ /* 0x000fe200018f0eff */
[----:B------:R-:W-:Y:S01]  /*11a70*/  VIADD R14, R0, 0x79 ;  /* 0x00000079000e7836 */ /* 0x000fe20000000000 */
[----:B------:R-:W-:-:S02]  /*11a80*/  PRMT R10, R107, 0x9910, RZ ;  /* 0x000099106b0a7816 */ /* 0x000fc400000000ff */
[CC--:B------:R-:W-:Y:S01]  /*11a90*/  IADD3 R8, P3, PT, R11.reuse, R2.reuse, RZ ;  /* 0x000000020b087210 */ /* 0x0c0fe20007f7e0ff */
[----:B------:R0:W-:Y:S01]  /*11aa0*/  @P5 STG.E.U8 desc[UR26][R6.64], R13 ;  /* 0x0000000d06005986 */ /* 0x0001e2000c10111a */
[C---:B---3--:R-:W-:Y:S02]  /*11ab0*/  VIADD R4, R0.reuse, 0x6a ;  /* 0x0000006a00047836 */ /* 0x048fe40000000000 */
[C---:B------:R-:W-:Y:S01]  /*11ac0*/  LEA.HI.X.SX32 R9, R11.reuse, R3, 0x1, P3 ;  /* 0x000000030b097211 */ /* 0x040fe200018f0eff */
[----:B------:R-:W-:Y:S02]  /*11ad0*/  VIADD R11, R11, UR5 ;  /* 0x000000050b0b7c36 */ /* 0x000fe40008000000 */
[----:B------:R-:W-:Y:S01]  /*11ae0*/  VIADD R5, R0, 0x6b ;  /* 0x0000006b00057836 */ /* 0x000fe20000000000 */
[----:B--2---:R-:W-:Y:S01]  /*11af0*/  ISETP.LT.AND P3, PT, R4, UR4, !P0 ;  /* 0x0000000404007c0c */ /* 0x004fe2000c761270 */
[----:B------:R2:W-:Y:S01]  /*11b00*/  @P2 STG.E.U8 desc[UR26][R8.64], R107 ;  /* 0x0000006b08002986 */ /* 0x0005e2000c10111a */
[----:B------:R-:W-:Y:S01]  /*11b10*/  IADD3 R4, P2, PT, R11, R2, RZ ;  /* 0x000000020b047210 */ /* 0x000fe20007f5e0ff */
[----:B------:R-:W3:Y:S01]  /*11b20*/  LDCU UR4, c[0x0][0x39c] ;  /* 0x00007380ff0477ac */ /* 0x000ee20008000800 */
[----:B-1----:R-:W-:-:S02]  /*11b30*/  ISETP.LT.AND P5, PT, R5, UR6, !P0 ;  /* 0x0000000605007c0c */ /* 0x002fc4000c7a1270 */
[CC--:B------:R-:W-:Y:S01]  /*11b40*/  LEA.HI.X.SX32 R5, R11.reuse, R3.reuse, 0x1, P2 ;  /* 0x000000030b057211 */ /* 0x0c0fe200010f0eff */
[----:B------:R-:W-:Y:S01]  /*11b50*/  VIADD R11, R11, UR5 ;  /* 0x000000050b0b7c36 */ /* 0x000fe20008000000 */
[----:B0-----:R-:W-:Y:S01]  /*11b60*/  SHF.R.S32.HI R13, RZ, 0x8, R10 ;  /* 0x00000008ff0d7819 */ /* 0x001fe2000001140a */
[----:B------:R-:W0:Y:S01]  /*11b70*/  LDCU UR6, c[0x0][0x39c] ;  /* 0x00007380ff0677ac */ /* 0x000e220008000800 */
[----:B-----5:R-:W-:Y:S01]  /*11b80*/  ISETP.LT.AND P2, PT, R12, UR7, !P0 ;  /* 0x000000070c007c0c */ /* 0x020fe2000c741270 */
[C---:B------:R-:W-:Y:S02]  /*11b90*/  VIADD R10, R11.reuse, UR5 ;  /* 0x000000050b0a7c36 */ /* 0x040fe40008000000 */
[----:B------:R1:W-:Y:S01]  /*11ba0*/  @P1 STG.E.U8 desc[UR26][R4.64], R13 ;  /* 0x0000000d04001986 */ /* 0x0003e2000c10111a */
[----:B------:R-:W-:Y:S01]  /*11bb0*/  IADD3 R6, P1, PT, R11, R2, RZ ;  /* 0x000000020b067210 */ /* 0x000fe20007f3e0ff */
[----:B------:R-:W-:Y:S01]  /*11bc0*/  VIADD R12, R0, 0x6d ;  /* 0x0000006d000c7836 */ /* 0x000fe20000000000 */
[----:B--2---:R-:W-:Y:S01]  /*11bd0*/  PRMT R9, R109, 0x9910, RZ ;  /* 0x000099106d097816 */ /* 0x004fe200000000ff */
        /* <DEDUP_REMOVED lines=9> */
[----:B---3--:R-:W-:Y:S01]  /*11c70*/  ISETP.LT.AND P1, PT, R12, UR4, !P0 ;  /* 0x000000040c007c0c */ /* 0x008fe2000c721270 */
        /* <DEDUP_REMOVED lines=12> */
[CC--:B-----5:R-:W-:Y:S01]  /*11d40*/  IADD3 R6, P3, PT, R10.reuse, R2.reuse, RZ ;  /* 0x000000020a067210 */ /* 0x0e0fe20007f7e0ff */
[----:B---3--:R-:W-:Y:S01]  /*11d50*/  VIADD R11, R10, UR5 ;  /* 0x000000050a0b7c36 */ /* 0x008fe20008000000 */
        /* <DEDUP_REMOVED lines=18> */
[----:B------:R-:W-:Y:S01]  /*11e80*/  PRMT R12, R115, 0x9910, RZ ;  /* 0x00009910730c7816 */ /* 0x000fe200000000ff */
[----:B------:R2:W-:Y:S01]  /*11e90*/  @P1 STG.E.U8 desc[UR26][R4.64], R13 ;  /* 0x0000000d04001986 */ /* 0x0005e2000c10111a */
[CC--:B------:R-:W-:Y:S01]  /*11ea0*/  IADD3 R6, P1, PT, R11.reuse, R2.reuse, RZ ;  /* 0x000000020b067210 */ /* 0x0c0fe20007f3e0ff */
[C---:B---3--:R-:W-:Y:S02]  /*11eb0*/  VIADD R8, R0.reuse, 0x72 ;  /* 0x0000007200087836 */ /* 0x048fe40000000000 */
[C---:B------:R-:W-:Y:S01]  /*11ec0*/  VIADD R10, R11.reuse, UR5 ;  /* 0x000000050b0a7c36 */ /* 0x040fe20008000000 */
[-C--:B------:R-:W-:Y:S01]  /*11ed0*/  LEA.HI.X.SX32 R7, R11, R3.reuse, 0x1, P1 ;  /* 0x000000030b077211 */ /* 0x080fe200008f0eff */
[----:B------:R-:W-:Y:S01]  /*11ee0*/  VIADD R9, R0, 0x73 ;  /* 0x0000007300097836 */ /* 0x000fe20000000000 */
[----:B-1----:R-:W-:Y:S01]  /*11ef0*/  ISETP.LT.AND P1, PT, R8, UR4, !P0 ;  /* 0x0000000408007c0c */ /* 0x002fe2000c721270 */
[----:B------:R-:W-:Y:S01]  /*11f00*/  IMAD.MOV.U32 R11, RZ, RZ, R12 ;  /* 0x000000ffff0b7224 */ /* 0x000fe200078e000c */
[CC--:B------:R-:W-:Y:S01]  /*11f10*/  IADD3 R8, P5, PT, R10.reuse, R2.reuse, RZ ;  /* 0x000000020a087210 */ /* 0x0c0fe20007fbe0ff */
[----:B------:R1:W-:Y:S01]  /*11f20*/  @P6 STG.E.U8 desc[UR26][R6.64], R115 ;  /* 0x0000007306006986 */ /* 0x0003e2000c10111a */
[----:B------:R-:W-:Y:S01]  /*11f30*/  ISETP.LT.AND P6, PT, R9, UR7, !P0 ;  /* 0x0000000709007c0c */ /* 0x000fe2000c7c1270 */
[----:B------:R-:W3:Y:S01]  /*11f40*/  LDCU UR4, c[0x0][0x39c] ;  /* 0x00007380ff0477ac */ /* 0x000ee20008000800 */
[CC--:B------:R-:W-:Y:S01]  /*11f50*/  LEA.HI.X.SX32 R9, R10.reuse, R3.reuse, 0x1, P5 ;  /* 0x000000030a097211 */ /* 0x0c0fe200028f0eff */
[----:B------:R-:W-:Y:S01]  /*11f60*/  VIADD R10, R10, UR5 ;  /* 0x000000050a0a7c36 */ /* 0x000fe20008000000 */
[----:B------:R-:W-:Y:S01]  /*11f70*/  SHF.R.S32.HI R11, RZ, 0x8, R11 ;  /* 0x00000008ff0b7819 */ /* 0x000fe2000001140b */
[C---:B--2---:R-:W-:Y:S01]  /*11f80*/  VIADD R5, R0.reuse, 0x74 ;  /* 0x0000007400057836 */ /* 0x044fe20000000000 */
[----:B------:R-:W2:Y:S01]  /*11f90*/  LDCU UR7, c[0x0][0x39c] ;  /* 0x00007380ff0777ac */ /* 0x000ea20008000800 */
[----:B------:R-:W-:Y:S01]  /*11fa0*/  PRMT R13, R117, 0x9910, RZ ;  /* 0x00009910750d7816 */ /* 0x000fe200000000ff */
[----:B------:R-:W-:Y:S01]  /*11fb0*/  VIADD R12, R0, 0x78 ;  /* 0x00000078000c7836 */ /* 0x000fe20000000000 */
[----:B------:R5:W-:Y:S01]  /*11fc0*/  @P4 STG.E.U8 desc[UR26][R8.64], R11 ;  /* 0x0000000b08004986 */ /* 0x000be2000c10111a */
[----:B------:R-:W-:Y:S01]  /*11fd0*/  IADD3 R4, P4, PT, R10, R2, RZ ;  /* 0x000000020a047210 */ /* 0x000fe20007f9e0ff */
[----:B-1----:R-:W-:Y:S01]  /*11fe0*/  VIADD R7, R0, 0x75 ;  /* 0x0000007500077836 */ /* 0x002fe20000000000 */
[----:B0-----:R-:W-:Y:S01]  /*11ff0*/  ISETP.LT.AND P5, PT, R5, UR6, !P0 ;  /* 0x0000000605007c0c */ /* 0x001fe2000c7a1270 */
[----:B------:R-:W0:Y:S01]  /*12000*/  LDCU UR6, c[0x0][0x39c] ;  /* 0x00007380ff0677ac */ /* 0x000e220008000800 */
[C---:B------:R-:W-:Y:S01]  /*12010*/  LEA.HI.X.SX32 R5, R10.reuse, R3, 0x1, P4 ;  /* 0x000000030a057211 */ /* 0x040fe200020f0eff */
[----:B------:R-:W-:Y:S01]  /*12020*/  VIADD R10, R10, UR5 ;  /* 0x000000050a0a7c36 */ /* 0x000fe20008000000 */
[----:B------:R-:W-:-:S03]  /*12030*/  SHF.R.S32.HI R13, RZ, 0x8, R13 ;  /* 0x00000008ff0d7819 */ /* 0x000fc6000001140d */
[----:B------:R1:W-:Y:S01]  /*12040*/  @P3 STG.E.U8 desc[UR26][R4.64], R117 ;  /* 0x0000007504003986 */ /* 0x0003e2000c10111a */
[CC--:B------:R-:W-:Y:S01]  /*12050*/  IADD3 R6, P3, PT, R10.reuse, R2.reuse, RZ ;  /* 0x000000020a067210 */ /* 0x0c0fe20007f7e0ff */
[----:B-----5:R-:W-:Y:S01]  /*12060*/  VIADD R11, R10, UR5 ;  /* 0x000000050a0b7c36 */ /* 0x020fe20008000000 */
[----:B---3--:R-:W-:Y:S01]  /*12070*/  ISETP.LT.AND P4, PT, R7, UR4, !P0 ;  /* 0x0000000407007c0c */ /* 0x008fe2000c781270 */
[----:B------:R-:W-:Y:S01]  /*12080*/  VIADD R9, R0, 0x76 ;  /* 0x0000007600097836 */ /* 0x000fe20000000000 */
[-C--:B------:R-:W-:Y:S01]  /*12090*/  LEA.HI.X.SX32 R7, R10, R3.reuse, 0x1, P3 ;  /* 0x000000030a077211 */ /* 0x080fe200018f0eff */
[----:B------:R-:W-:Y:S01]  /*120a0*/  VIADD R10, R0, 0x77 ;  /* 0x00000077000a7836 */ /* 0x000fe20000000000 */
[----:B------:R-:W-:Y:S01]  /*120b0*/  IADD3 R8, P3, PT, R11, R2, RZ ;  /* 0x000000020b087210 */ /* 0x000fe20007f7e0ff */
[----:B------:R-:W3:Y:S02]  /*120c0*/  LDCU UR4, c[0x0][0x39c] ;  /* 0x00007380ff0477ac */ /* 0x000ee40008000800 */
        /* <DEDUP_REMOVED lines=8> */
[C---:B------:R-:W-:Y:S01]  /*12150*/  IADD3 R4, P1, PT, R11.reuse, R2, RZ ;  /* 0x000000020b047210 */ /* 0x040fe20007f3e0ff */
[C---:B------:R-:W-:Y:S01]  /*12160*/  VIADD R10, R11.reuse, UR5 ;  /* 0x000000050b0a7c36 */ /* 0x040fe20008000000 */
[----:B------:R-:W1:Y:S01]  /*12170*/  LDCU UR6, c[0x0][0x39c] ;  /* 0x00007380ff0677ac */ /* 0x000e620008000800 */
[----:B-----5:R-:W-:Y:S01]  /*12180*/  IMAD.MOV.U32 R6, RZ, RZ, R5 ;  /* 0x000000ffff067224 */ /* 0x020fe200078e0005 */
[----:B------:R-:W-:Y:S01]  /*12190*/  LEA.HI.X.SX32 R5, R11, R3, 0x1, P1 ;  /* 0x000000030b057211 */ /* 0x000fe200008f0eff */
[----:B------:R-:W-:-:S03]  /*121a0*/  VIADD R13, R0, 0x7a ;  /* 0x0000007a000d7836 */ /* 0x000fc60000000000 */
[----:B------:R-:W-:Y:S02]  /*121b0*/  SHF.R.S32.HI R11, RZ, 0x8, R6 ;  /* 0x00000008ff0b7819 */ /* 0x000fe40000011406 */
[----:B------:R-:W-:-:S03]  /*121c0*/  IADD3 R6, P1, PT, R10, R2, RZ ;  /* 0x000000020a067210 */ /* 0x000fc60007f3e0ff */
[----:B------:R5:W-:Y:S01]  /*121d0*/  @P6 STG.E.U8 desc[UR26][R4.64], R11 ;  /* 0x0000000b04006986 */ /* 0x000be2000c10111a */
[CC--:B------:R-:W-:Y:S01]  /*121e0*/  LEA.HI.X.SX32 R7, R10.reuse, R3.reuse, 0x1, P1 ;  /* 0x000000030a077211 */ /* 0x0c0fe200008f0eff */
[----:B------:R-:W-:Y:S01]  /*121f0*/  VIADD R10, R10, UR5 ;  /* 0x000000050a0a7c36 */ /* 0x000fe20008000000 */
[----:B---3--:R-:W-:Y:S01]  /*12200*/  ISETP.LT.AND P1, PT, R12, UR4, !P0 ;  /* 0x000000040c007c0c */ /* 0x008fe2000c721270 */
[----:B------:R-:W3:Y:S01]  /*12210*/  LDCU UR4, c[0x0][0x39c] ;  /* 0x00007380ff0477ac */ /* 0x000ee20008000800 */
[----:B------:R-:W-:Y:S01]  /*12220*/  PRMT R12, R121, 0x9910, RZ ;  /* 0x00009910790c7816 */ /* 0x000fe200000000ff */
[----:B------:R4:W-:Y:S01]  /*12230*/  @P5 STG.E.U8 desc[UR26][R6.64], R121 ;  /* 0x0000007906005986 */ /* 0x0009e2000c10111a */
[----:B0-----:R-:W-:Y:S02]  /*12240*/  IADD3 R8, P5, PT, R10, R2, RZ ;  /* 0x000000020a087210 */ /* 0x001fe40007fbe0ff */
[----:B-1----:R-:W-:Y:S01]  /*12250*/  ISETP.LT.AND P6, PT, R14, UR6, !P0 ;  /* 0x000000060e007c0c */ /* 0x002fe2000c7c1270 */
[----:B------:R-:W0:Y:S01]  /*12260*/  LDCU UR6, c[0x0][0x39c] ;  /* 0x00007380ff0677ac */ /* 0x000e220008000800 */
[C---:B------:R-:W-:Y:S01]  /*12270*/  LEA.HI.X.SX32 R9, R10.reuse, R3, 0x1, P5 ;  /* 0x000000030a097211 */ /* 0x040fe200028f0eff */
[----:B------:R-:W-:Y:S01]  /*12280*/  VIADD R10, R10, UR5 ;  /* 0x000000050a0a7c36 */ /* 0x000fe20008000000 */
[----:B-----5:R-:W-:Y:S01]  /*12290*/  SHF.R.S32.HI R11, RZ, 0x8, R12 ;  /* 0x00000008ff0b7819 */ /* 0x020fe2000001140c */
[----:B------:R-:W-:Y:S01]  /*122a0*/  VIADD R12, R0, 0x7c ;  /* 0x0000007c000c7836 */ /* 0x000fe20000000000 */
[----:B--2---:R-:W-:-:S02]  /*122b0*/  ISETP.LT.AND P5, PT, R13, UR7, !P0 ;  /* 0x000000070d007c0c */ /* 0x004fc4000c7a1270 */
[----:B------:R-:W-:Y:S01]  /*122c0*/  PRMT R13, R123, 0x9910, RZ ;  /* 0x000099107b0d7816 */ /* 0x000fe200000000ff */
[----:B------:R1:W-:Y:S01]  /*122d0*/  @P4 STG.E.U8 desc[UR26][R8.64], R11 ;  /* 0x0000000b08004986 */ /* 0x0003e2000c10111a */
[-C--:B------:R-:W-:Y:S01]  /*122e0*/  IADD3 R4, P4, PT, R10, R2.reuse, RZ ;  /* 0x000000020a047210 */ /* 0x080fe20007f9e0ff */
[----:B----4-:R-:W-:Y:S01]  /*122f0*/  VIADD R6, R0, 0x7b ;  /* 0x0000007b00067836 */ /* 0x010fe20000000000 */
[----:B------:R-:W-:Y:S02]  /*12300*/  SHF.R.S32.HI R13, RZ, 0x8, R13 ;  /* 0x00000008ff0d7819 */ /* 0x000fe4000001140d */
[C---:B------:R-:W-:Y:S01]  /*12310*/  LEA.HI.X.SX32 R5, R10.reuse, R3, 0x1, P4 ;  /* 0x000000030a057211 */ /* 0x040fe200020f0eff */
[----:B------:R-:W-:Y:S01]  /*12320*/  VIADD R10, R10, UR5 ;  /* 0x000000050a0a7c36 */ /* 0x000fe20008000000 */
[----:B---3--:R-:W-:Y:S01]  /*12330*/  ISETP.LT.AND P4, PT, R6, UR4, !P0 ;  /* 0x0000000406007c0c */ /* 0x008fe2000c781270 */
[----:B------:R-:W2:Y:S02]  /*12340*/  LDCU UR4, c[0x0][0x39c] ;  /* 0x00007380ff0477ac */ /* 0x000ea40008000800 */
[----:B------:R3:W-:Y:S01]  /*12350*/  @P2 STG.E.U8 desc[UR26][R4.64], R123 ;  /* 0x0000007b04002986 */ /* 0x0007e2000c10111a */
[C---:B------:R-:W-:Y:S01]  /*12360*/  IADD3 R6, P2, PT, R10.reuse, R2, RZ ;  /* 0x000000020a067210 */ /* 0x040fe20007f5e0ff */
[----:B-1----:R-:W-:-:S03]  /*12370*/  VIADD R11, R10, UR5 ;  /* 0x000000050a0b7c36 */ /* 0x002fc60008000000 */
[-C--:B------:R-:W-:Y:S01]  /*12380*/  LEA.HI.X.SX32 R7, R10, R3.reuse, 0x1, P2 ;  /* 0x000000030a077211 */ /* 0x080fe200010f0eff */
[C---:B------:R-:W-:Y:S01]  /*12390*/  VIADD R10, R0.reuse, 0x7d ;  /* 0x0000007d000a7836 */ /* 0x040fe20000000000 */
[CC--:B------:R-:W-:Y:S01]  /*123a0*/  IADD3 R8, P2, PT, R11.reuse, R2.reuse, RZ ;  /* 0x000000020b087210 */ /* 0x0c0fe20007f5e0ff */
[----:B------:R-:W-:Y:S02]  /*123b0*/  VIADD R0, R0, 0x7f ;  /* 0x0000007f00007836 */ /* 0x000fe40000000000 */
[----:B------:R1:W-:Y:S01]  /*123c0*/  @P3 STG.E.U8 desc[UR26][R6.64], R13 ;  /* 0x0000000d06003986 */ /* 0x0003e2000c10111a */
[CC--:B------:R-:W-:Y:S01]  /*123d0*/  LEA.HI.X.SX32 R9, R11.reuse, R3.reuse, 0x1, P2 ;  /* 0x000000030b097211 */ /* 0x0c0fe200010f0eff */
[----:B------:R-:W-:Y:S01]  /*123e0*/  VIADD R11, R11, UR5 ;  /* 0x000000050b0b7c36 */ /* 0x000fe20008000000 */
[----:B0-----:R-:W-:Y:S01]  /*123f0*/  ISETP.LT.AND P3, PT, R12, UR6, !P0 ;  /* 0x000000060c007c0c */ /* 0x001fe2000c761270 */
[----:B------:R-:W0:Y:S02]  /*12400*/  LDCU UR6, c[0x0][0x39c] ;  /* 0x00007380ff0677ac */ /* 0x000e240008000800 */
[----:B------:R4:W-:Y:S01]  /*12410*/  @P1 STG.E.U8 desc[UR26][R8.64], R125 ;  /* 0x0000007d08001986 */ /* 0x0009e2000c10111a */
[----:B--2---:R-:W-:Y:S01]  /*12420*/  ISETP.LT.AND P2, PT, R10, UR4, !P0 ;  /* 0x000000040a007c0c */ /* 0x004fe2000c741270 */
[C---:B------:R-:W-:Y:S01]  /*12430*/  VIADD R10, R11.reuse, UR5 ;  /* 0x000000050b0a7c36 */ /* 0x040fe20008000000 */
[CC--:B---3--:R-:W-:Y:S01]  /*12440*/  IADD3 R4, P1, PT, R11.reuse, R2.reuse, RZ ;  /* 0x000000020b047210 */ /* 0x0c8fe20007f3e0ff */
[----:B------:R-:W2:Y:S03]  /*12450*/  LDCU UR4, c[0x0][0x39c] ;  /* 0x00007380ff0477ac */ /* 0x000ea60008000800 */
[----:B------:R-:W-:Y:S01]  /*12460*/  LEA.HI.X.SX32 R5, R11, R3, 0x1, P1 ;  /* 0x000000030b057211 */ /* 0x000fe200008f0eff */
[C---:B------:R-:W-:Y:S01]  /*12470*/  VIADD R11, R10.reuse, UR5 ;  /* 0x000000050a0b7c36 */ /* 0x040fe20008000000 */
[----:B-1----:R-:W-:-:S03]  /*12480*/  IADD3 R6, P1, PT, R10, R2, RZ ;  /* 0x000000020a067210 */ /* 0x002fc60007f3e0ff */
[C---:B------:R-:W-:Y:S01]  /*12490*/  VIADD R13, R11.reuse, UR5 ;  /* 0x000000050b0d7c36 */ /* 0x040fe20008000000 */
[----:B------:R1:W-:Y:S01]  /*124a0*/  @P6 STG.E.U8 desc[UR26][R4.64], R17 ;  /* 0x0000001104006986 */ /* 0x0003e2000c10111a */
[-C--:B----4-:R-:W-:Y:S02]  /*124b0*/  IADD3 R8, P6, PT, R11, R2.reuse, RZ ;  /* 0x000000020b087210 */ /* 0x090fe40007fde0ff */
[----:B------:R-:W-:Y:S01]  /*124c0*/  VIADD R14, R13, UR5 ;  /* 0x000000050d0e7c36 */ /* 0x000fe20008000000 */
[-C--:B------:R-:W-:Y:S02]  /*124d0*/  LEA.HI.X.SX32 R7, R10, R3.reuse, 0x1, P1 ;  /* 0x000000030a077211 */ /* 0x080fe400008f0eff */
[-C--:B------:R-:W-:Y:S01]  /*124e0*/  LEA.HI.X.SX32 R9, R11, R3.reuse, 0x1, P6 ;  /* 0x000000030b097211 */ /* 0x080fe200030f0eff */
[C---:B------:R-:W-:Y:S01]  /*124f0*/  VIADD R15, R14.reuse, UR5 ;  /* 0x000000050e0f7c36 */ /* 0x040fe20008000000 */
[-C--:B------:R-:W-:Y:S01]  /*12500*/  IADD3 R10, P1, PT, R13, R2.reuse, RZ ;  /* 0x000000020d0a7210 */ /* 0x080fe20007f3e0ff */
[----:B------:R3:W-:Y:S01]  /*12510*/  @P5 STG.E.U8 desc[UR26][R6.64], R127 ;  /* 0x0000007f06005986 */ /* 0x0007e2000c10111a */
[----:B------:R-:W-:Y:S01]  /*12520*/  IADD3 R12, P6, PT, R14, R2, RZ ;  /* 0x000000020e0c7210 */ /* 0x000fe20007fde0ff */
[----:B------:R-:W-:Y:S01]  /*12530*/  VIADD R16, R15, UR5 ;  /* 0x000000050f107c36 */ /* 0x000fe20008000000 */
[----:B------:R-:W-:-:S02]  /*12540*/  LEA.HI.X.SX32 R11, R13, R3, 0x1, P1 ;  /* 0x000000030d0b7211 */ /* 0x000fc400008f0eff */
[-C--:B------:R-:W-:Y:S02]  /*12550*/  LEA.HI.X.SX32 R13, R14, R3.reuse, 0x1, P6 ;  /* 0x000000030e0d7211 */ /* 0x080fe400030f0eff */
[-C--:B-1----:R-:W-:Y:S02]  /*12560*/  IADD3 R4, P6, PT, R16, R2.reuse, RZ ;  /* 0x0000000210047210 */ /* 0x082fe40007fde0ff */
[----:B--2---:R-:W-:Y:S02]  /*12570*/  ISETP.LT.AND P1, PT, R18, UR4, !P0 ;  /* 0x0000000412007c0c */ /* 0x004fe4000c721270 */
[----:B------:R-:W-:Y:S02]  /*12580*/  LEA.HI.X.SX32 R5, R16, R3, 0x1, P6 ;  /* 0x0000000310057211 */ /* 0x000fe400030f0eff */
[----:B0-----:R-:W-:Y:S02]  /*12590*/  ISETP.LT.AND P0, PT, R0, UR6, !P0 ;  /* 0x0000000600007c0c */ /* 0x001fe4000c701270 */
[----:B------:R-:W-:-:S02]  /*125a0*/  IADD3 R2, P6, PT, R15, R2, RZ ;  /* 0x000000020f027210 */ /* 0x000fc40007fde0ff */
[----:B------:R-:W-:Y:S02]  /*125b0*/  PRMT R0, R127, 0x9910, RZ ;  /* 0x000099107f007816 */ /* 0x000fe400000000ff */
[----:B------:R-:W-:Y:S02]  /*125c0*/  PRMT R17, R129, 0x9910, RZ ;  /* 0x0000991081117816 */ /* 0x000fe400000000ff */
[----:B------:R-:W-:Y:S02]  /*125d0*/  LEA.HI.X.SX32 R3, R15, R3, 0x1, P6 ;  /* 0x000000030f037211 */ /* 0x000fe400030f0eff */
[----:B------:R-:W-:Y:S02]  /*125e0*/  SHF.R.S32.HI R15, RZ, 0x8, R0 ;  /* 0x00000008ff0f7819 */ /* 0x000fe40000011400 */
[----:B------:R-:W-:-:S03]  /*125f0*/  SHF.R.S32.HI R17, RZ, 0x8, R17 ;  /* 0x00000008ff117819 */ /* 0x000fc60000011411 */
[----:B------:R3:W-:Y:S04]  /*12600*/  @P4 STG.E.U8 desc[UR26][R8.64], R15 ;  /* 0x0000000f08004986 */ /* 0x0007e8000c10111a */
[----:B------:R3:W-:Y:S04]  /*12610*/  @P3 STG.E.U8 desc[UR26][R10.64], R129 ;  /* 0x000000810a003986 */ /* 0x0007e8000c10111a */
[----:B------:R3:W-:Y:S04]  /*12620*/  @P2 STG.E.U8 desc[UR26][R12.64], R17 ;  /* 0x000000110c002986 */ /* 0x0007e8000c10111a */
[----:B------:R3:W-:Y:S04]  /*12630*/  @P1 STG.E.U8 desc[UR26][R2.64], R131 ;  /* 0x0000008302001986 */ /* 0x0007e8000c10111a */
[----:B------:R3:W-:Y:S01]  /*12640*/  @P0 STG.E.U8 desc[UR26][R4.64], R19 ;  /* 0x0000001304000986 */ /* 0x0007e2000c10111a */
[----:B------:R-:W-:Y:S06]  /*12650*/  BAR.SYNC.DEFER_BLOCKING 0x0 ;  /* 0x0000000000007b1d */ /* 0x000fec0000010000 */
[----:B------:R-:W-:Y:S05]  /*12660*/  BRA.U UP0, `(.L_x_13) ;  /* 0x0000000100a07547 */ /* 0x000fea000b800000 */
[----:B------:R-:W0:Y:S01]  /*12670*/  S2UR UR5, SR_CgaCtaId ;  /* 0x00000000000579c3 */ /* 0x000e220000008800 */
[----:B------:R-:W-:Y:S01]  /*12680*/  NOP ;  /* 0x0000000000007918 */ /* 0x000fe20000000000 */
[----:B------:R-:W-:Y:S01]  /*12690*/  UMOV UR4, 0x50 ;  /* 0x0000005000047882 */ /* 0x000fe20000000000 */
[----:B------:R-:W-:Y:S02]  /*126a0*/  IMAD.U32 R0, RZ, RZ, UR12 ;  /* 0x0000000cff007e24 */ /* 0x000fe4000f8e00ff */
[----:B---3--:R-:W-:Y:S02]  /*126b0*/  IMAD.MOV.U32 R3, RZ, RZ, 0xf ;  /* 0x0000000fff037424 */ /* 0x008fe400078e00ff */
[----:B------:R-:W-:Y:S01]  /*126c0*/  IMAD.MOV.U32 R7, RZ, RZ, 0x1 ;  /* 0x00000001ff077424 */ /* 0x000fe200078e00ff */
[----:B------:R-:W-:-:S04]  /*126d0*/  LOP3.LUT R0, R0, 0xffff, RZ, 0xc0, !PT ;  /* 0x0000ffff00007812 */ /* 0x000fc800078ec0ff */
[----:B------:R-:W-:-:S05]  /*126e0*/  SHF.R.U32.HI R0, RZ, 0x5, R0 ;  /* 0x00000005ff007819 */ /* 0x000fca0000011600 */
[----:B------:R-:W-:Y:S01]  /*126f0*/  VIADD R2, R0, 0x10 ;  /* 0x0000001000027836 */ /* 0x000fe20000000000 */
[----:B------:R-:W-:Y:S01]  /*12700*/  SHF.L.U32 R0, R3, R0, RZ ;  /* 0x0000000003007219 */ /* 0x000fe200000006ff */
[----:B0-----:R-:W-:-:S03]  /*12710*/  ULEA UR6, UR5, UR4, 0x18 ;  /* 0x0000000405067291 */ /* 0x001fc6000f8ec0ff */
[----:B------:R-:W-:-:S04]  /*12720*/  SHF.L.U32 R3, R7, R2, RZ ;  /* 0x0000000207037219 */ /* 0x000fc800000006ff */
[----:B------:R-:W-:Y:S02]  /*12730*/  LOP3.LUT R0, R3, R0, RZ, 0xfc, !PT ;  /* 0x0000000003007212 */ /* 0x000fe400078efcff */
[----:B------:R-:W0:Y:S02]  /*12740*/  LDS R5, [UR6] ;  /* 0x00000006ff057984 */ /* 0x000e240008000800 */
[C---:B------:R-:W-:Y:S02]  /*12750*/  LOP3.LUT R2, R0.reuse, 0xffff, RZ, 0xc0, !PT ;  /* 0x0000ffff00027812 */ /* 0x040fe400078ec0ff */
[----:B0-----:R-:W-:-:S04]  /*12760*/  LOP3.LUT R3, R0, 0xffff, R5, 0x80, !PT ;  /* 0x0000ffff00037812 */ /* 0x001fc800078e8005 */
[----:B------:R-:W-:-:S13]  /*12770*/  ISETP.NE.AND P0, PT, R3, R2, PT ;  /* 0x000000020300720c */ /* 0x000fda0003f05270 */
[----:B------:R-:W-:Y:S05]  /*12780*/  @P0 BRA `(.L_x_14) ;  /* 0x0000000000500947 */ /* 0x000fea0003800000 */
[----:B------:R-:W-:Y:S02]  /*12790*/  SHF.R.U32.HI R5, RZ, 0x10, R5 ;  /* 0x00000010ff057819 */ /* 0x000fe40000011605 */
[----:B------:R-:W-:-:S04]  /*127a0*/  SHF.R.U32.HI R2, RZ, 0x10, R0 ;  /* 0x00000010ff027819 */ /* 0x000fc80000011600 */
[----:B------:R-:W-:-:S04]  /*127b0*/  LOP3.LUT R5, R5, R2, RZ, 0xc0, !PT ;  /* 0x0000000205057212 */ /* 0x000fc800078ec0ff */
[----:B------:R-:W-:-:S13]  /*127c0*/  ISETP.NE.AND P0, PT, R5, R2, PT ;  /* 0x000000020500720c */ /* 0x000fda0003f05270 */
[----:B------:R-:W-:Y:S05]  /*127d0*/  @P0 BRA `(.L_x_15) ;  /* 0x0000000000300947 */ /* 0x000fea0003800000 */
[----:B------:R-:W-:Y:S01]  /*127e0*/  R2UR UR4, R0 ;  /* 0x00000000000472ca */ /* 0x000fe200000e0000 */
[----:B------:R-:W-:Y:S01]  /*127f0*/  VOTEU.ANY UR5, UPT, PT ;  /* 0x0000000000057886 */ /* 0x000fe200038e0100 */
[----:B------:R-:W0:Y:S01]  /*12800*/  S2R R0, SR_LANEID ;  /* 0x0000000000007919 */ /* 0x000e220000000000 */
[----:B------:R-:W-:-:S10]  /*12810*/  UFLO.U32 UR5, UR5 ;  /* 0x00000005000572bd */ /* 0x000fd400080e0000 */
[----:B------:R-:W-:-:S06]  /*12820*/  ULOP3.LUT UR4, URZ, UR4, URZ, 0x33, !UPT ;  /* 0x00000004ff047292 */ /* 0x000fcc000f8e33ff */
[----:B------:R-:W-:-:S04]  /*12830*/  IMAD.U32 R2, RZ, RZ, UR4 ;  /* 0x00000004ff027e24 */ /* 0x000fc8000f8e00ff */
[----:B------:R-:W1:Y:S02]  /*12840*/  REDUX UR7, R2 ;  /* 0x00000000020773c4 */ /* 0x000e640000000000 */
[----:B------:R2:W-:Y:S01]  /*12850*/  UTCATOMSWS.AND URZ, UR4 ;  /* 0x0000000400ff79e3 */ /* 0x0005e20008000000 */
[----:B0-----:R-:W-:Y:S01]  /*12860*/  ISETP.EQ.U32.AND P0, PT, R0, UR5, PT ;  /* 0x0000000500007c0c */ /* 0x001fe2000bf02070 */
[----:B-1----:R-:W-:-:S12]  /*12870*/  IMAD.U32 R0, RZ, RZ, UR7 ;  /* 0x00000007ff007e24 */ /* 0x002fd8000f8e00ff */
[----:B------:R2:W-:Y:S01]  /*12880*/  @P0 ATOMS.AND RZ, [UR6], R0 ;  /* 0x00000000ffff098c */ /* 0x0005e2000a800006 */
[----:B------:R-:W-:Y:S05]  /*12890*/  BRA `(.L_x_13) ;  /* 0x0000000000147947 */ /* 0x000fea0003800000 */
.L_x_15:
[----:B------:R-:W-:-:S07]  /*128a0*/  MOV R2, 0x128c0 ;  /* 0x000128c000027802 */ /* 0x000fce0000000f00 */
[----:B------:R-:W-:Y:S05]  /*128b0*/  CALL.REL.NOINC `($__internal_0_$__cuda_sm10x_tcgen05_guardrail_trap_col_being_dealloced_not_returned_by_alloc) ;  /* 0x00000000002c7944 */ /* 0x000fea0003c00000 */
[----:B------:R-:W-:Y:S05]  /*128c0*/  BRA `(.L_x_13) ;  /* 0x0000000000087947 */ /* 0x000fea0003800000 */
.L_x_14:
[----:B------:R-:W-:-:S07]  /*128d0*/  MOV R2, 0x128f0 ;  /* 0x000128f000027802 */ /* 0x000fce0000000f00 */
[----:B------:R-:W-:Y:S05]  /*128e0*/  CALL.REL.NOINC `($__internal_2_$__cuda_sm10x_tcgen05_guardrail_trap_unallocated_columns_being_dealloced) ;  /* 0x0000000000387944 */ /* 0x000fea0003c00000 */
.L_x_13:
[----:B------:R-:W-:Y:S01]  /*128f0*/  NOP ;  /* 0x0000000000007918 */ /* 0x000fe20000000000 */
[----:B--2---:R-:W-:Y:S05]  /*12900*/  EXIT ;  /* 0x000000000000794d */ /* 0x004fea0003800000 */
.L_x_8:
[----:B------:R-:W0:Y:S02]  /*12910*/  SYNCS.PHASECHK.TRANS64.TRYWAIT P2, [UR10], R126 ;  /* 0x0000007eff0075a7 */ /* 0x000e24000804110a */
[----:B0-----:R-:W-:Y:S05]  /*12920*/  @!P2 BRA `(.L_x_8) ;  /* 0xfffffffc00f8a947 */ /* 0x001fea000383ffff */
[----:B------:R-:W-:Y:S05]  /*12930*/  BRA `(.L_x_16) ;  /* 0xffffff7400707947 */ /* 0x000fea000383ffff */
.L_x_12:
[----:B------:R-:W1:Y:S02]  /*12940*/  SYNCS.PHASECHK.TRANS64.TRYWAIT P0, [UR10], R2 ;  /* 0x00000002ff0075a7 */ /* 0x000e64000800110a */
[----:B-1----:R-:W-:Y:S05]  /*12950*/  @!P0 BRA `(.L_x_12) ;  /* 0xfffffffc00f88947 */ /* 0x002fea000383ffff */
[----:B------:R-:W-:Y:S05]  /*12960*/  BRA `(.L_x_11) ;  /* 0xffffffb800087947 */ /* 0x000fea000383ffff */
        .weak           $__internal_0_$__cuda_sm10x_tcgen05_guardrail_trap_col_being_dealloced_not_returned_by_alloc
        .type           $__internal_0_$__cuda_sm10x_tcgen05_guardrail_trap_col_being_dealloced_not_returned_by_alloc,@function
        .size           $__internal_0_$__cuda_sm10x_tcgen05_guardrail_trap_col_being_dealloced_not_returned_by_alloc,($__internal_1_$__cuda_sm10x_tcgen05_guardrail_trap_phase_invalid_during_alloc - $__internal_0_$__cuda_sm10x_tcgen05_guardrail_trap_col_being_dealloced_not_returned_by_alloc)
$__internal_0_$__cuda_sm10x_tcgen05_guardrail_trap_col_being_dealloced_not_returned_by_alloc:
[----:B------:R-:W-:Y:S05]  /*12970*/  BPT.TRAP 0x1 ;  /* 0x000000040000795c */ /* 0x000fea0000300000 */
[----:B------:R-:W-:-:S04]  /*12980*/  IMAD.MOV.U32 R3, RZ, RZ, 0x0 ;  /* 0x00000000ff037424 */ /* 0x000fc800078e00ff */
[----:B------:R-:W-:Y:S05]  /*12990*/  RET.REL.NODEC R2 `(matmul_kernel) ;  /* 0xfffffed402987950 */ /* 0x000fea0003c3ffff */
        .weak           $__internal_1_$__cuda_sm10x_tcgen05_guardrail_trap_phase_invalid_during_alloc
        .type           $__internal_1_$__cuda_sm10x_tcgen05_guardrail_trap_phase_invalid_during_alloc,@function
        .size           $__internal_1_$__cuda_sm10x_tcgen05_guardrail_trap_phase_invalid_during_alloc,($__internal_2_$__cuda_sm10x_tcgen05_guardrail_trap_unallocated_columns_being_dealloced - $__internal_1_$__cuda_sm10x_tcgen05_guardrail_trap_phase_invalid_during_alloc)
$__internal_1_$__cuda_sm10x_tcgen05_guardrail_trap_phase_invalid_during_alloc:
[----:B------:R-:W-:Y:S05]  /*129a0*/  BPT.TRAP 0x1 ;  /* 0x000000040000795c */ /* 0x000fea0000300000 */
[----:B------:R-:W-:-:S04]  /*129b0*/  IMAD.MOV.U32 R3, RZ, RZ, 0x0 ;  /* 0x00000000ff037424 */ /* 0x000fc800078e00ff */
[----:B------:R-:W-:Y:S05]  /*129c0*/  RET.REL.NODEC R2 `(matmul_kernel) ;  /* 0xfffffed4028c7950 */ /* 0x000fea0003c3ffff */
        .weak           $__internal_2_$__cuda_sm10x_tcgen05_guardrail_trap_unallocated_columns_being_dealloced
        .type           $__internal_2_$__cuda_sm10x_tcgen05_guardrail_trap_unallocated_columns_being_dealloced,@function
        .size           $__internal_2_$__cuda_sm10x_tcgen05_guardrail_trap_unallocated_columns_being_dealloced,(.L_x_20 - $__internal_2_$__cuda_sm10x_tcgen05_guardrail_trap_unallocated_columns_being_dealloced)
$__internal_2_$__cuda_sm10x_tcgen05_guardrail_trap_unallocated_columns_being_dealloced:
[----:B------:R-:W-:Y:S05]  /*129d0*/  BPT.TRAP 0x1 ;  /* 0x000000040000795c */ /* 0x000fea0000300000 */
[----:B------:R-:W-:-:S04]  /*129e0*/  IMAD.MOV.U32 R3, RZ, RZ, 0x0 ;  /* 0x00000000ff037424 */ /* 0x000fc800078e00ff */
[----:B------:R-:W-:Y:S05]  /*129f0*/  RET.REL.NODEC R2 `(matmul_kernel) ;  /* 0xfffffed402807950 */ /* 0x000fea0003c3ffff */
.L_x_17:
[----:B------:R-:W-:-:S00]  /*12a00*/  BRA `(.L_x_17) ;  /* 0xfffffffc00fc7947 */ /* 0x000fc0000383ffff */
[----:B------:R-:W-:-:S00]  /*12a10*/  NOP ;  /* 0x0000000000007918 */ /* 0x000fc00000000000 */
        /* <DEDUP_REMOVED lines=14> */
.L_x_20:


//--------------------- .nv.shared.matmul_kernel  --------------------------
	.section	.nv.shared.matmul_kernel,"aw",@nobits
	.sectionflags	@""
	.align	16
	.zero		1024


//--------------------- .nv.shared.reserved.0     --------------------------
	.section	.nv.shared.reserved.0,"aw",@nobits
	.align	8
	.weak		__nv_reservedSMEM_offset_0_alias
	.size		__nv_reservedSMEM_offset_0_alias, 0, 64
	.other		__nv_reservedSMEM_offset_0_alias,@"STO_CUDA_RESERVED_SHARED STV_DEFAULT"
__nv_reservedSMEM_offset_0_alias:
	.zero		0
.nv.shared.reserved.0:
	.zero		64
	.weak		__nv_reservedSMEM_allocation_phase
	.type		__nv_reservedSMEM_allocation_phase,@object
	.size		__nv_reservedSMEM_allocation_phase,(.L_0 - __nv_reservedSMEM_allocation_phase)
__nv_reservedSMEM_allocation_phase:
	.zero		1
.L_0:
	.zero		7
	.weak		__nv_reservedSMEM_devtool_atexit_pc
	.type		__nv_reservedSMEM_devtool_atexit_pc,@object
	.size		__nv_reservedSMEM_devtool_atexit_pc,(__nv_reservedSMEM_allocation_mask - __nv_reservedSMEM_devtool_atexit_pc)
__nv_reservedSMEM_devtool_atexit_pc:
	.zero		8
	.weak		__nv_reservedSMEM_allocation_mask
	.type		__nv_reservedSMEM_allocation_mask,@object
	.size		__nv_reservedSMEM_allocation_mask,(.L_2 - __nv_reservedSMEM_allocation_mask)
__nv_reservedSMEM_allocation_mask:
	.zero		4
.L_2:


//--------------------- .nv.constant0.matmul_kernel --------------------------
	.section	.nv.constant0.matmul_kernel,"a",@progbits
	.sectionflags	@""
	.align	4
.nv.constant0.matmul_kernel:
	.zero		976


//--------------------- SYMBOLS --------------------------

	.type		.nv.reservedSmem.offset0,@object
	.size		.nv.reservedSmem.offset0,0x4
	.type		.nv.reservedSmem.cap,@object
	.size		.nv.reservedSmem.cap,0x4
